// auto-generated by cutlass_sweep.gemm — config: {"arch": "sm_90", "cluster_m": 1, "cluster_n": 1, "dtype": "e4m3", "dtype_b": "e4m3", "layout": "nt", "stages": 0, "tile_k": 128, "tile_m": 384, "tile_n": 80}
#include "cutlass/cutlass.h"
#include "cutlass/gemm/collective/collective_builder.hpp"
#include "cutlass/gemm/device/gemm_universal_adapter.h"
#include "cutlass/gemm/kernel/gemm_universal.hpp"
#include "cutlass/epilogue/collective/collective_builder.hpp"

using ElemA = cutlass::float_e4m3_t;
using ElemB = cutlass::float_e4m3_t;
using ElemCD = cutlass::float_e4m3_t;
using Acc  = float;
using TileShape    = cute::Shape<cute::_384, cute::_80, cute::_128>;
using ClusterShape = cute::Shape<cute::_1, cute::_1, cute::_1>;

using CollectiveEpilogue = typename cutlass::epilogue::collective::CollectiveBuilder<
    cutlass::arch::Sm90, cutlass::arch::OpClassTensorOp,
    TileShape, ClusterShape,
    cutlass::epilogue::collective::EpilogueTileAuto,
    Acc, Acc,
    ElemCD, cutlass::layout::RowMajor, 128 / cutlass::sizeof_bits<ElemCD>::value,
    ElemCD, cutlass::layout::RowMajor, 128 / cutlass::sizeof_bits<ElemCD>::value,
    cutlass::epilogue::collective::EpilogueScheduleAuto
  >::CollectiveOp;

using CollectiveMainloop = typename cutlass::gemm::collective::CollectiveBuilder<
    cutlass::arch::Sm90, cutlass::arch::OpClassTensorOp,
    ElemA, cutlass::layout::RowMajor, 128 / cutlass::sizeof_bits<ElemA>::value,
    ElemB, cutlass::layout::ColumnMajor, 128 / cutlass::sizeof_bits<ElemB>::value,
    Acc,
    TileShape, ClusterShape,
    cutlass::gemm::collective::StageCountAutoCarveout<static_cast<int>(sizeof(typename CollectiveEpilogue::SharedStorage))>,
    cutlass::gemm::collective::KernelScheduleAuto
  >::CollectiveOp;

using GemmKernel = cutlass::gemm::kernel::GemmUniversal<
    cute::Shape<int,int,int,int>,
    CollectiveMainloop,
    CollectiveEpilogue
>;
using Gemm = cutlass::gemm::device::GemmUniversalAdapter<GemmKernel>;

// Force the device kernel symbol into the cubin without needing a host main.
auto* _anchor = &cutlass::device_kernel<GemmKernel>;


// ===== COMPILED SASS (sm_90a) =====

	.target	sm_90a

	.elftype	@"ET_EXEC"


//--------------------- .note.nv.tkinfo           --------------------------
	.section	.note.nv.tkinfo,"",@"SHT_NOTE"
	.sectionflags	@"SHF_NOTE_NV_TKINFO"
	.tkinfo
        /*0018*/ 	.word	0x00000002
        /*0030*/ 	.string	""
        /*0030*/ 	.string	"ptxas"
        /*0030*/ 	.string	"Cuda compilation tools, release 13.0, V13.0.88"
        /*0030*/ 	.string	"Build cuda_13.0.r13.0/compiler.36424714_0"
        /*0030*/ 	.string	"-arch sm_90a -m 64 "



//--------------------- .note.nv.cuinfo           --------------------------
	.section	.note.nv.cuinfo,"",@"SHT_NOTE"
	.sectionflags	@"SHF_NOTE_NV_CUINFO"
        /*0018*/ 	.short	0x0002
        /*001a*/ 	.short	0x005a
        /*001c*/ 	.short	0x0082
	.zero		2


//--------------------- .nv.info                  --------------------------
	.section	.nv.info,"",@"SHT_CUDA_INFO"
	.align	4


	//----- nvinfo : EIATTR_REGCOUNT
	.align		4
        /*0000*/ 	.byte	0x04, 0x2f
        /*0002*/ 	.short	(.L_12 - .L_11)
	.align		4
.L_11:
        /*0004*/ 	.word	index@(_ZN7cutlass13device_kernelINS_4gemm6kernel13GemmUniversalIN4cute5tupleIJiiiiEEENS1_10collective13CollectiveMmaINS1_37MainloopSm90TmaGmmaWarpSpecializedFP8ILi3ENS5_IJNS4_1CILi1EEESB_SB_EEENS1_35KernelTmaWarpSpecializedCooperativeEEENS5_IJNSA_ILi384EEENSA_ILi80EEENSA_ILi128EEEEEENS_12float_e4m3_tENS5_IJlSB_lEEESJ_SK_NS4_8TiledMMAINS4_8MMA_AtomIJNS4_4SM904GMMA30MMA_64x16x32_F32E4M3E4M3_SS_TNILNSO_7ScaleInE1ELSQ_1EEEEEENS4_6LayoutINS5_IJNSA_ILi2EEESB_SB_EEENS5_IJSB_NSA_ILi0EEESW_EEEEENS5_IJNS4_10UnderscoreESZ_SZ_EEEEENS4_13SM90_TMA_LOADENS4_14ComposedLayoutINS4_7SwizzleILi3ELi4ELi3EEENS4_18smem_ptr_flag_bitsILi8EEENST_INS5_IJNSA_ILi8EEESH_EEENS5_IJSH_SB_EEEEEEEvNS4_8identityES12_S1C_vS1D_EENS_8epilogue10collective6detail29Sm90TmaWarpSpecializedAdapterINS1G_15DefaultEpilogueISJ_SK_SK_NS1F_6thread17LinearCombinationISJ_Li1EffLNS1K_9ScaleType4KindE0ELNS_15FloatRoundStyleE2ESJ_EENS1_15EpilogueDefaultEEEEEvvEEEEvNT_6ParamsE)
        /*0008*/ 	.word	0x000000a8


	//----- nvinfo : EIATTR_FRAME_SIZE
	.align		4
.L_12:
        /*000c*/ 	.byte	0x04, 0x11
        /*000e*/ 	.short	(.L_14 - .L_13)
	.align		4
.L_13:
        /*0010*/ 	.word	index@(_ZN7cutlass13device_kernelINS_4gemm6kernel13GemmUniversalIN4cute5tupleIJiiiiEEENS1_10collective13CollectiveMmaINS1_37MainloopSm90TmaGmmaWarpSpecializedFP8ILi3ENS5_IJNS4_1CILi1EEESB_SB_EEENS1_35KernelTmaWarpSpecializedCooperativeEEENS5_IJNSA_ILi384EEENSA_ILi80EEENSA_ILi128EEEEEENS_12float_e4m3_tENS5_IJlSB_lEEESJ_SK_NS4_8TiledMMAINS4_8MMA_AtomIJNS4_4SM904GMMA30MMA_64x16x32_F32E4M3E4M3_SS_TNILNSO_7ScaleInE1ELSQ_1EEEEEENS4_6LayoutINS5_IJNSA_ILi2EEESB_SB_EEENS5_IJSB_NSA_ILi0EEESW_EEEEENS5_IJNS4_10UnderscoreESZ_SZ_EEEEENS4_13SM90_TMA_LOADENS4_14ComposedLayoutINS4_7SwizzleILi3ELi4ELi3EEENS4_18smem_ptr_flag_bitsILi8EEENST_INS5_IJNSA_ILi8EEESH_EEENS5_IJSH_SB_EEEEEEEvNS4_8identityES12_S1C_vS1D_EENS_8epilogue10collective6detail29Sm90TmaWarpSpecializedAdapterINS1G_15DefaultEpilogueISJ_SK_SK_NS1F_6thread17LinearCombinationISJ_Li1EffLNS1K_9ScaleType4KindE0ELNS_15FloatRoundStyleE2ESJ_EENS1_15EpilogueDefaultEEEEEvvEEEEvNT_6ParamsE)
        /*0014*/ 	.word	0x000000b8


	//----- nvinfo : EIATTR_MIN_STACK_SIZE
	.align		4
.L_14:
        /*0018*/ 	.byte	0x04, 0x12
        /*001a*/ 	.short	(.L_16 - .L_15)
	.align		4
.L_15:
        /*001c*/ 	.word	index@(_ZN7cutlass13device_kernelINS_4gemm6kernel13GemmUniversalIN4cute5tupleIJiiiiEEENS1_10collective13CollectiveMmaINS1_37MainloopSm90TmaGmmaWarpSpecializedFP8ILi3ENS5_IJNS4_1CILi1EEESB_SB_EEENS1_35KernelTmaWarpSpecializedCooperativeEEENS5_IJNSA_ILi384EEENSA_ILi80EEENSA_ILi128EEEEEENS_12float_e4m3_tENS5_IJlSB_lEEESJ_SK_NS4_8TiledMMAINS4_8MMA_AtomIJNS4_4SM904GMMA30MMA_64x16x32_F32E4M3E4M3_SS_TNILNSO_7ScaleInE1ELSQ_1EEEEEENS4_6LayoutINS5_IJNSA_ILi2EEESB_SB_EEENS5_IJSB_NSA_ILi0EEESW_EEEEENS5_IJNS4_10UnderscoreESZ_SZ_EEEEENS4_13SM90_TMA_LOADENS4_14ComposedLayoutINS4_7SwizzleILi3ELi4ELi3EEENS4_18smem_ptr_flag_bitsILi8EEENST_INS5_IJNSA_ILi8EEESH_EEENS5_IJSH_SB_EEEEEEEvNS4_8identityES12_S1C_vS1D_EENS_8epilogue10collective6detail29Sm90TmaWarpSpecializedAdapterINS1G_15DefaultEpilogueISJ_SK_SK_NS1F_6thread17LinearCombinationISJ_Li1EffLNS1K_9ScaleType4KindE0ELNS_15FloatRoundStyleE2ESJ_EENS1_15EpilogueDefaultEEEEEvvEEEEvNT_6ParamsE)
        /*0020*/ 	.word	0x000000b8
.L_16:


//--------------------- .nv.compat                --------------------------
	.section	.nv.compat,"",@"SHT_CUDA_COMPAT_INFO"
	.align	4
        /*0000*/ 	.byte	0x02, 0x09, 0x01, 0x00, 0x02, 0x02, 0x04, 0x00, 0x02, 0x05, 0x05, 0x00, 0x03, 0x07, 0x01, 0x01
        /*0010*/ 	.byte	0x02, 0x03, 0x01, 0x00, 0x02, 0x06, 0x01, 0x00, 0x04, 0x0b, 0x08, 0x00, 0x00, 0x00, 0x00, 0x00
        /*0020*/ 	.byte	0x00, 0x00, 0x00, 0x00


//--------------------- .nv.info._ZN7cutlass13device_kernelINS_4gemm6kernel13GemmUniversalIN4cute5tupleIJiiiiEEENS1_10collective13CollectiveMmaINS1_37MainloopSm90TmaGmmaWarpSpecializedFP8ILi3ENS5_IJNS4_1CILi1EEESB_SB_EEENS1_35KernelTmaWarpSpecializedCooperativeEEENS5_IJNSA_ILi384EEENSA_ILi80EEENSA_ILi128EEEEEENS_12float_e4m3_tENS5_IJlSB_lEEESJ_SK_NS4_8TiledMMAINS4_8MMA_AtomIJNS4_4SM904GMMA30MMA_64x16x32_F32E4M3E4M3_SS_TNILNSO_7ScaleInE1ELSQ_1EEEEEENS4_6LayoutINS5_IJNSA_ILi2EEESB_SB_EEENS5_IJSB_NSA_ILi0EEESW_EEEEENS5_IJNS4_10UnderscoreESZ_SZ_EEEEENS4_13SM90_TMA_LOADENS4_14ComposedLayoutINS4_7SwizzleILi3ELi4ELi3EEENS4_18smem_ptr_flag_bitsILi8EEENST_INS5_IJNSA_ILi8EEESH_EEENS5_IJSH_SB_EEEEEEEvNS4_8identityES12_S1C_vS1D_EENS_8epilogue10collective6detail29Sm90TmaWarpSpecializedAdapterINS1G_15DefaultEpilogueISJ_SK_SK_NS1F_6thread17LinearCombinationISJ_Li1EffLNS1K_9ScaleType4KindE0ELNS_15FloatRoundStyleE2ESJ_EENS1_15EpilogueDefaultEEEEEvvEEEEvNT_6ParamsE --------------------------
	.section	.nv.info._ZN7cutlass13device_kernelINS_4gemm6kernel13GemmUniversalIN4cute5tupleIJiiiiEEENS1_10collective13CollectiveMmaINS1_37MainloopSm90TmaGmmaWarpSpecializedFP8ILi3ENS5_IJNS4_1CILi1EEESB_SB_EEENS1_35KernelTmaWarpSpecializedCooperativeEEENS5_IJNSA_ILi384EEENSA_ILi80EEENSA_ILi128EEEEEENS_12float_e4m3_tENS5_IJlSB_lEEESJ_SK_NS4_8TiledMMAINS4_8MMA_AtomIJNS4_4SM904GMMA30MMA_64x16x32_F32E4M3E4M3_SS_TNILNSO_7ScaleInE1ELSQ_1EEEEEENS4_6LayoutINS5_IJNSA_ILi2EEESB_SB_EEENS5_IJSB_NSA_ILi0EEESW_EEEEENS5_IJNS4_10UnderscoreESZ_SZ_EEEEENS4_13SM90_TMA_LOADENS4_14ComposedLayoutINS4_7SwizzleILi3ELi4ELi3EEENS4_18smem_ptr_flag_bitsILi8EEENST_INS5_IJNSA_ILi8EEESH_EEENS5_IJSH_SB_EEEEEEEvNS4_8identityES12_S1C_vS1D_EENS_8epilogue10collective6detail29Sm90TmaWarpSpecializedAdapterINS1G_15DefaultEpilogueISJ_SK_SK_NS1F_6thread17LinearCombinationISJ_Li1EffLNS1K_9ScaleType4KindE0ELNS_15FloatRoundStyleE2ESJ_EENS1_15EpilogueDefaultEEEEEvvEEEEvNT_6ParamsE,"",@"SHT_CUDA_INFO"
	.sectionflags	@""
	.align	4


	//----- nvinfo : EIATTR_CUDA_API_VERSION
	.align		4
        /*0000*/ 	.byte	0x04, 0x37
        /*0002*/ 	.short	(.L_18 - .L_17)
.L_17:
        /*0004*/ 	.word	0x00000082


	//----- nvinfo : EIATTR_KPARAM_INFO
	.align		4
.L_18:
        /*0008*/ 	.byte	0x04, 0x17
        /*000a*/ 	.short	(.L_20 - .L_19)
.L_19:
        /*000c*/ 	.word	0x00000000
        /*0010*/ 	.short	0x0000
        /*0012*/ 	.short	0x0070
        /*0014*/ 	.byte	0x00, 0xf0, 0x01, 0x10


	//----- nvinfo : EIATTR_SPARSE_MMA_MASK
	.align		4
.L_20:
        /*0018*/ 	.byte	0x03, 0x50
        /*001a*/ 	.short	0x0000


	//----- nvinfo : EIATTR_MAXREG_COUNT
	.align		4
        /*001c*/ 	.byte	0x03, 0x1b
        /*001e*/ 	.short	0x00a8


	//----- nvinfo : EIATTR_NUM_BARRIERS
	.align		4
        /*0020*/ 	.byte	0x02, 0x4c
        /*0022*/ 	.byte	0x01
	.zero		1


	//----- nvinfo : EIATTR_ANNOTATIONS
	.align		4
        /*0024*/ 	.byte	0x04, 0x55
        /*0026*/ 	.short	(.L_22 - .L_21)


	//   ....[0]....
.L_21:
        /*0028*/ 	.word	0x00000001
        /*002c*/ 	.byte	0x90, 0x05, 0x00, 0x00, 0x01, 0x00, 0x00, 0x00, 0xb0, 0x05, 0x00, 0x00, 0x01, 0x00, 0x00, 0x00
        /* <DEDUP_REMOVED lines=142> */
        /*091c*/ 	.byte	0xd0, 0x50, 0x01, 0x00, 0x01, 0x00, 0x00, 0x00, 0x20, 0x51, 0x01, 0x00


	//----- nvinfo : EIATTR_MERCURY_ISA_VERSION
	.align		4
.L_22:
        /*0928*/ 	.byte	0x03, 0x5f
        /*092a*/ 	.short	0x0101


	//----- nvinfo : EIATTR_INT_WARP_WIDE_INSTR_OFFSETS
	.align		4
        /*092c*/ 	.byte	0x04, 0x31
        /*092e*/ 	.short	(.L_24 - .L_23)


	//   ....[0]....
.L_23:
        /*0930*/ 	.word	0x00000470


	//   ....[1]....
        /*0934*/ 	.word	0x00000490


	//   ....[2]....
        /*0938*/ 	.word	0x000005a0


	//----- nvinfo : EIATTR_COOP_GROUP_MASK_REGIDS
	.align		4
.L_24:
        /*093c*/ 	.byte	0x04, 0x29
        /*093e*/ 	.short	(.L_26 - .L_25)


	//   ....[0]....
.L_25:
        /*0940*/ 	.word	0xffffffff


	//   ....[1]....
        /*0944*/ 	.word	0xffffffff


	//   ....[2]....
        /*0948*/ 	.word	0xffffffff


	//   ....[3]....
        /*094c*/ 	.word	0xffffffff


	//   ....[4]....
        /*0950*/ 	.word	0xffffffff


	//----- nvinfo : EIATTR_COOP_GROUP_INSTR_OFFSETS
	.align		4
.L_26:
        /*0954*/ 	.byte	0x04, 0x28
        /*0956*/ 	.short	(.L_28 - .L_27)


	//   ....[0]....
.L_27:
        /*0958*/ 	.word	0x00000070


	//   ....[1]....
        /*095c*/ 	.word	0x00000080


	//   ....[2]....
        /*0960*/ 	.word	0x000001a0


	//   ....[3]....
        /*0964*/ 	.word	0x000003a0


	//   ....[4]....
        /*0968*/ 	.word	0x00001370


	//----- nvinfo : EIATTR_REG_RECONFIG
	.align		4
.L_28:
        /*096c*/ 	.byte	0x01, 0x54
	.zero		2


	//----- nvinfo : EIATTR_MBARRIER_INSTR_OFFSETS
	.align		4
        /*0970*/ 	.byte	0x04, 0x39
        /*0972*/ 	.short	(.L_30 - .L_29)


	//   ....[0]....
.L_29:
        /*0974*/ 	.word	0x00000320
        /*0978*/ 	.word	0x000000ff
        /*097c*/ 	.word	0x00000000
        /*0980*/ 	.short	0x0100
        /*0982*/ 	.byte	0x0a
	.zero		1


	//   ....[1]....
        /*0984*/ 	.word	0x00000330
        /*0988*/ 	.word	0x000000ff
        /*098c*/ 	.word	0x00000018
        /*0990*/ 	.short	0x0100
        /*0992*/ 	.byte	0x0a
	.zero		1


	//   ....[2]....
        /*0994*/ 	.word	0x00000340
        /*0998*/ 	.word	0x000000ff
        /*099c*/ 	.word	0x00000008
        /*09a0*/ 	.short	0x0100
        /*09a2*/ 	.byte	0x0a
	.zero		1


	//   ....[3]....
        /*09a4*/ 	.word	0x00000350
        /*09a8*/ 	.word	0x000000ff
        /*09ac*/ 	.word	0x00000020
        /*09b0*/ 	.short	0x0100
        /*09b2*/ 	.byte	0x0a
	.zero		1


	//   ....[4]....
        /*09b4*/ 	.word	0x00000360
        /*09b8*/ 	.word	0x000000ff
        /*09bc*/ 	.word	0x00000010
        /*09c0*/ 	.short	0x0100
        /*09c2*/ 	.byte	0x0a
	.zero		1


	//   ....[5]....
        /*09c4*/ 	.word	0x00000370
        /*09c8*/ 	.word	0x000000ff
        /*09cc*/ 	.word	0x00000028
        /*09d0*/ 	.short	0x0100
        /*09d2*/ 	.byte	0x0a
	.zero		1


	//   ....[6]....
        /*09d4*/ 	.word	0x000005d0
        /*09d8*/ 	.word	0x000000ff
        /*09dc*/ 	.word	0x00000040
        /*09e0*/ 	.short	0x0100
        /*09e2*/ 	.byte	0x08
	.zero		1


	//   ....[7]....
        /*09e4*/ 	.word	0x000005e0
        /*09e8*/ 	.word	0x000000ff
        /*09ec*/ 	.word	0x00000048
        /*09f0*/ 	.short	0x0100
        /*09f2*/ 	.byte	0x08
	.zero		1


	//   ....[8]....
        /*09f4*/ 	.word	0x00001ab0
        /*09f8*/ 	.word	0x000000ff
        /*09fc*/ 	.word	0x00000000
        /*0a00*/ 	.short	0x010a
        /*0a02*/ 	.byte	0x0c
	.zero		1


	//   ....[9]....
        /*0a04*/ 	.word	0x00001b10
        /*0a08*/ 	.word	0x000000ff
        /*0a0c*/ 	.word	0x00000000
        /*0a10*/ 	.short	0x010a
        /*0a12*/ 	.byte	0x0c
	.zero		1


	//   ....[10]....
        /*0a14*/ 	.word	0x00003960
        /*0a18*/ 	.word	0x000000ff
        /*0a1c*/ 	.word	0x00000000
        /*0a20*/ 	.short	0x010a
        /*0a22*/ 	.byte	0x0e
	.zero		1


	//   ....[11]....
        /*0a24*/ 	.word	0x000039a0
        /*0a28*/ 	.word	0x000000ff
        /*0a2c*/ 	.word	0x00000000
        /*0a30*/ 	.short	0x010a
        /*0a32*/ 	.byte	0x0e
	.zero		1


	//   ....[12]....
        /*0a34*/ 	.word	0x00005650
        /*0a38*/ 	.word	0x000000ff
        /*0a3c*/ 	.word	0x00000000
        /*0a40*/ 	.short	0x0101
        /*0a42*/ 	.byte	0x0d
	.zero		1


	//   ....[13]....
        /*0a44*/ 	.word	0x00006580
        /*0a48*/ 	.word	0x000000ff
        /*0a4c*/ 	.word	0x00000000
        /*0a50*/ 	.short	0x0101
        /*0a52*/ 	.byte	0x06
	.zero		1


	//   ....[14]....
        /*0a54*/ 	.word	0x000143b0
        /*0a58*/ 	.word	0x0000000d
        /*0a5c*/ 	.word	0x00000018
        /*0a60*/ 	.short	0x010a
        /*0a62*/ 	.byte	0x3f
	.zero		1


	//   ....[15]....
        /*0a64*/ 	.word	0x00014770
        /*0a68*/ 	.word	0x00000004
        /*0a6c*/ 	.word	0x00000048
        /*0a70*/ 	.short	0x0101
        /*0a72*/ 	.byte	0x3f
	.zero		1


	//   ....[16]....
        /*0a74*/ 	.word	0x00014f00
        /*0a78*/ 	.word	0x00000007
        /*0a7c*/ 	.word	0x00000000
        /*0a80*/ 	.short	0x010a
        /*0a82*/ 	.byte	0x3f
	.zero		1


	//   ....[17]....
        /*0a84*/ 	.word	0x00014f80
        /*0a88*/ 	.word	0x00000009
        /*0a8c*/ 	.word	0x00000000
        /*0a90*/ 	.short	0x010a
        /*0a92*/ 	.byte	0x3f
	.zero		1


	//   ....[18]....
        /*0a94*/ 	.word	0x00015010
        /*0a98*/ 	.word	0x00000003
        /*0a9c*/ 	.word	0x00000000
        /*0aa0*/ 	.short	0x010a
        /*0aa2*/ 	.byte	0x3f
	.zero		1


	//   ....[19]....
        /*0aa4*/ 	.word	0x00015080
        /*0aa8*/ 	.word	0x00000009
        /*0aac*/ 	.word	0x00000000
        /*0ab0*/ 	.short	0x010a
        /*0ab2*/ 	.byte	0x3f
	.zero		1


	//   ....[20]....
        /*0ab4*/ 	.word	0x000150f0
        /*0ab8*/ 	.word	0x00000000
        /*0abc*/ 	.word	0x00000000
        /*0ac0*/ 	.short	0x010a
        /*0ac2*/ 	.byte	0x3f
	.zero		1


	//   ....[21]....
        /*0ac4*/ 	.word	0x000151d0
        /*0ac8*/ 	.word	0x0000000d
        /*0acc*/ 	.word	0x00000018
        /*0ad0*/ 	.short	0x010a
        /*0ad2*/ 	.byte	0x3f
	.zero		1


	//   ....[22]....
        /*0ad4*/ 	.word	0x000152b0
        /*0ad8*/ 	.word	0x00000007
        /*0adc*/ 	.word	0x00000000
        /*0ae0*/ 	.short	0x010a
        /*0ae2*/ 	.byte	0x3f
	.zero		1


	//   ....[23]....
        /*0ae4*/ 	.word	0x00015300
        /*0ae8*/ 	.word	0x00000009
        /*0aec*/ 	.word	0x00000000
        /*0af0*/ 	.short	0x010a
        /*0af2*/ 	.byte	0x3f
	.zero		1


	//----- nvinfo : EIATTR_NUM_MBARRIERS
	.align		4
.L_30:
        /*0af4*/ 	.byte	0x03, 0x38
        /*0af6*/ 	.short	0x0008


	//----- nvinfo : EIATTR_EXIT_INSTR_OFFSETS
	.align		4
        /*0af8*/ 	.byte	0x04, 0x1c
        /*0afa*/ 	.short	(.L_32 - .L_31)


	//   ....[0]....
.L_31:
        /*0afc*/ 	.word	0x00000640


	//   ....[1]....
        /*0b00*/ 	.word	0x00000fa0


	//   ....[2]....
        /*0b04*/ 	.word	0x000139b0


	//   ....[3]....
        /*0b08*/ 	.word	0x00014040


	//   ....[4]....
        /*0b0c*/ 	.word	0x00015060


	//----- nvinfo : EIATTR_MAX_THREADS
	.align		4
.L_32:
        /*0b10*/ 	.byte	0x04, 0x05
        /*0b12*/ 	.short	(.L_34 - .L_33)
.L_33:
        /*0b14*/ 	.word	0x00000180
        /*0b18*/ 	.word	0x00000001
        /*0b1c*/ 	.word	0x00000001


	//----- nvinfo : EIATTR_CRS_STACK_SIZE
	.align		4
.L_34:
        /*0b20*/ 	.byte	0x04, 0x1e
        /*0b22*/ 	.short	(.L_36 - .L_35)
.L_35:
        /*0b24*/ 	.word	0x00000000


	//----- nvinfo : EIATTR_CBANK_PARAM_SIZE
	.align		4
.L_36:
        /*0b28*/ 	.byte	0x03, 0x19
        /*0b2a*/ 	.short	0x0470


	//----- nvinfo : EIATTR_PARAM_CBANK
	.align		4
        /*0b2c*/ 	.byte	0x04, 0x0a
        /*0b2e*/ 	.short	(.L_38 - .L_37)
	.align		4
.L_37:
        /*0b30*/ 	.word	index@(.nv.constant0._ZN7cutlass13device_kernelINS_4gemm6kernel13GemmUniversalIN4cute5tupleIJiiiiEEENS1_10collective13CollectiveMmaINS1_37MainloopSm90TmaGmmaWarpSpecializedFP8ILi3ENS5_IJNS4_1CILi1EEESB_SB_EEENS1_35KernelTmaWarpSpecializedCooperativeEEENS5_IJNSA_ILi384EEENSA_ILi80EEENSA_ILi128EEEEEENS_12float_e4m3_tENS5_IJlSB_lEEESJ_SK_NS4_8TiledMMAINS4_8MMA_AtomIJNS4_4SM904GMMA30MMA_64x16x32_F32E4M3E4M3_SS_TNILNSO_7ScaleInE1ELSQ_1EEEEEENS4_6LayoutINS5_IJNSA_ILi2EEESB_SB_EEENS5_IJSB_NSA_ILi0EEESW_EEEEENS5_IJNS4_10UnderscoreESZ_SZ_EEEEENS4_13SM90_TMA_LOADENS4_14ComposedLayoutINS4_7SwizzleILi3ELi4ELi3EEENS4_18smem_ptr_flag_bitsILi8EEENST_INS5_IJNSA_ILi8EEESH_EEENS5_IJSH_SB_EEEEEEEvNS4_8identityES12_S1C_vS1D_EENS_8epilogue10collective6detail29Sm90TmaWarpSpecializedAdapterINS1G_15DefaultEpilogueISJ_SK_SK_NS1F_6thread17LinearCombinationISJ_Li1EffLNS1K_9ScaleType4KindE0ELNS_15FloatRoundStyleE2ESJ_EENS1_15EpilogueDefaultEEEEEvvEEEEvNT_6ParamsE)
        /*0b34*/ 	.short	0x0210
        /*0b36*/ 	.short	0x0470


	//----- nvinfo : EIATTR_SW_WAR
	.align		4
.L_38:
        /*0b38*/ 	.byte	0x04, 0x36
        /*0b3a*/ 	.short	(.L_40 - .L_39)
.L_39:
        /*0b3c*/ 	.word	0x00000008
.L_40:


//--------------------- .nv.callgraph             --------------------------
	.section	.nv.callgraph,"",@"SHT_CUDA_CALLGRAPH"
	.align	4
	.sectionentsize	8
	.align		4
        /*0000*/ 	.word	0x00000000
	.align		4
        /*0004*/ 	.word	0xffffffff
	.align		4
        /*0008*/ 	.word	0x00000000
	.align		4
        /*000c*/ 	.word	0xfffffffe
	.align		4
        /*0010*/ 	.word	0x00000000
	.align		4
        /*0014*/ 	.word	0xfffffffd
	.align		4
        /*0018*/ 	.word	0x00000000
	.align		4
        /*001c*/ 	.word	0xfffffffc


//--------------------- .nv.constant4             --------------------------
	.section	.nv.constant4,"a",@progbits
	.align	8
	.align		8
.nv.constant4:
        /*0000*/ 	.dword	_ZN40_INTERNAL_37c1c406_4_k_cu_33143fd5_106324cuda3std3__45__cpo5beginE
	.align		8
        /*0008*/ 	.dword	_ZN40_INTERNAL_37c1c406_4_k_cu_33143fd5_106324cuda3std3__45__cpo3endE
	.align		8
        /*0010*/ 	.dword	_ZN40_INTERNAL_37c1c406_4_k_cu_33143fd5_106324cuda3std3__45__cpo6cbeginE
	.align		8
        /*0018*/ 	.dword	_ZN40_INTERNAL_37c1c406_4_k_cu_33143fd5_106324cuda3std3__45__cpo4cendE
	.align		8
        /*0020*/ 	.dword	_ZN40_INTERNAL_37c1c406_4_k_cu_33143fd5_106324cuda3std3__442_GLOBAL__N__37c1c406_4_k_cu_33143fd5_106326ignoreE
	.align		8
        /*0028*/ 	.dword	_ZN40_INTERNAL_37c1c406_4_k_cu_33143fd5_106324cuda3std3__419piecewise_constructE
	.align		8
        /*0030*/ 	.dword	_ZN40_INTERNAL_37c1c406_4_k_cu_33143fd5_106324cuda3std3__48in_placeE
	.align		8
        /*0038*/ 	.dword	_ZN40_INTERNAL_37c1c406_4_k_cu_33143fd5_106324cuda3std6ranges3__45__cpo4swapE
	.align		8
        /*0040*/ 	.dword	_ZN40_INTERNAL_37c1c406_4_k_cu_33143fd5_106324cuda3std6ranges3__45__cpo9iter_moveE
	.align		8
        /*0048*/ 	.dword	_ZN40_INTERNAL_37c1c406_4_k_cu_33143fd5_106324cute7productE
	.align		8
        /*0050*/ 	.dword	_ZN40_INTERNAL_37c1c406_4_k_cu_33143fd5_106324cute1_E


//--------------------- .text._ZN7cutlass13device_kernelINS_4gemm6kernel13GemmUniversalIN4cute5tupleIJiiiiEEENS1_10collective13CollectiveMmaINS1_37MainloopSm90TmaGmmaWarpSpecializedFP8ILi3ENS5_IJNS4_1CILi1EEESB_SB_EEENS1_35KernelTmaWarpSpecializedCooperativeEEENS5_IJNSA_ILi384EEENSA_ILi80EEENSA_ILi128EEEEEENS_12float_e4m3_tENS5_IJlSB_lEEESJ_SK_NS4_8TiledMMAINS4_8MMA_AtomIJNS4_4SM904GMMA30MMA_64x16x32_F32E4M3E4M3_SS_TNILNSO_7ScaleInE1ELSQ_1EEEEEENS4_6LayoutINS5_IJNSA_ILi2EEESB_SB_EEENS5_IJSB_NSA_ILi0EEESW_EEEEENS5_IJNS4_10UnderscoreESZ_SZ_EEEEENS4_13SM90_TMA_LOADENS4_14ComposedLayoutINS4_7SwizzleILi3ELi4ELi3EEENS4_18smem_ptr_flag_bitsILi8EEENST_INS5_IJNSA_ILi8EEESH_EEENS5_IJSH_SB_EEEEEEEvNS4_8identityES12_S1C_vS1D_EENS_8epilogue10collective6detail29Sm90TmaWarpSpecializedAdapterINS1G_15DefaultEpilogueISJ_SK_SK_NS1F_6thread17LinearCombinationISJ_Li1EffLNS1K_9ScaleType4KindE0ELNS_15FloatRoundStyleE2ESJ_EENS1_15EpilogueDefaultEEEEEvvEEEEvNT_6ParamsE --------------------------
	.section	.text._ZN7cutlass13device_kernelINS_4gemm6kernel13GemmUniversalIN4cute5tupleIJiiiiEEENS1_10collective13CollectiveMmaINS1_37MainloopSm90TmaGmmaWarpSpecializedFP8ILi3ENS5_IJNS4_1CILi1EEESB_SB_EEENS1_35KernelTmaWarpSpecializedCooperativeEEENS5_IJNSA_ILi384EEENSA_ILi80EEENSA_ILi128EEEEEENS_12float_e4m3_tENS5_IJlSB_lEEESJ_SK_NS4_8TiledMMAINS4_8MMA_AtomIJNS4_4SM904GMMA30MMA_64x16x32_F32E4M3E4M3_SS_TNILNSO_7ScaleInE1ELSQ_1EEEEEENS4_6LayoutINS5_IJNSA_ILi2EEESB_SB_EEENS5_IJSB_NSA_ILi0EEESW_EEEEENS5_IJNS4_10UnderscoreESZ_SZ_EEEEENS4_13SM90_TMA_LOADENS4_14ComposedLayoutINS4_7SwizzleILi3ELi4ELi3EEENS4_18smem_ptr_flag_bitsILi8EEENST_INS5_IJNSA_ILi8EEESH_EEENS5_IJSH_SB_EEEEEEEvNS4_8identityES12_S1C_vS1D_EENS_8epilogue10collective6detail29Sm90TmaWarpSpecializedAdapterINS1G_15DefaultEpilogueISJ_SK_SK_NS1F_6thread17LinearCombinationISJ_Li1EffLNS1K_9ScaleType4KindE0ELNS_15FloatRoundStyleE2ESJ_EENS1_15EpilogueDefaultEEEEEvvEEEEvNT_6ParamsE,"ax",@progbits
	.align	128
.text._ZN7cutlass13device_kernelINS_4gemm6kernel13GemmUniversalIN4cute5tupleIJiiiiEEENS1_10collective13CollectiveMmaINS1_37MainloopSm90TmaGmmaWarpSpecializedFP8ILi3ENS5_IJNS4_1CILi1EEESB_SB_EEENS1_35KernelTmaWarpSpecializedCooperativeEEENS5_IJNSA_ILi384EEENSA_ILi80EEENSA_ILi128EEEEEENS_12float_e4m3_tENS5_IJlSB_lEEESJ_SK_NS4_8TiledMMAINS4_8MMA_AtomIJNS4_4SM904GMMA30MMA_64x16x32_F32E4M3E4M3_SS_TNILNSO_7ScaleInE1ELSQ_1EEEEEENS4_6LayoutINS5_IJNSA_ILi2EEESB_SB_EEENS5_IJSB_NSA_ILi0EEESW_EEEEENS5_IJNS4_10UnderscoreESZ_SZ_EEEEENS4_13SM90_TMA_LOADENS4_14ComposedLayoutINS4_7SwizzleILi3ELi4ELi3EEENS4_18smem_ptr_flag_bitsILi8EEENST_INS5_IJNSA_ILi8EEESH_EEENS5_IJSH_SB_EEEEEEEvNS4_8identityES12_S1C_vS1D_EENS_8epilogue10collective6detail29Sm90TmaWarpSpecializedAdapterINS1G_15DefaultEpilogueISJ_SK_SK_NS1F_6thread17LinearCombinationISJ_Li1EffLNS1K_9ScaleType4KindE0ELNS_15FloatRoundStyleE2ESJ_EENS1_15EpilogueDefaultEEEEEvvEEEEvNT_6ParamsE:
        .type           _ZN7cutlass13device_kernelINS_4gemm6kernel13GemmUniversalIN4cute5tupleIJiiiiEEENS1_10collective13CollectiveMmaINS1_37MainloopSm90TmaGmmaWarpSpecializedFP8ILi3ENS5_IJNS4_1CILi1EEESB_SB_EEENS1_35KernelTmaWarpSpecializedCooperativeEEENS5_IJNSA_ILi384EEENSA_ILi80EEENSA_ILi128EEEEEENS_12float_e4m3_tENS5_IJlSB_lEEESJ_SK_NS4_8TiledMMAINS4_8MMA_AtomIJNS4_4SM904GMMA30MMA_64x16x32_F32E4M3E4M3_SS_TNILNSO_7ScaleInE1ELSQ_1EEEEEENS4_6LayoutINS5_IJNSA_ILi2EEESB_SB_EEENS5_IJSB_NSA_ILi0EEESW_EEEEENS5_IJNS4_10UnderscoreESZ_SZ_EEEEENS4_13SM90_TMA_LOADENS4_14ComposedLayoutINS4_7SwizzleILi3ELi4ELi3EEENS4_18smem_ptr_flag_bitsILi8EEENST_INS5_IJNSA_ILi8EEESH_EEENS5_IJSH_SB_EEEEEEEvNS4_8identityES12_S1C_vS1D_EENS_8epilogue10collective6detail29Sm90TmaWarpSpecializedAdapterINS1G_15DefaultEpilogueISJ_SK_SK_NS1F_6thread17LinearCombinationISJ_Li1EffLNS1K_9ScaleType4KindE0ELNS_15FloatRoundStyleE2ESJ_EENS1_15EpilogueDefaultEEEEEvvEEEEvNT_6ParamsE,@function
        .size           _ZN7cutlass13device_kernelINS_4gemm6kernel13GemmUniversalIN4cute5tupleIJiiiiEEENS1_10collective13CollectiveMmaINS1_37MainloopSm90TmaGmmaWarpSpecializedFP8ILi3ENS5_IJNS4_1CILi1EEESB_SB_EEENS1_35KernelTmaWarpSpecializedCooperativeEEENS5_IJNSA_ILi384EEENSA_ILi80EEENSA_ILi128EEEEEENS_12float_e4m3_tENS5_IJlSB_lEEESJ_SK_NS4_8TiledMMAINS4_8MMA_AtomIJNS4_4SM904GMMA30MMA_64x16x32_F32E4M3E4M3_SS_TNILNSO_7ScaleInE1ELSQ_1EEEEEENS4_6LayoutINS5_IJNSA_ILi2EEESB_SB_EEENS5_IJSB_NSA_ILi0EEESW_EEEEENS5_IJNS4_10UnderscoreESZ_SZ_EEEEENS4_13SM90_TMA_LOADENS4_14ComposedLayoutINS4_7SwizzleILi3ELi4ELi3EEENS4_18smem_ptr_flag_bitsILi8EEENST_INS5_IJNSA_ILi8EEESH_EEENS5_IJSH_SB_EEEEEEEvNS4_8identityES12_S1C_vS1D_EENS_8epilogue10collective6detail29Sm90TmaWarpSpecializedAdapterINS1G_15DefaultEpilogueISJ_SK_SK_NS1F_6thread17LinearCombinationISJ_Li1EffLNS1K_9ScaleType4KindE0ELNS_15FloatRoundStyleE2ESJ_EENS1_15EpilogueDefaultEEEEEvvEEEEvNT_6ParamsE,(.L_x_73 - _ZN7cutlass13device_kernelINS_4gemm6kernel13GemmUniversalIN4cute5tupleIJiiiiEEENS1_10collective13CollectiveMmaINS1_37MainloopSm90TmaGmmaWarpSpecializedFP8ILi3ENS5_IJNS4_1CILi1EEESB_SB_EEENS1_35KernelTmaWarpSpecializedCooperativeEEENS5_IJNSA_ILi384EEENSA_ILi80EEENSA_ILi128EEEEEENS_12float_e4m3_tENS5_IJlSB_lEEESJ_SK_NS4_8TiledMMAINS4_8MMA_AtomIJNS4_4SM904GMMA30MMA_64x16x32_F32E4M3E4M3_SS_TNILNSO_7ScaleInE1ELSQ_1EEEEEENS4_6LayoutINS5_IJNSA_ILi2EEESB_SB_EEENS5_IJSB_NSA_ILi0EEESW_EEEEENS5_IJNS4_10UnderscoreESZ_SZ_EEEEENS4_13SM90_TMA_LOADENS4_14ComposedLayoutINS4_7SwizzleILi3ELi4ELi3EEENS4_18smem_ptr_flag_bitsILi8EEENST_INS5_IJNSA_ILi8EEESH_EEENS5_IJSH_SB_EEEEEEEvNS4_8identityES12_S1C_vS1D_EENS_8epilogue10collective6detail29Sm90TmaWarpSpecializedAdapterINS1G_15DefaultEpilogueISJ_SK_SK_NS1F_6thread17LinearCombinationISJ_Li1EffLNS1K_9ScaleType4KindE0ELNS_15FloatRoundStyleE2ESJ_EENS1_15EpilogueDefaultEEEEEvvEEEEvNT_6ParamsE)
        .other          _ZN7cutlass13device_kernelINS_4gemm6kernel13GemmUniversalIN4cute5tupleIJiiiiEEENS1_10collective13CollectiveMmaINS1_37MainloopSm90TmaGmmaWarpSpecializedFP8ILi3ENS5_IJNS4_1CILi1EEESB_SB_EEENS1_35KernelTmaWarpSpecializedCooperativeEEENS5_IJNSA_ILi384EEENSA_ILi80EEENSA_ILi128EEEEEENS_12float_e4m3_tENS5_IJlSB_lEEESJ_SK_NS4_8TiledMMAINS4_8MMA_AtomIJNS4_4SM904GMMA30MMA_64x16x32_F32E4M3E4M3_SS_TNILNSO_7ScaleInE1ELSQ_1EEEEEENS4_6LayoutINS5_IJNSA_ILi2EEESB_SB_EEENS5_IJSB_NSA_ILi0EEESW_EEEEENS5_IJNS4_10UnderscoreESZ_SZ_EEEEENS4_13SM90_TMA_LOADENS4_14ComposedLayoutINS4_7SwizzleILi3ELi4ELi3EEENS4_18smem_ptr_flag_bitsILi8EEENST_INS5_IJNSA_ILi8EEESH_EEENS5_IJSH_SB_EEEEEEEvNS4_8identityES12_S1C_vS1D_EENS_8epilogue10collective6detail29Sm90TmaWarpSpecializedAdapterINS1G_15DefaultEpilogueISJ_SK_SK_NS1F_6thread17LinearCombinationISJ_Li1EffLNS1K_9ScaleType4KindE0ELNS_15FloatRoundStyleE2ESJ_EENS1_15EpilogueDefaultEEEEEvvEEEEvNT_6ParamsE,@"STO_CUDA_ENTRY STV_DEFAULT"
_ZN7cutlass13device_kernelINS_4gemm6kernel13GemmUniversalIN4cute5tupleIJiiiiEEENS1_10collective13CollectiveMmaINS1_37MainloopSm90TmaGmmaWarpSpecializedFP8ILi3ENS5_IJNS4_1CILi1EEESB_SB_EEENS1_35KernelTmaWarpSpecializedCooperativeEEENS5_IJNSA_ILi384EEENSA_ILi80EEENSA_ILi128EEEEEENS_12float_e4m3_tENS5_IJlSB_lEEESJ_SK_NS4_8TiledMMAINS4_8MMA_AtomIJNS4_4SM904GMMA30MMA_64x16x32_F32E4M3E4M3_SS_TNILNSO_7ScaleInE1ELSQ_1EEEEEENS4_6LayoutINS5_IJNSA_ILi2EEESB_SB_EEENS5_IJSB_NSA_ILi0EEESW_EEEEENS5_IJNS4_10UnderscoreESZ_SZ_EEEEENS4_13SM90_TMA_LOADENS4_14ComposedLayoutINS4_7SwizzleILi3ELi4ELi3EEENS4_18smem_ptr_flag_bitsILi8EEENST_INS5_IJNSA_ILi8EEESH_EEENS5_IJSH_SB_EEEEEEEvNS4_8identityES12_S1C_vS1D_EENS_8epilogue10collective6detail29Sm90TmaWarpSpecializedAdapterINS1G_15DefaultEpilogueISJ_SK_SK_NS1F_6thread17LinearCombinationISJ_Li1EffLNS1K_9ScaleType4KindE0ELNS_15FloatRoundStyleE2ESJ_EENS1_15EpilogueDefaultEEEEEvvEEEEvNT_6ParamsE:
[----:B------:R-:W0:Y:S02]  /*0000*/  LDC R1, c[0x0][0x28] ;  /* 0x00000a00ff017b82 */ /* 0x000e240000000800 */
[----:B0-----:R-:W-:Y:S01]  /*0010*/  VIADD R1, R1, 0xffffff48 ;  /* 0xffffff4801017836 */ /* 0x001fe20000000000 */
[----:B------:R-:W0:Y:S01]  /*0020*/  S2R R2, SR_TID.X ;  /* 0x0000000000027919 */ /* 0x000e220000002100 */
[----:B------:R-:W-:Y:S01]  /*0030*/  ELECT P0, URZ, PT ;  /* 0x00000000003f782f */ /* 0x000fe20003800000 */
[----:B------:R-:W-:Y:S01]  /*0040*/  BSSY B0, `(.L_x_0) ;  /* 0x0000015000007945 */ /* 0x000fe20003800000 */
[--C-:B0-----:R-:W-:Y:S02]  /*0050*/  SHF.R.U32.HI R0, RZ, 0x5, R2.reuse ;  /* 0x00000005ff007819 */ /* 0x101fe40000011602 */
[----:B------:R-:W-:-:S03]  /*0060*/  SHF.R.U32.HI R2, RZ, 0x7, R2 ;  /* 0x00000007ff027819 */ /* 0x000fc60000011602 */
[----:B------:R-:W0:Y:S04]  /*0070*/  SHFL.IDX PT, R3, R0, RZ, 0x1f ;  /* 0x00001fff00037589 */ /* 0x000e2800000e0000 */
[----:B------:R-:W1:Y:S01]  /*0080*/  SHFL.IDX PT, R2, R2, RZ, 0x1f ;  /* 0x00001fff02027589 */ /* 0x000e6200000e0000 */
[----:B0-----:R-:W-:Y:S02]  /*0090*/  R2UR UR4, R3 ;  /* 0x00000000030472ca */ /* 0x001fe400000e0000 */
[----:B-1----:R-:W-:-:S11]  /*00a0*/  R2UR UR8, R2 ;  /* 0x00000000020872ca */ /* 0x002fd600000e0000 */
[----:B------:R-:W-:Y:S02]  /*00b0*/  USHF.R.S32.HI UR5, URZ, 0x1f, UR4 ;  /* 0x0000001f3f057899 */ /* 0x000fe40008011404 */
[----:B------:R-:W-:Y:S02]  /*00c0*/  ISETP.NE.OR P0, PT, RZ, UR4, !P0 ;  /* 0x00000004ff007c0c */ /* 0x000fe4000c705670 */
[----:B------:R-:W-:-:S04]  /*00d0*/  ULEA.HI UR5, UR5, UR4, URZ, 0x2 ;  /* 0x0000000405057291 */ /* 0x000fc8000f8f103f */
[----:B------:R-:W-:-:S04]  /*00e0*/  ULOP3.LUT UR5, UR5, 0xfffffffc, URZ, 0xc0, !UPT ;  /* 0xfffffffc05057892 */ /* 0x000fc8000f8ec03f */
[----:B------:R-:W-:-:S03]  /*00f0*/  UIADD3 UR6, UR4, -UR5, URZ ;  /* 0x8000000504067290 */ /* 0x000fc6000fffe03f */
[----:B------:R-:W-:Y:S09]  /*0100*/  @P0 BRA `(.L_x_1) ;  /* 0x0000000000200947 */ /* 0x000ff20003800000 */
[----:B------:R-:W-:Y:S02]  /*0110*/  ULDC.64 UR4, c[0x0][0x198] ;  /* 0x0000660000047ab9 */ /* 0x000fe40000000a00 */
[----:B------:R-:W-:Y:S02]  /*0120*/  UIADD3 UR10, UP0, UR4, 0xf0, URZ ;  /* 0x000000f0040a7890 */ /* 0x000fe4000ff1e03f */
[----:B------:R-:W-:Y:S02]  /*0130*/  UIADD3 UR4, UP1, UR4, 0x1f0, URZ ;  /* 0x000001f004047890 */ /* 0x000fe4000ff3e03f */
[----:B------:R-:W-:Y:S02]  /*0140*/  UIADD3.X UR11, URZ, UR5, URZ, UP0, !UPT ;  /* 0x000000053f0b7290 */ /* 0x000fe400087fe43f */
[----:B------:R-:W-:-:S07]  /*0150*/  UIADD3.X UR5, URZ, UR5, URZ, UP1, !UPT ;  /* 0x000000053f057290 */ /* 0x000fce0008ffe43f */
[----:B------:R0:W-:Y:S02]  /*0160*/  UTMACCTL.PF [UR10] ;  /* 0x000000000a0079b9 */ /* 0x0001e40008040000 */
[----:B------:R0:W-:Y:S02]  /*0170*/  UTMACCTL.PF [UR4] ;  /* 0x00000000040079b9 */ /* 0x0001e40008040000 */
[----:B0-----:R-:W-:Y:S01]  /*0180*/  NOP ;  /* 0x0000000000007918 */ /* 0x001fe20000000000 */
.L_x_1:
[----:B------:R-:W-:Y:S05]  /*0190*/  BSYNC B0 ;  /* 0x0000000000007941 */ /* 0x000fea0003800000 */
.L_x_0:
[----:B------:R-:W0:Y:S01]  /*01a0*/  SHFL.IDX PT, R2, R0, RZ, 0x1f ;  /* 0x00001fff00027589 */ /* 0x000e2200000e0000 */
[----:B------:R-:W-:Y:S01]  /*01b0*/  UISETP.NE.AND UP0, UPT, UR6, 0x3, UPT ;  /* 0x000000030600788c */ /* 0x000fe2000bf05270 */
[----:B------:R-:W-:Y:S01]  /*01c0*/  ISETP.NE.AND P1, PT, RZ, UR8, PT ;  /* 0x00000008ff007c0c */ /* 0x000fe2000bf25270 */
[----:B------:R-:W-:Y:S02]  /*01d0*/  UIADD3 UR11, UR8, -0x1, URZ ;  /* 0xffffffff080b7890 */ /* 0x000fe4000fffe03f */
[----:B------:R-:W-:Y:S02]  /*01e0*/  UISETP.EQ.OR UP0, UPT, UR6, URZ, !UP0 ;  /* 0x0000003f0600728c */ /* 0x000fe4000c702670 */
[----:B------:R-:W-:Y:S02]  /*01f0*/  UISETP.GE.U32.AND UP1, UPT, UR11, 0x2, UPT ;  /* 0x000000020b00788c */ /* 0x000fe4000bf26070 */
[----:B------:R-:W-:-:S04]  /*0200*/  UISETP.EQ.AND UP0, UPT, UR8, URZ, UP0 ;  /* 0x0000003f0800728c */ /* 0x000fc80008702270 */
[----:B------:R-:W-:-:S04]  /*0210*/  USEL UR7, URZ, 0x1, !UP0 ;  /* 0x000000013f077887 */ /* 0x000fc8000c000000 */
[----:B------:R-:W-:Y:S01]  /*0220*/  USEL UR7, UR7, 0x2, UP1 ;  /* 0x0000000207077887 */ /* 0x000fe20008800000 */
[----:B0-----:R-:W-:-:S13]  /*0230*/  ISETP.NE.AND P0, PT, R2, RZ, PT ;  /* 0x000000ff0200720c */ /* 0x001fda0003f05270 */
[----:B------:R-:W-:Y:S05]  /*0240*/  @P0 BRA `(.L_x_2) ;  /* 0x0000000000500947 */ /* 0x000fea0003800000 */
[----:B------:R-:W0:Y:S01]  /*0250*/  S2UR UR10, SR_CgaCtaId ;  /* 0x00000000000a79c3 */ /* 0x000e220000008800 */
[----:B------:R-:W-:Y:S01]  /*0260*/  UMOV UR4, 0x400 ;  /* 0x0000040000047882 */ /* 0x000fe20000000000 */
[----:B------:R-:W-:Y:S01]  /*0270*/  UMOV UR5, 0x1 ;  /* 0x0000000100057882 */ /* 0x000fe20000000000 */
[----:B------:R-:W-:Y:S01]  /*0280*/  UMOV UR8, 0x100 ;  /* 0x0000010000087882 */ /* 0x000fe20000000000 */
[----:B------:R-:W-:Y:S01]  /*0290*/  ELECT P0, URZ, PT ;  /* 0x00000000003f782f */ /* 0x000fe20003800000 */
[----:B------:R-:W-:-:S04]  /*02a0*/  UIADD3 UR8, -UR8, 0x100000, URZ ;  /* 0x0010000008087890 */ /* 0x000fc8000fffe13f */
[----:B------:R-:W-:Y:S02]  /*02b0*/  USHF.L.U32 UR9, UR8, 0xb, URZ ;  /* 0x0000000b08097899 */ /* 0x000fe4000800063f */
[----:B------:R-:W-:Y:S02]  /*02c0*/  USHF.L.U32 UR8, UR8, 0x1, URZ ;  /* 0x0000000108087899 */ /* 0x000fe4000800063f */
[----:B0-----:R-:W-:Y:S02]  /*02d0*/  ULEA UR10, UR10, UR4, 0x18 ;  /* 0x000000040a0a7291 */ /* 0x001fe4000f8ec03f */
[----:B------:R-:W-:-:S04]  /*02e0*/  UIADD3 UR4, -UR5, 0x100000, URZ ;  /* 0x0010000005047890 */ /* 0x000fc8000fffe13f */
[----:B------:R-:W-:Y:S02]  /*02f0*/  USHF.L.U32 UR5, UR4, 0xb, URZ ;  /* 0x0000000b04057899 */ /* 0x000fe4000800063f */
[----:B------:R-:W-:Y:S01]  /*0300*/  USHF.L.U32 UR4, UR4, 0x1, URZ ;  /* 0x0000000104047899 */ /* 0x000fe2000800063f */
[----:B------:R-:W0:Y:S11]  /*0310*/  FENCE.VIEW.ASYNC.S ;  /* 0x00000000000073c6 */ /* 0x000e360000000000 */
[----:B0-----:R0:W1:Y:S01]  /*0320*/  SYNCS.EXCH.64 URZ, [UR10], UR4 ;  /* 0x000000040a3f75b2 */ /* 0x0010620008000100 */
[----:B------:R0:W2:Y:S01]  /*0330*/  SYNCS.EXCH.64 URZ, [UR10+0x18], UR8 ;  /* 0x000018080a3f75b2 */ /* 0x0000a20008000100 */
[----:B------:R0:W3:Y:S01]  /*0340*/  SYNCS.EXCH.64 URZ, [UR10+0x8], UR4 ;  /* 0x000008040a3f75b2 */ /* 0x0000e20008000100 */
[----:B------:R0:W4:Y:S01]  /*0350*/  SYNCS.EXCH.64 URZ, [UR10+0x20], UR8 ;  /* 0x000020080a3f75b2 */ /* 0x0001220008000100 */
[----:B------:R0:W0:Y:S01]  /*0360*/  SYNCS.EXCH.64 URZ, [UR10+0x10], UR4 ;  /* 0x000010040a3f75b2 */ /* 0x0000220008000100 */
[----:B------:R0:W0:Y:S01]  /*0370*/  SYNCS.EXCH.64 URZ, [UR10+0x28], UR8 ;  /* 0x000028080a3f75b2 */ /* 0x0000220008000100 */
[----:B------:R-:W-:Y:S01]  /*0380*/  NOP ;  /* 0x0000000000007918 */ /* 0x000fe20000000000 */
.L_x_2:
[----:B------:R-:W5:Y:S01]  /*0390*/  LDC R5, c[0x0][0x65c] ;  /* 0x00019700ff057b82 */ /* 0x000f620000000800 */
[----:B------:R0:W1:Y:S01]  /*03a0*/  SHFL.IDX PT, R2, R0, RZ, 0x1f ;  /* 0x00001fff00027589 */ /* 0x00006200000e0000 */
[----:B------:R-:W-:Y:S01]  /*03b0*/  ELECT P0, URZ, PT ;  /* 0x00000000003f782f */ /* 0x000fe20003800000 */
[----:B------:R-:W-:Y:S01]  /*03c0*/  IMAD.MOV.U32 R3, RZ, RZ, RZ ;  /* 0x000000ffff037224 */ /* 0x000fe200078e00ff */
[----:B0-----:R-:W-:Y:S01]  /*03d0*/  UMOV UR4, 0x20 ;  /* 0x0000002000047882 */ /* 0x001fe20000000000 */
[----:B------:R-:W0:Y:S01]  /*03e0*/  S2R R4, SR_CTAID.Y ;  /* 0x0000000000047919 */ /* 0x000e220000002600 */
[----:B------:R-:W-:Y:S01]  /*03f0*/  NOP ;  /* 0x0000000000007918 */ /* 0x000fe20000000000 */
[----:B------:R-:W-:Y:S01]  /*0400*/  NOP ;  /* 0x0000000000007918 */ /* 0x000fe20000000000 */
[----:B------:R-:W-:Y:S02]  /*0410*/  LOP3.LUT R0, R0, 0xffffffdf, RZ, 0xc0, !PT ;  /* 0xffffffdf00007812 */ /* 0x000fe400078ec0ff */
[----:B-----5:R-:W-:-:S02]  /*0420*/  ISETP.NE.AND P2, PT, R5, 0x1, PT ;  /* 0x000000010500780c */ /* 0x020fc40003f45270 */
[----:B-1----:R-:W-:Y:S02]  /*0430*/  ISETP.NE.OR P0, PT, R2, RZ, !P0 ;  /* 0x000000ff0200720c */ /* 0x002fe40004705670 */
[----:B------:R-:W1:Y:S09]  /*0440*/  S2R R2, SR_CTAID.X ;  /* 0x0000000000027919 */ /* 0x000e720000002500 */
[----:B------:R-:W1:Y:S01]  /*0450*/  @P2 LDC R9, c[0x0][0x10] ;  /* 0x00000400ff092b82 */ /* 0x000e620000000800 */
[----:B0-----:R-:W-:Y:S01]  /*0460*/  @P2 IMAD.MOV.U32 R6, RZ, RZ, R4 ;  /* 0x000000ffff062224 */ /* 0x001fe200078e0004 */
[----:B------:R-:W-:Y:S01]  /*0470*/  VOTEU.ALL UP0, P0 ;  /* 0x00000000003f7886 */ /* 0x000fe20000000000 */
[----:B------:R-:W-:Y:S01]  /*0480*/  @P2 IMAD.MOV.U32 R7, RZ, RZ, RZ ;  /* 0x000000ffff072224 */ /* 0x000fe200078e00ff */
[----:B------:R-:W-:Y:S01]  /*0490*/  VOTEU.ALL UP1, P0 ;  /* 0x00000000003f7886 */ /* 0x000fe20000020000 */
[----:B------:R-:W-:Y:S01]  /*04a0*/  @P2 IMAD.MOV.U32 R11, RZ, RZ, RZ ;  /* 0x000000ffff0b2224 */ /* 0x000fe200078e00ff */
[----:B------:R-:W-:Y:S01]  /*04b0*/  @P2 LOP3.LUT R0, R0, 0x20, RZ, 0xfc, !PT ;  /* 0x0000002000002812 */ /* 0x000fe200078efcff */
[----:B------:R-:W-:Y:S01]  /*04c0*/  @!UP0 UMOV UR8, 0x400 ;  /* 0x0000040000088882 */ /* 0x000fe20000000000 */
[----:B------:R-:W0:Y:S01]  /*04d0*/  @!P2 LDC R5, c[0x0][0xc] ;  /* 0x00000300ff05ab82 */ /* 0x000e220000000800 */
[----:B------:R-:W-:-:S04]  /*04e0*/  @!UP0 UIADD3 UR4, -UR4, 0x100000, URZ ;  /* 0x0010000004048890 */ /* 0x000fc8000fffe13f */
[----:B------:R-:W-:Y:S02]  /*04f0*/  @!UP0 USHF.L.U32 UR5, UR4, 0xb, URZ ;  /* 0x0000000b04058899 */ /* 0x000fe4000800063f */
[----:B------:R-:W-:Y:S01]  /*0500*/  @!UP0 USHF.L.U32 UR4, UR4, 0x1, URZ ;  /* 0x0000000104048899 */ /* 0x000fe2000800063f */
[----:B------:R-:W5:Y:S01]  /*0510*/  @!UP0 S2UR UR9, SR_CgaCtaId ;  /* 0x00000000000989c3 */ /* 0x000f620000008800 */
[----:B-1----:R-:W-:-:S04]  /*0520*/  @P2 IMAD.WIDE.U32 R8, R2, R9, R6 ;  /* 0x0000000902082225 */ /* 0x002fc800078e0006 */
[----:B------:R-:W-:Y:S02]  /*0530*/  @P2 IMAD.MOV.U32 R18, RZ, RZ, R8 ;  /* 0x000000ffff122224 */ /* 0x000fe400078e0008 */
[----:B------:R-:W-:Y:S02]  /*0540*/  @P2 IMAD.IADD R19, R9, 0x1, R11 ;  /* 0x0000000109132824 */ /* 0x000fe400078e020b */
[----:B0-----:R-:W-:-:S04]  /*0550*/  @!P2 IMAD.WIDE.U32 R6, R5, R4, R2 ;  /* 0x000000040506a225 */ /* 0x001fc800078e0002 */
[----:B------:R-:W-:Y:S02]  /*0560*/  @!P2 IMAD.MOV.U32 R18, RZ, RZ, R6 ;  /* 0x000000ffff12a224 */ /* 0x000fe400078e0006 */
[----:B------:R-:W-:Y:S01]  /*0570*/  @!P2 IMAD.MOV.U32 R19, RZ, RZ, R7 ;  /* 0x000000ffff13a224 */ /* 0x000fe200078e0007 */
[----:B-----5:R-:W-:Y:S02]  /*0580*/  @!UP0 ULEA UR8, UR9, UR8, 0x18 ;  /* 0x0000000809088291 */ /* 0x020fe4000f8ec03f */
[----:B------:R0:W-:Y:S01]  /*0590*/  STL [R1+0x58], R18 ;  /* 0x0000581201007387 */ /* 0x0001e20000100800 */
[----:B------:R-:W-:-:S03]  /*05a0*/  VOTEU.ALL UP0, P0 ;  /* 0x00000000003f7886 */ /* 0x000fc60000000000 */
[----:B------:R0:W-:Y:S04]  /*05b0*/  STL [R1+0x54], R19 ;  /* 0x0000541301007387 */ /* 0x0001e80000100800 */
[----:B------:R-:W1:Y:S02]  /*05c0*/  FENCE.VIEW.ASYNC.S ;  /* 0x00000000000073c6 */ /* 0x000e640000000000 */
[----:B-1----:R0:W2:Y:S01]  /*05d0*/  @!UP0 SYNCS.EXCH.64 URZ, [UR8+0x40], UR4 ;  /* 0x00004004083f85b2 */ /* 0x0020a20008000100 */
[----:B------:R0:W2:Y:S01]  /*05e0*/  @!UP1 SYNCS.EXCH.64 URZ, [UR8+0x48], UR4 ;  /* 0x00004804083f95b2 */ /* 0x0000a20008000100 */
[----:B------:R-:W-:Y:S01]  /*05f0*/  NOP ;  /* 0x0000000000007918 */ /* 0x000fe20000000000 */
[----:B--234-:R-:W-:Y:S06]  /*0600*/  BAR.SYNC.DEFER_BLOCKING 0x0 ;  /* 0x0000000000007b1d */ /* 0x01cfec0000010000 */
[----:B0-----:R-:W-:Y:S05]  /*0610*/  @!P1 BRA `(.L_x_3) ;  /* 0x0000013000e89947 */ /* 0x001fea0003800000 */
[----:B------:R-:W-:-:S06]  /*0620*/  UISETP.GT.U32.AND UP0, UPT, UR11, 0x1, UPT ;  /* 0x000000010b00788c */ /* 0x000fcc000bf04070 */
[----:B------:R-:W-:-:S13]  /*0630*/  PLOP3.LUT P0, PT, PT, PT, UP0, 0x80, 0x0 ;  /* 0x000000000000781c */ /* 0x000fda0003f0f008 */
[----:B------:R-:W-:Y:S05]  /*0640*/  @P0 EXIT ;  /* 0x000000000000094d */ /* 0x000fea0003800000 */
[----:B------:R-:W-:Y:S01]  /*0650*/  IMAD.MOV.U32 R7, RZ, RZ, -0x1 ;  /* 0xffffffffff077424 */ /* 0x000fe200078e00ff */
[----:B------:R-:W-:Y:S01]  /*0660*/  ULDC.64 UR4, c[0x0][0x650] ;  /* 0x0001940000047ab9 */ /* 0x000fe20000000a00 */
[----:B------:R-:W-:Y:S01]  /*0670*/  IMAD.MOV.U32 R6, RZ, RZ, -0x1 ;  /* 0xffffffffff067424 */ /* 0x000fe200078e00ff */
[----:B------:R-:W-:Y:S01]  /*0680*/  ISETP.GE.U32.AND P0, PT, R18, UR4, PT ;  /* 0x0000000412007c0c */ /* 0x000fe2000bf06070 */
[----:B------:R-:W-:Y:S01]  /*0690*/  UMOV UR34, 0xffffffff ;  /* 0xffffffff00227882 */ /* 0x000fe20000000000 */
[----:B------:R0:W-:Y:S01]  /*06a0*/  STL [R1+0x60], R7 ;  /* 0x0000600701007387 */ /* 0x0001e20000100800 */
[----:B------:R-:W-:Y:S02]  /*06b0*/  PRMT R5, RZ, 0x7610, R5 ;  /* 0x00007610ff057816 */ /* 0x000fe40000000005 */
[----:B------:R-:W-:Y:S01]  /*06c0*/  ISETP.GE.U32.AND.EX P0, PT, R19, UR5, PT, P0 ;  /* 0x0000000513007c0c */ /* 0x000fe2000bf06100 */
[----:B------:R0:W-:-:S12]  /*06d0*/  STL [R1+0x5c], R6 ;  /* 0x00005c0601007387 */ /* 0x0001d80000100800 */
[----:B0-----:R-:W-:Y:S05]  /*06e0*/  @P0 BRA `(.L_x_4) ;  /* 0x00000004006c0947 */ /* 0x001fea0003800000 */
[----:B------:R-:W0:Y:S01]  /*06f0*/  LDC.64 R14, c[0x0][0x628] ;  /* 0x00018a00ff0e7b82 */ /* 0x000e220000000a00 */
[----:B------:R-:W-:Y:S02]  /*0700*/  IMAD.MOV.U32 R6, RZ, RZ, R18 ;  /* 0x000000ffff067224 */ /* 0x000fe400078e0012 */
[----:B------:R-:W-:-:S05]  /*0710*/  IMAD.MOV.U32 R7, RZ, RZ, R19 ;  /* 0x000000ffff077224 */ /* 0x000fca00078e0013 */
[----:B------:R-:W1:Y:S08]  /*0720*/  LDC R12, c[0x0][0x630] ;  /* 0x00018c00ff0c7b82 */ /* 0x000e700000000800 */
[----:B------:R-:W2:Y:S01]  /*0730*/  LDC.64 R16, c[0x0][0x620] ;  /* 0x00018800ff107b82 */ /* 0x000ea20000000a00 */
[----:B0-----:R-:W-:-:S04]  /*0740*/  ISETP.NE.U32.AND P0, PT, R14, RZ, PT ;  /* 0x000000ff0e00720c */ /* 0x001fc80003f05070 */
[----:B------:R-:W-:-:S13]  /*0750*/  ISETP.NE.AND.EX P0, PT, R15, RZ, PT, P0 ;  /* 0x000000ff0f00720c */ /* 0x000fda0003f05300 */
[----:B-12---:R-:W-:Y:S05]  /*0760*/  @!P0 BRA `(.L_x_5) ;  /* 0x0000000000288947 */ /* 0x006fea0003800000 */
[----:B------:R-:W0:Y:S02]  /*0770*/  LDC R5, c[0x0][0x634] ;  /* 0x00018d00ff057b82 */ /* 0x000e240000000800 */
[----:B0-----:R-:W-:-:S05]  /*0780*/  IADD3 R5, P0, R18, R5, RZ ;  /* 0x0000000512057210 */ /* 0x001fca0007f1e0ff */
[----:B------:R-:W-:-:S04]  /*0790*/  IMAD.X R13, RZ, RZ, R19, P0 ;  /* 0x000000ffff0d7224 */ /* 0x000fc800000e0613 */
[----:B------:R-:W-:-:S04]  /*07a0*/  IMAD.WIDE.U32 R6, R13, R14, RZ ;  /* 0x0000000e0d067225 */ /* 0x000fc800078e00ff */
[----:B------:R-:W-:-:S04]  /*07b0*/  IMAD.WIDE.U32 R8, P0, R5, R15, R6 ;  /* 0x0000000f05087225 */ /* 0x000fc80007800006 */
[----:B------:R-:W-:-:S04]  /*07c0*/  IMAD.WIDE.U32 R6, R5, R14, RZ ;  /* 0x0000000e05067225 */ /* 0x000fc800078e00ff */
[----:B------:R-:W-:Y:S01]  /*07d0*/  IMAD.X R11, RZ, RZ, RZ, P0 ;  /* 0x000000ffff0b7224 */ /* 0x000fe200000e06ff */
[----:B------:R-:W-:Y:S01]  /*07e0*/  IADD3 RZ, P0, R7, R8, RZ ;  /* 0x0000000807ff7210 */ /* 0x000fe20007f1e0ff */
[----:B------:R-:W-:-:S04]  /*07f0*/  IMAD.MOV.U32 R10, RZ, RZ, R9 ;  /* 0x000000ffff0a7224 */ /* 0x000fc800078e0009 */
[----:B------:R-:W-:-:S08]  /*0800*/  IMAD.WIDE.U32.X R6, R13, R15, R10, P0 ;  /* 0x0000000f0d067225 */ /* 0x000fd000000e040a */
.L_x_5:
[-CC-:B------:R-:W-:Y:S01]  /*0810*/  SHF.R.U64 R23, R6, R12.reuse, R7.reuse ;  /* 0x0000000c06177219 */ /* 0x180fe20000001207 */
[----:B------:R-:W0:Y:S01]  /*0820*/  LDC R10, c[0x0][0x618] ;  /* 0x00018600ff0a7b82 */ /* 0x000e220000000800 */
[----:B------:R-:W-:Y:S01]  /*0830*/  SHF.R.U32.HI R5, RZ, R12, R7 ;  /* 0x0000000cff057219 */ /* 0x000fe20000011607 */
[----:B------:R-:W-:Y:S01]  /*0840*/  IMAD.MOV.U32 R6, RZ, RZ, R18 ;  /* 0x000000ffff067224 */ /* 0x000fe200078e0012 */
[----:B------:R-:W-:Y:S01]  /*0850*/  I2FP.F32.U32 R3, R2 ;  /* 0x0000000200037245 */ /* 0x000fe20000201000 */
[----:B------:R-:W-:Y:S01]  /*0860*/  IMAD.MOV.U32 R7, RZ, RZ, R19 ;  /* 0x000000ffff077224 */ /* 0x000fe200078e0013 */
[----:B------:R-:W-:Y:S01]  /*0870*/  IADD3 R9, P0, RZ, -R23, RZ ;  /* 0x80000017ff097210 */ /* 0x000fe20007f1e0ff */
[----:B------:R-:W-:Y:S02]  /*0880*/  ULDC UR4, c[0x0][0x150] ;  /* 0x0000540000047ab9 */ /* 0x000fe40000000800 */
[----:B------:R-:W1:Y:S01]  /*0890*/  LDC.64 R18, c[0x0][0x640] ;  /* 0x00019000ff127b82 */ /* 0x000e620000000a00 */
[----:B------:R-:W-:Y:S01]  /*08a0*/  FMUL R3, R3, UR4 ;  /* 0x0000000403037c20 */ /* 0x000fe20008400000 */
[----:B------:R-:W-:Y:S01]  /*08b0*/  IMAD.X R11, RZ, RZ, ~R5, P0 ;  /* 0x000000ffff0b7224 */ /* 0x000fe200000e0e05 */
[----:B------:R-:W-:Y:S01]  /*08c0*/  ULDC UR4, c[0x0][0x154] ;  /* 0x0000550000047ab9 */ /* 0x000fe20000000800 */
[----:B------:R-:W-:-:S03]  /*08d0*/  IMAD.WIDE.U32 R6, R9, R16, R6 ;  /* 0x0000001009067225 */ /* 0x000fc600078e0006 */
[----:B------:R-:W2:Y:S01]  /*08e0*/  F2I.U32.TRUNC.NTZ R3, R3 ;  /* 0x0000000300037305 */ /* 0x000ea2000020f000 */
[----:B------:R-:W3:Y:S01]  /*08f0*/  LDC R12, c[0x0][0x608] ;  /* 0x00018200ff0c7b82 */ /* 0x000ee20000000800 */
[----:B------:R-:W-:-:S04]  /*0900*/  IMAD R8, R11, R16, RZ ;  /* 0x000000100b087224 */ /* 0x000fc800078e02ff */
[----:B------:R-:W-:-:S03]  /*0910*/  IMAD R9, R9, R17, R8 ;  /* 0x0000001109097224 */ /* 0x000fc600078e0208 */
[----:B------:R-:W4:Y:S01]  /*0920*/  LDC R5, c[0x0][0x144] ;  /* 0x00005100ff057b82 */ /* 0x000f220000000800 */
[----:B------:R-:W-:Y:S02]  /*0930*/  IMAD.IADD R7, R7, 0x1, R9 ;  /* 0x0000000107077824 */ /* 0x000fe400078e0209 */
[----:B------:R-:W-:-:S03]  /*0940*/  IMAD.MOV.U32 R9, RZ, RZ, -0x1 ;  /* 0xffffffffff097424 */ /* 0x000fc600078e00ff */
[----:B0-----:R-:W-:Y:S01]  /*0950*/  SHF.R.U64 R14, R6, R10, R7 ;  /* 0x0000000a060e7219 */ /* 0x001fe20000001207 */
[----:B--2---:R-:W-:Y:S01]  /*0960*/  IMAD.MOV R8, RZ, RZ, -R3 ;  /* 0x000000ffff087224 */ /* 0x004fe200078e0a03 */
[----:B------:R-:W0:Y:S01]  /*0970*/  LDC R16, c[0x0][0x658] ;  /* 0x00019600ff107b82 */ /* 0x000e220000000800 */
[----:B------:R-:W-:Y:S02]  /*0980*/  I2FP.F32.U32 R6, R4 ;  /* 0x0000000400067245 */ /* 0x000fe40000201000 */
[----:B-1----:R-:W-:Y:S02]  /*0990*/  ISETP.NE.U32.AND P0, PT, R18, RZ, PT ;  /* 0x000000ff1200720c */ /* 0x002fe40003f05070 */
[----:B------:R-:W-:Y:S01]  /*09a0*/  SHF.R.U32.HI R3, RZ, R10, R7 ;  /* 0x0000000aff037219 */ /* 0x000fe20000011607 */
[----:B------:R-:W-:Y:S01]  /*09b0*/  FMUL R6, R6, UR4 ;  /* 0x0000000406067c20 */ /* 0x000fe20008400000 */
[----:B------:R-:W-:Y:S01]  /*09c0*/  ISETP.NE.AND.EX P0, PT, R19, RZ, PT, P0 ;  /* 0x000000ff1300720c */ /* 0x000fe20003f05300 */
[----:B------:R-:W1:Y:S01]  /*09d0*/  LDC R13, c[0x0][0x148] ;  /* 0x00005200ff0d7b82 */ /* 0x000e620000000800 */
[-CC-:B---3--:R-:W-:Y:S01]  /*09e0*/  SHF.R.U64 R24, R14, R12.reuse, R3.reuse ;  /* 0x0000000c0e187219 */ /* 0x188fe20000001203 */
[----:B------:R-:W-:Y:S01]  /*09f0*/  IMAD.MOV.U32 R7, RZ, RZ, 0x1 ;  /* 0x00000001ff077424 */ /* 0x000fe200078e00ff */
[----:B------:R-:W-:-:S02]  /*0a00*/  SHF.R.U32.HI R3, RZ, R12, R3 ;  /* 0x0000000cff037219 */ /* 0x000fc40000011603 */
[----:B------:R2:W3:Y:S03]  /*0a10*/  F2I.U32.TRUNC.NTZ R12, R6 ;  /* 0x00000006000c7305 */ /* 0x0004e6000020f000 */
[----:B------:R-:W1:Y:S01]  /*0a20*/  LDC R17, c[0x0][0x600] ;  /* 0x00018000ff117b82 */ /* 0x000e620000000800 */
[----:B----4-:R-:W-:-:S07]  /*0a30*/  IMAD R5, R5, R8, R2 ;  /* 0x0000000805057224 */ /* 0x010fce00078e0202 */
[----:B------:R-:W4:Y:S01]  /*0a40*/  LDC R20, c[0x0][0x648] ;  /* 0x00019200ff147b82 */ /* 0x000f220000000800 */
[-C--:B0-----:R-:W-:Y:S02]  /*0a50*/  SHF.L.U32 R2, R9, R16.reuse, RZ ;  /* 0x0000001009027219 */ /* 0x081fe400000006ff */
[--C-:B------:R-:W-:Y:S02]  /*0a60*/  SHF.R.U64 R26, R24, R16, R3.reuse ;  /* 0x00000010181a7219 */ /* 0x100fe40000001203 */
[----:B------:R-:W-:Y:S02]  /*0a70*/  LOP3.LUT R11, RZ, R2, RZ, 0x33, !PT ;  /* 0x00000002ff0b7212 */ /* 0x000fe400078e33ff */
[-C--:B------:R-:W-:Y:S01]  /*0a80*/  SHF.R.U32.HI R3, RZ, R16.reuse, R3 ;  /* 0x00000010ff037219 */ /* 0x080fe20000011603 */
[----:B------:R-:W0:Y:S01]  /*0a90*/  LDC R21, c[0x0][0x638] ;  /* 0x00018e00ff157b82 */ /* 0x000e220000000800 */
[----:B------:R-:W-:Y:S01]  /*0aa0*/  SHF.L.U32 R10, R7, R16, RZ ;  /* 0x00000010070a7219 */ /* 0x000fe200000006ff */
[----:B------:R-:W-:-:S06]  /*0ab0*/  IMAD.MOV.U32 R2, RZ, RZ, R26 ;  /* 0x000000ffff027224 */ /* 0x000fcc00078e001a */
[----:B------:R-:W0:Y:S01]  /*0ac0*/  LDC R22, c[0x0][0x610] ;  /* 0x00018400ff167b82 */ /* 0x000e220000000800 */
[----:B--23--:R-:W-:Y:S05]  /*0ad0*/  @!P0 BRA `(.L_x_6) ;  /* 0x0000000000288947 */ /* 0x00cfea0003800000 */
[----:B------:R-:W2:Y:S02]  /*0ae0*/  LDC R9, c[0x0][0x64c] ;  /* 0x00019300ff097b82 */ /* 0x000ea40000000800 */
[----:B--2---:R-:W-:-:S05]  /*0af0*/  IADD3 R9, P0, R26, R9, RZ ;  /* 0x000000091a097210 */ /* 0x004fca0007f1e0ff */
        /* <DEDUP_REMOVED lines=8> */
.L_x_6:
[----:B----4-:R-:W-:Y:S01]  /*0b80*/  SHF.R.U64 R2, R2, R20, R3 ;  /* 0x0000001402027219 */ /* 0x010fe20000001203 */
[----:B-1----:R-:W-:Y:S01]  /*0b90*/  VIADD R3, R17, 0xffffffff ;  /* 0xffffffff11037836 */ /* 0x002fe20000000000 */
[----:B------:R-:W-:Y:S01]  /*0ba0*/  LOP3.LUT R11, R24, R11, RZ, 0xc0, !PT ;  /* 0x0000000b180b7212 */ /* 0x000fe200078ec0ff */
[----:B------:R-:W-:Y:S01]  /*0bb0*/  IMAD.MOV R12, RZ, RZ, -R12 ;  /* 0x000000ffff0c7224 */ /* 0x000fe200078e0a0c */
[----:B------:R-:W-:Y:S01]  /*0bc0*/  R2UR UR34, R23 ;  /* 0x00000000172272ca */ /* 0x000fe200000e0000 */
[----:B------:R-:W-:Y:S01]  /*0bd0*/  IMAD.MOV R6, RZ, RZ, -R2 ;  /* 0x000000ffff067224 */ /* 0x000fe200078e0a02 */
[----:B------:R-:W-:Y:S01]  /*0be0*/  LOP3.LUT R3, R14, R3, RZ, 0xc0, !PT ;  /* 0x000000030e037212 */ /* 0x000fe200078ec0ff */
[----:B------:R-:W-:Y:S02]  /*0bf0*/  IMAD R10, R10, R2, R11 ;  /* 0x000000020a0a7224 */ /* 0x000fe400078e020b */
[----:B------:R-:W-:Y:S02]  /*0c00*/  @P2 IMAD R5, R13, R12, R4 ;  /* 0x0000000c0d052224 */ /* 0x000fe400078e0204 */
[----:B0-----:R-:W-:-:S02]  /*0c10*/  IMAD R2, R6, R21, R26 ;  /* 0x0000001506027224 */ /* 0x001fc400078e021a */
[----:B------:R-:W-:Y:S02]  /*0c20*/  IMAD R5, R10, R22, R5 ;  /* 0x000000160a057224 */ /* 0x000fe400078e0205 */
[----:B------:R-:W-:Y:S02]  /*0c30*/  IMAD R2, R2, R17, R3 ;  /* 0x0000001102027224 */ /* 0x000fe400078e0203 */
[----:B------:R-:W-:-:S03]  /*0c40*/  IMAD.MOV.U32 R3, RZ, RZ, 0x1 ;  /* 0x00000001ff037424 */ /* 0x000fc600078e00ff */
[----:B------:R-:W-:Y:S02]  /*0c50*/  SEL R4, R2, R5, !P2 ;  /* 0x0000000502047207 */ /* 0x000fe40005000000 */
[----:B------:R-:W-:Y:S02]  /*0c60*/  SEL R2, R5, R2, !P2 ;  /* 0x0000000205027207 */ /* 0x000fe40005000000 */
[----:B------:R-:W-:Y:S01]  /*0c70*/  PRMT R5, R3, 0x7610, R5 ;  /* 0x0000761003057816 */ /* 0x000fe20000000005 */
[----:B------:R0:W-:Y:S04]  /*0c80*/  STL [R1+0x5c], R4 ;  /* 0x00005c0401007387 */ /* 0x0001e80000100800 */
[----:B------:R0:W-:Y:S02]  /*0c90*/  STL [R1+0x60], R2 ;  /* 0x0000600201007387 */ /* 0x0001e40000100800 */
.L_x_4:
[----:B------:R-:W-:-:S08]  /*0ca0*/  NOP ;  /* 0x0000000000007918 */ /* 0x000fd00000000000 */
[----:B------:R-:W1:Y:S02]  /*0cb0*/  USETMAXREG.TRY_ALLOC.CTAPOOL UP0, 0xe8 ;  /* 0x000000e8000079c8 */ /* 0x000e640008000600 */
[----:B-1----:R-:W-:-:S13]  /*0cc0*/  PLOP3.LUT P0, PT, PT, PT, UP0, 0x80, 0x0 ;  /* 0x000000000000781c */ /* 0x002fda0003f0f008 */
[----:B------:R-:W-:Y:S05]  /*0cd0*/  @!P0 BRA `(.L_x_4) ;  /* 0xfffffffc00f08947 */ /* 0x000fea000383ffff */
[----:B------:R-:W-:Y:S01]  /*0ce0*/  ULDC.64 UR4, c[0x0][0x598] ;  /* 0x0001660000047ab9 */ /* 0x000fe20000000a00 */
[----:B------:R-:W-:Y:S01]  /*0cf0*/  ULDC.64 UR40, c[0x0][0x208] ;  /* 0x0000820000287ab9 */ /* 0x000fe20000000a00 */
[----:B------:R-:W-:-:S04]  /*0d00*/  ISETP.NE.U32.AND P0, PT, RZ, UR4, PT ;  /* 0x00000004ff007c0c */ /* 0x000fc8000bf05070 */
[----:B------:R-:W-:-:S13]  /*0d10*/  ISETP.NE.AND.EX P0, PT, RZ, UR5, PT, P0 ;  /* 0x00000005ff007c0c */ /* 0x000fda000bf05300 */
[----:B------:R-:W-:Y:S05]  /*0d20*/  @!P0 BRA `(.L_x_7) ;  /* 0x0000000000208947 */ /* 0x000fea0003800000 */
[----:B0-----:R-:W0:Y:S02]  /*0d30*/  LDC.64 R2, c[0x0][0x598] ;  /* 0x00016600ff027b82 */ /* 0x001e240000000a00 */
[----:B0-----:R-:W2:Y:S02]  /*0d40*/  LDG.E.64 R2, desc[UR40][R2.64] ;  /* 0x0000002802027981 */ /* 0x001ea4000c1e1b00 */
[----:B--2---:R-:W-:-:S04]  /*0d50*/  ISETP.NE.U32.AND P0, PT, R2, RZ, PT ;  /* 0x000000ff0200720c */ /* 0x004fc80003f05070 */
[----:B------:R-:W-:-:S13]  /*0d60*/  ISETP.NE.AND.EX P0, PT, R3, RZ, PT, P0 ;  /* 0x000000ff0300720c */ /* 0x000fda0003f05300 */
[----:B------:R-:W-:Y:S05]  /*0d70*/  @!P0 BRA `(.L_x_7) ;  /* 0x00000000000c8947 */ /* 0x000fea0003800000 */
[----:B------:R-:W2:Y:S02]  /*0d80*/  LD.E R2, desc[UR40][R2.64] ;  /* 0x0000002802027980 */ /* 0x000ea4000c101900 */
[----:B--2---:R-:W-:Y:S01]  /*0d90*/  R2UR UR33, R2 ;  /* 0x00000000022172ca */ /* 0x004fe200000e0000 */
[----:B------:R-:W-:-:S14]  /*0da0*/  BRA `(.L_x_8) ;  /* 0x0000000000247947 */ /* 0x000fdc0003800000 */
.L_x_7:
[----:B------:R-:W-:Y:S02]  /*0db0*/  ULDC.64 UR4, c[0x0][0x588] ;  /* 0x0001620000047ab9 */ /* 0x000fe40000000a00 */
[----:B------:R-:W-:-:S04]  /*0dc0*/  ISETP.NE.U32.AND P0, PT, RZ, UR4, PT ;  /* 0x00000004ff007c0c */ /* 0x000fc8000bf05070 */
[----:B------:R-:W-:-:S13]  /*0dd0*/  ISETP.NE.AND.EX P0, PT, RZ, UR5, PT, P0 ;  /* 0x00000005ff007c0c */ /* 0x000fda000bf05300 */
[----:B------:R-:W-:Y:S05]  /*0de0*/  @!P0 BRA `(.L_x_9) ;  /* 0x0000000000108947 */ /* 0x000fea0003800000 */
[----:B0-----:R-:W0:Y:S02]  /*0df0*/  LDC.64 R2, c[0x0][0x588] ;  /* 0x00016200ff027b82 */ /* 0x001e240000000a00 */
[----:B0-----:R-:W2:Y:S02]  /*0e00*/  LDG.E R2, desc[UR40][R2.64] ;  /* 0x0000002802027981 */ /* 0x001ea4000c1e1900 */
[----:B--2---:R-:W-:Y:S01]  /*0e10*/  R2UR UR33, R2 ;  /* 0x00000000022172ca */ /* 0x004fe200000e0000 */
[----:B------:R-:W-:-:S14]  /*0e20*/  BRA `(.L_x_8) ;  /* 0x0000000000047947 */ /* 0x000fdc0003800000 */
.L_x_9:
[----:B------:R-:W-:-:S05]  /*0e30*/  ULDC UR33, c[0x0][0x580] ;  /* 0x0001600000217ab9 */ /* 0x000fca0000000800 */
.L_x_8:
[----:B------:R-:W-:Y:S02]  /*0e40*/  ULDC.64 UR4, c[0x0][0x5a0] ;  /* 0x0001680000047ab9 */ /* 0x000fe40000000a00 */
        /* <DEDUP_REMOVED lines=11> */
.L_x_10:
        /* <DEDUP_REMOVED lines=8> */
.L_x_12:
[----:B------:R-:W-:-:S05]  /*0f80*/  ULDC UR32, c[0x0][0x584] ;  /* 0x0001610000207ab9 */ /* 0x000fca0000000800 */
.L_x_11:
[----:B------:R-:W-:-:S13]  /*0f90*/  LOP3.LUT P0, RZ, R5, 0xff, RZ, 0xc0, !PT ;  /* 0x000000ff05ff7812 */ /* 0x000fda000780c0ff */
[----:B------:R-:W-:Y:S05]  /*0fa0*/  @!P0 EXIT ;  /* 0x000000000000894d */ /* 0x000fea0003800000 */
[----:B0-----:R-:W0:Y:S01]  /*0fb0*/  LDC.64 R2, c[0x0][0x5c8] ;  /* 0x00017200ff027b82 */ /* 0x001e220000000a00 */
[----:B------:R-:W-:Y:S01]  /*0fc0*/  ULDC UR4, c[0x0][0x28c] ;  /* 0x0000a30000047ab9 */ /* 0x000fe20000000800 */
[----:B------:R-:W-:Y:S02]  /*0fd0*/  ULOP3.LUT UR8, UR7, 0x1, URZ, 0xfc, !UPT ;  /* 0x0000000107087892 */ /* 0x000fe4000f8efc3f */
[----:B------:R-:W-:-:S04]  /*0fe0*/  UIADD3 UR4, UR4, 0x7f, URZ ;  /* 0x0000007f04047890 */ /* 0x000fc8000fffe03f */
[----:B------:R-:W-:-:S04]  /*0ff0*/  USHF.R.S32.HI UR5, URZ, 0x1f, UR4 ;  /* 0x0000001f3f057899 */ /* 0x000fc80008011404 */
[----:B------:R-:W-:-:S03]  /*1000*/  ULEA.HI UR5, UR5, UR4, URZ, 0x7 ;  /* 0x0000000405057291 */ /* 0x000fc6000f8f383f */
[----:B------:R-:W-:Y:S01]  /*1010*/  UMOV UR4, URZ ;  /* 0x0000003f00047c82 */ /* 0x000fe20008000000 */
[----:B------:R-:W-:-:S03]  /*1020*/  USHF.R.S32.HI UR9, URZ, 0x7, UR5 ;  /* 0x000000073f097899 */ /* 0x000fc60008011405 */
[----:B------:R-:W-:Y:S01]  /*1030*/  UMOV UR5, URZ ;  /* 0x0000003f00057c82 */ /* 0x000fe20008000000 */
[C-C-:B0-----:R-:W-:Y:S01]  /*1040*/  SHF.L.U64.HI R7, R2.reuse, 0x7, R3.reuse ;  /* 0x0000000702077819 */ /* 0x141fe20000010203 */
[C---:B------:R-:W-:Y:S01]  /*1050*/  IMAD.SHL.U32 R4, R2.reuse, 0x80, RZ ;  /* 0x0000008002047824 */ /* 0x040fe200078e00ff */
[C-C-:B------:R-:W-:Y:S02]  /*1060*/  SHF.L.U64.HI R6, R2.reuse, 0x3, R3.reuse ;  /* 0x0000000302067819 */ /* 0x140fe40000010203 */
[C---:B------:R-:W-:Y:S01]  /*1070*/  SHF.L.U64.HI R5, R2.reuse, 0x8, R3 ;  /* 0x0000000802057819 */ /* 0x040fe20000010203 */
[C---:B------:R-:W-:Y:S02]  /*1080*/  IMAD.SHL.U32 R3, R2.reuse, 0x8, RZ ;  /* 0x0000000802037824 */ /* 0x040fe400078e00ff */
[----:B------:R-:W-:-:S07]  /*1090*/  IMAD.SHL.U32 R2, R2, 0x100, RZ ;  /* 0x0000010002027824 */ /* 0x000fce00078e00ff */
.L_x_39:
[----:B0-----:R-:W0:Y:S01]  /*10a0*/  S2R R8, SR_TID.X ;  /* 0x0000000000087919 */ /* 0x001e220000002100 */
[----:B-1----:R-:W1:Y:S01]  /*10b0*/  S2UR UR16, SR_CgaCtaId ;  /* 0x00000000001079c3 */ /* 0x002e620000008800 */
[----:B------:R-:W-:Y:S01]  /*10c0*/  UMOV UR15, 0x400 ;  /* 0x00000400000f7882 */ /* 0x000fe20000000000 */
[----:B------:R-:W-:Y:S01]  /*10d0*/  UMOV UR6, URZ ;  /* 0x0000003f00067c82 */ /* 0x000fe20008000000 */
[----:B------:R-:W-:Y:S01]  /*10e0*/  STL [R1+0x50], RZ ;  /* 0x000050ff01007387 */ /* 0x000fe20000100800 */
[----:B------:R-:W-:Y:S01]  /*10f0*/  UMOV UR12, URZ ;  /* 0x0000003f000c7c82 */ /* 0x000fe20008000000 */
[----:B------:R-:W-:Y:S01]  /*1100*/  UMOV UR13, URZ ;  /* 0x0000003f000d7c82 */ /* 0x000fe20008000000 */
[----:B------:R-:W-:Y:S01]  /*1110*/  UMOV UR39, UR5 ;  /* 0x0000000500277c82 */ /* 0x000fe20008000000 */
[----:B------:R-:W-:Y:S01]  /*1120*/  STL [R1+0x4c], RZ ;  /* 0x00004cff01007387 */ /* 0x000fe20000100800 */
[----:B--2---:R-:W2:Y:S01]  /*1130*/  LDC R9, c[0x0][0x28c] ;  /* 0x0000a300ff097b82 */ /* 0x004ea20000000800 */
[----:B------:R-:W-:Y:S01]  /*1140*/  UMOV UR38, UR4 ;  /* 0x0000000400267c82 */ /* 0x000fe20008000000 */
[----:B------:R-:W-:Y:S01]  /*1150*/  CS2R R10, SRZ ;  /* 0x00000000000a7805 */ /* 0x000fe2000001ff00 */
[----:B------:R-:W-:Y:S01]  /*1160*/  STL [R1+0x48], RZ ;  /* 0x000048ff01007387 */ /* 0x000fe20000100800 */
[----:B------:R-:W-:-:S02]  /*1170*/  CS2R R12, SRZ ;  /* 0x00000000000c7805 */ /* 0x000fc4000001ff00 */
[----:B------:R-:W-:Y:S02]  /*1180*/  CS2R R14, SRZ ;  /* 0x00000000000e7805 */ /* 0x000fe4000001ff00 */
[----:B------:R-:W-:Y:S01]  /*1190*/  CS2R R16, SRZ ;  /* 0x0000000000107805 */ /* 0x000fe2000001ff00 */
[----:B------:R-:W-:Y:S01]  /*11a0*/  STL [R1+0x44], RZ ;  /* 0x000044ff01007387 */ /* 0x000fe20000100800 */
[----:B------:R-:W-:Y:S02]  /*11b0*/  CS2R R18, SRZ ;  /* 0x0000000000127805 */ /* 0x000fe4000001ff00 */
[----:B------:R-:W-:Y:S02]  /*11c0*/  CS2R R20, SRZ ;  /* 0x0000000000147805 */ /* 0x000fe4000001ff00 */
        /* <DEDUP_REMOVED lines=12> */
[----:B------:R-:W-:Y:S02]  /*1290*/  CS2R R160, SRZ ;  /* 0x0000000000a07805 */ /* 0x000fe4000001ff00 */
[----:B0-----:R-:W-:Y:S01]  /*12a0*/  LOP3.LUT R8, R8, 0x80, RZ, 0xc0, !PT ;  /* 0x0000008008087812 */ /* 0x001fe200078ec0ff */
[----:B------:R-:W-:Y:S01]  /*12b0*/  STL [R1+0x34], RZ ;  /* 0x000034ff01007387 */ /* 0x000fe20000100800 */
[----:B--2---:R-:W-:Y:S02]  /*12c0*/  ISETP.GE.AND P0, PT, R9, 0x1, PT ;  /* 0x000000010900780c */ /* 0x004fe40003f06270 */
[----:B------:R-:W-:Y:S02]  /*12d0*/  CS2R R162, SRZ ;  /* 0x0000000000a27805 */ /* 0x000fe4000001ff00 */
[----:B------:R-:W-:Y:S01]  /*12e0*/  SHF.R.U32.HI R8, RZ, 0x7, R8 ;  /* 0x00000007ff087819 */ /* 0x000fe20000011608 */
        /* <DEDUP_REMOVED lines=8> */
[----:B------:R-:W0:Y:S01]  /*1370*/  SHFL.IDX PT, R8, R8, RZ, 0x1f ;  /* 0x00001fff08087589 */ /* 0x000e2200000e0000 */
[----:B------:R-:W-:-:S02]  /*1380*/  CS2R R176, SRZ ;  /* 0x0000000000b07805 */ /* 0x000fc4000001ff00 */
[----:B------:R-:W-:Y:S02]  /*1390*/  CS2R R178, SRZ ;  /* 0x0000000000b27805 */ /* 0x000fe4000001ff00 */
[----:B------:R-:W-:Y:S01]  /*13a0*/  CS2R R180, SRZ ;  /* 0x0000000000b47805 */ /* 0x000fe2000001ff00 */
[----:B------:R2:W-:Y:S01]  /*13b0*/  STL [R1+0x28], RZ ;  /* 0x000028ff01007387 */ /* 0x0005e20000100800 */
[----:B------:R-:W-:Y:S02]  /*13c0*/  CS2R R182, SRZ ;  /* 0x0000000000b67805 */ /* 0x000fe4000001ff00 */
[----:B------:R-:W-:Y:S02]  /*13d0*/  CS2R R184, SRZ ;  /* 0x0000000000b87805 */ /* 0x000fe4000001ff00 */
[----:B------:R-:W-:Y:S01]  /*13e0*/  CS2R R186, SRZ ;  /* 0x0000000000ba7805 */ /* 0x000fe2000001ff00 */
[----:B------:R2:W-:Y:S01]  /*13f0*/  STL [R1+0x24], RZ ;  /* 0x000024ff01007387 */ /* 0x0005e20000100800 */
        /* <DEDUP_REMOVED lines=14> */
[----:B------:R-:W-:Y:S02]  /*14e0*/  CS2R R210, SRZ ;  /* 0x0000000000d27805 */ /* 0x000fe4000001ff00 */
[----:B0-----:R-:W-:Y:S01]  /*14f0*/  R2UR UR11, R8 ;  /* 0x00000000080b72ca */ /* 0x001fe200000e0000 */
        /* <DEDUP_REMOVED lines=10> */
[----:B------:R-:W-:Y:S01]  /*15a0*/  CS2R R224, SRZ ;  /* 0x0000000000e07805 */ /* 0x000fe2000001ff00 */
[----:B------:R-:W-:Y:S01]  /*15b0*/  IMAD.MOV.U32 R226, RZ, RZ, RZ ;  /* 0x000000ffffe27224 */ /* 0x000fe200078e00ff */
[----:B------:R-:W-:Y:S01]  /*15c0*/  ULEA.HI UR10, UR11, UR11, URZ, 0x1 ;  /* 0x0000000b0b0a7291 */ /* 0x000fe2000f8f083f */
[----:B------:R2:W-:Y:S01]  /*15d0*/  STL [R1+0x8], RZ ;  /* 0x000008ff01007387 */ /* 0x0005e20000100800 */
[----:B------:R-:W-:Y:S02]  /*15e0*/  CS2R R136, SRZ ;  /* 0x0000000000887805 */ /* 0x000fe4000001ff00 */
[----:B------:R-:W-:Y:S01]  /*15f0*/  CS2R R138, SRZ ;  /* 0x00000000008a7805 */ /* 0x000fe2000001ff00 */
[----:B------:R-:W-:Y:S01]  /*1600*/  ULOP3.LUT UR14, UR10, 0x7fffe, URZ, 0xc0, !UPT ;  /* 0x0007fffe0a0e7892 */ /* 0x000fe2000f8ec03f */
[----:B------:R2:W-:Y:S01]  /*1610*/  STL [R1+0x4], RZ ;  /* 0x000004ff01007387 */ /* 0x0005e20000100800 */
[----:B-1----:R-:W-:Y:S01]  /*1620*/  ULEA UR10, UR16, UR15, 0x18 ;  /* 0x0000000f100a7291 */ /* 0x002fe2000f8ec03f */
[----:B------:R-:W-:Y:S01]  /*1630*/  CS2R R140, SRZ ;  /* 0x00000000008c7805 */ /* 0x000fe2000001ff00 */
[----:B------:R-:W-:Y:S01]  /*1640*/  UIADD3 UR14, UR11, -UR14, URZ ;  /* 0x8000000e0b0e7290 */ /* 0x000fe2000fffe03f */
[----:B------:R2:W-:Y:S01]  /*1650*/  STL [R1], RZ ;  /* 0x000000ff01007387 */ /* 0x0005e20000100800 */
[----:B------:R-:W-:-:S02]  /*1660*/  CS2R R142, SRZ ;  /* 0x00000000008e7805 */ /* 0x000fc4000001ff00 */
[----:B------:R-:W-:Y:S01]  /*1670*/  CS2R R128, SRZ ;  /* 0x0000000000807805 */ /* 0x000fe2000001ff00 */
[----:B------:R-:W-:Y:S01]  /*1680*/  ULEA UR14, UR14, UR10, 0xd ;  /* 0x0000000a0e0e7291 */ /* 0x000fe2000f8e683f */
[----:B------:R-:W-:Y:S02]  /*1690*/  CS2R R130, SRZ ;  /* 0x0000000000827805 */ /* 0x000fe4000001ff00 */
[----:B------:R-:W-:Y:S02]  /*16a0*/  CS2R R132, SRZ ;  /* 0x0000000000847805 */ /* 0x000fe4000001ff00 */
[----:B------:R-:W-:Y:S01]  /*16b0*/  CS2R R134, SRZ ;  /* 0x0000000000867805 */ /* 0x000fe2000001ff00 */
[----:B------:R-:W-:Y:S01]  /*16c0*/  UIADD3 UR14, UR14, 0x100, URZ ;  /* 0x000001000e0e7890 */ /* 0x000fe2000fffe03f */
[----:B------:R-:W-:Y:S02]  /*16d0*/  CS2R R120, SRZ ;  /* 0x0000000000787805 */ /* 0x000fe4000001ff00 */
[----:B------:R-:W-:-:S02]  /*16e0*/  CS2R R122, SRZ ;  /* 0x00000000007a7805 */ /* 0x000fc4000001ff00 */
[----:B------:R-:W-:Y:S01]  /*16f0*/  CS2R R124, SRZ ;  /* 0x00000000007c7805 */ /* 0x000fe2000001ff00 */
[----:B------:R-:W-:Y:S01]  /*1700*/  USHF.R.U32.HI UR11, URZ, 0x4, UR14 ;  /* 0x000000043f0b7899 */ /* 0x000fe2000801160e */
[----:B------:R-:W-:Y:S02]  /*1710*/  CS2R R126, SRZ ;  /* 0x00000000007e7805 */ /* 0x000fe4000001ff00 */
[----:B------:R-:W-:Y:S02]  /*1720*/  CS2R R112, SRZ ;  /* 0x0000000000707805 */ /* 0x000fe4000001ff00 */
[----:B------:R-:W-:Y:S01]  /*1730*/  CS2R R114, SRZ ;  /* 0x0000000000727805 */ /* 0x000fe2000001ff00 */
[----:B------:R-:W-:Y:S01]  /*1740*/  ULOP3.LUT UR11, UR11, 0x3fff, URZ, 0xc0, !UPT ;  /* 0x00003fff0b0b7892 */ /* 0x000fe2000f8ec03f */
[----:B------:R-:W-:Y:S02]  /*1750*/  CS2R R116, SRZ ;  /* 0x0000000000747805 */ /* 0x000fe4000001ff00 */
[----:B------:R-:W-:-:S02]  /*1760*/  CS2R R118, SRZ ;  /* 0x0000000000767805 */ /* 0x000fc4000001ff00 */
[----:B------:R-:W-:Y:S02]  /*1770*/  CS2R R104, SRZ ;  /* 0x0000000000687805 */ /* 0x000fe4000001ff00 */
[----:B------:R-:W-:Y:S02]  /*1780*/  CS2R R106, SRZ ;  /* 0x00000000006a7805 */ /* 0x000fe4000001ff00 */
[----:B------:R-:W-:Y:S02]  /*1790*/  CS2R R108, SRZ ;  /* 0x00000000006c7805 */ /* 0x000fe4000001ff00 */
[----:B------:R-:W-:Y:S02]  /*17a0*/  CS2R R110, SRZ ;  /* 0x00000000006e7805 */ /* 0x000fe4000001ff00 */
        /* <DEDUP_REMOVED lines=39> */
[----:B------:R-:W-:Y:S01]  /*1a20*/  CS2R R30, SRZ ;  /* 0x00000000001e7805 */ /* 0x000fe2000001ff00 */
[----:B--2---:R-:W-:Y:S06]  /*1a30*/  @!P0 BRA `(.L_x_13) ;  /* 0x0000001c00808947 */ /* 0x004fec0003800000 */
[----:B------:R-:W-:-:S06]  /*1a40*/  UISETP.NE.AND UP0, UPT, UR8, 0x3, UPT ;  /* 0x000000030800788c */ /* 0x000fcc000bf05270 */
[----:B------:R-:W-:-:S13]  /*1a50*/  PLOP3.LUT P1, PT, PT, PT, UP0, 0x80, 0x0 ;  /* 0x000000000000781c */ /* 0x000fda0003f2f008 */
[----:B------:R-:W-:Y:S05]  /*1a60*/  @!P1 BRA `(.L_x_14) ;  /* 0x0000000000049947 */ /* 0x000fea0003800000 */
[----:B------:R-:W-:Y:S01]  /*1a70*/  BPT.TRAP 0x1 ;  /* 0x000000040000795c */ /* 0x000fe20000300000 */
.L_x_14:
[----:B------:R-:W-:Y:S01]  /*1a80*/  ULEA UR12, UR5, UR10, 0x3 ;  /* 0x0000000a050c7291 */ /* 0x000fe2000f8e183f */
[----:B------:R-:W-:-:S05]  /*1a90*/  IMAD.U32 R8, RZ, RZ, UR4 ;  /* 0x00000004ff087e24 */ /* 0x000fca000f8e00ff */
[----:B------:R-:W-:-:S04]  /*1aa0*/  SHF.L.U32 R8, R8, 0x1f, RZ ;  /* 0x0000001f08087819 */ /* 0x000fc800000006ff */
[----:B------:R0:W1:Y:S01]  /*1ab0*/  SYNCS.PHASECHK.TRANS64.TRYWAIT P0, [UR12], R8 ;  /* 0x00000008ff0075a7 */ /* 0x000062000800014c */
[----:B------:R-:W-:Y:S05]  /*1ac0*/  @!P1 BRA `(.L_x_15) ;  /* 0x0000000000049947 */ /* 0x000fea0003800000 */
[----:B------:R-:W-:Y:S01]  /*1ad0*/  BPT.TRAP 0x1 ;  /* 0x000000040000795c */ /* 0x000fe20000300000 */
.L_x_15:
[----:B------:R2:W-:Y:S01]  /*1ae0*/  STL [R1+0x50], RZ ;  /* 0x000050ff01007387 */ /* 0x0005e20000100800 */
[----:B------:R-:W-:Y:S01]  /*1af0*/  UMOV UR6, 0x4 ;  /* 0x0000000400067882 */ /* 0x000fe20000000000 */
[----:B-1----:R-:W-:Y:S05]  /*1b00*/  @P0 BRA `(.L_x_16) ;  /* 0x0000000000080947 */ /* 0x002fea0003800000 */
[----:B------:R-:W1:Y:S02]  /*1b10*/  SYNCS.PHASECHK.TRANS64.TRYWAIT P0, [UR12], R8 ;  /* 0x00000008ff0075a7 */ /* 0x000e64000800014c */
[----:B-1----:R-:W-:Y:S05]  /*1b20*/  @!P0 BRA `(.L_x_17) ;  /* 0x0000013400508947 */ /* 0x002fea0003800000 */
.L_x_16:
[----:B------:R-:W-:Y:S01]  /*1b30*/  UIADD3 UR12, UR10, 0x24100, URZ ;  /* 0x000241000a0c7890 */ /* 0x000fe2000fffe03f */
[----:B------:R-:W-:Y:S01]  /*1b40*/  WARPGROUP.ARRIVE ;  /* 0x00000000000079c5 */ /* 0x000fe20000000000 */
[----:B------:R-:W-:Y:S01]  /*1b50*/  ULOP3.LUT UR35, UR11, 0x10000, URZ, 0xfc, !UPT ;  /* 0x000100000b237892 */ /* 0x000fe2000f8efc3f */
[----:B------:R3:W-:Y:S01]  /*1b60*/  STL [R1+0x4c], RZ ;  /* 0x00004cff01007387 */ /* 0x0007e20000100800 */
[----:B------:R-:W-:Y:S01]  /*1b70*/  USHF.R.U32.HI UR12, URZ, 0x4, UR12 ;  /* 0x000000043f0c7899 */ /* 0x000fe2000801160c */
[----:B01----:R-:W-:Y:S01]  /*1b80*/  CS2R R8, SRZ ;  /* 0x0000000000087805 */ /* 0x003fe2000001ff00 */
[----:B------:R-:W-:Y:S01]  /*1b90*/  UIMAD UR35, UR5, 0xc00, UR35 ;  /* 0x00000c00052378a4 */ /* 0x000fe2000f8e0223 */
[----:B------:R3:W-:Y:S01]  /*1ba0*/  STL [R1+0x48], RZ ;  /* 0x000048ff01007387 */ /* 0x0007e20000100800 */
[----:B------:R-:W-:Y:S01]  /*1bb0*/  ULOP3.LUT UR12, UR12, 0x3fff, URZ, 0xc0, !UPT ;  /* 0x00003fff0c0c7892 */ /* 0x000fe2000f8ec03f */
[----:B------:R-:W-:Y:S01]  /*1bc0*/  CS2R R10, SRZ ;  /* 0x00000000000a7805 */ /* 0x000fe2000001ff00 */
[----:B------:R-:W-:Y:S01]  /*1bd0*/  UMOV UR21, 0x40000040 ;  /* 0x4000004000157882 */ /* 0x000fe20000000000 */
[----:B------:R-:W-:Y:S01]  /*1be0*/  UMOV UR23, 0x40000040 ;  /* 0x4000004000177882 */ /* 0x000fe20000000000 */
[----:B------:R-:W-:Y:S01]  /*1bf0*/  ULOP3.LUT UR12, UR12, 0x10000, URZ, 0xfc, !UPT ;  /* 0x000100000c0c7892 */ /* 0x000fe2000f8efc3f */
[----:B------:R3:W-:Y:S01]  /*1c00*/  STL [R1+0x44], RZ ;  /* 0x000044ff01007387 */ /* 0x0007e20000100800 */
[----:B------:R-:W-:Y:S01]  /*1c10*/  UMOV UR20, UR35 ;  /* 0x0000002300147c82 */ /* 0x000fe20008000000 */
[----:B------:R-:W-:Y:S01]  /*1c20*/  UMOV UR25, UR21 ;  /* 0x0000001500197c82 */ /* 0x000fe20008000000 */
[----:B------:R-:W-:Y:S01]  /*1c30*/  UIMAD UR36, UR5, 0x280, UR12 ;  /* 0x00000280052478a4 */ /* 0x000fe2000f8e020c */
[----:B------:R3:W-:Y:S01]  /*1c40*/  STL [R1+0x40], RZ ;  /* 0x000040ff01007387 */ /* 0x0007e20000100800 */
[----:B------:R-:W-:Y:S01]  /*1c50*/  UMOV UR24, UR20 ;  /* 0x0000001400187c82 */ /* 0x000fe20008000000 */
[----:B------:R-:W-:Y:S01]  /*1c60*/  UMOV UR27, 0x40000040 ;  /* 0x40000040001b7882 */ /* 0x000fe20000000000 */
[----:B------:R-:W-:Y:S01]  /*1c70*/  UIADD3 UR26, UR36, 0x80, URZ ;  /* 0x00000080241a7890 */ /* 0x000fe2000fffe03f */
[----:B------:R3:W-:Y:S01]  /*1c80*/  STL [R1+0x3c], RZ ;  /* 0x00003cff01007387 */ /* 0x0007e20000100800 */
[----:B------:R-:W-:Y:S01]  /*1c90*/  UIADD3 UR30, UR36, 0x100, URZ ;  /* 0x00000100241e7890 */ /* 0x000fe2000fffe03f */
[----:B------:R-:W-:Y:S01]  /*1ca0*/  CS2R R12, SRZ ;  /* 0x00000000000c7805 */ /* 0x000fe2000001ff00 */
[----:B------:R-:W-:Y:S01]  /*1cb0*/  UIADD3 UR18, UR36, 0x180, URZ ;  /* 0x0000018024127890 */ /* 0x000fe2000fffe03f */
[----:B------:R3:W-:Y:S01]  /*1cc0*/  STL [R1+0x38], RZ ;  /* 0x000038ff01007387 */ /* 0x0007e20000100800 */
[----:B------:R-:W-:Y:S01]  /*1cd0*/  UMOV UR22, UR36 ;  /* 0x0000002400167c82 */ /* 0x000fe20008000000 */
[----:B------:R-:W-:Y:S01]  /*1ce0*/  UMOV UR28, UR20 ;  /* 0x00000014001c7c82 */ /* 0x000fe20008000000 */
[----:B------:R-:W-:Y:S01]  /*1cf0*/  QGMMA.64x16x32.F32.E4M3.E4M3 R136, gdesc[UR20], RZ, !UPT ;  /* 0x00200000148879f3 */ /* 0x000fe2000c7008ff */
[----:B------:R-:W-:Y:S01]  /*1d00*/  UMOV UR29, UR21 ;  /* 0x00000015001d7c82 */ /* 0x000fe20008000000 */
[----:B------:R-:W-:Y:S01]  /*1d10*/  UMOV UR31, 0x40000040 ;  /* 0x40000040001f7882 */ /* 0x000fe20000000000 */
[----:B------:R-:W-:Y:S01]  /*1d20*/  UIADD3 UR14, UR36, 0x200, URZ ;  /* 0x00000200240e7890 */ /* 0x000fe2000fffe03f */
[----:B------:R-:W-:Y:S01]  /*1d30*/  QGMMA.64x16x32.F32.E4M3.E4M3 R112, gdesc[UR24], RZ, !UPT ;  /* 0x00200000187079f3 */ /* 0x000fe2000c7008ff */
[----:B------:R-:W-:Y:S01]  /*1d40*/  UMOV UR16, UR20 ;  /* 0x0000001400107c82 */ /* 0x000fe20008000000 */
[----:B------:R-:W-:Y:S01]  /*1d50*/  UMOV UR17, UR21 ;  /* 0x0000001500117c82 */ /* 0x000fe20008000000 */
[----:B------:R-:W-:Y:S01]  /*1d60*/  UMOV UR19, 0x40000040 ;  /* 0x4000004000137882 */ /* 0x000fe20000000000 */
[----:B------:R-:W-:Y:S01]  /*1d70*/  QGMMA.64x16x32.F32.E4M3.E4M3 R88, gdesc[UR28], RZ, !UPT ;  /* 0x002000001c5879f3 */ /* 0x000fe2000c7008ff */
[----:B------:R-:W-:Y:S01]  /*1d80*/  UMOV UR12, UR20 ;  /* 0x00000014000c7c82 */ /* 0x000fe20008000000 */
[----:B------:R-:W-:Y:S01]  /*1d90*/  UMOV UR13, UR21 ;  /* 0x00000015000d7c82 */ /* 0x000fe20008000000 */
[----:B------:R-:W-:Y:S01]  /*1da0*/  UMOV UR15, 0x40000040 ;  /* 0x40000040000f7882 */ /* 0x000fe20000000000 */
[----:B------:R-:W-:Y:S01]  /*1db0*/  QGMMA.64x16x32.F32.E4M3.E4M3 R64, gdesc[UR16], RZ, !UPT ;  /* 0x00200000104079f3 */ /* 0x000fe2000c7008ff */
[----:B------:R-:W-:Y:S01]  /*1dc0*/  UIADD3 UR16, UR35, 0x400, URZ ;  /* 0x0000040023107890 */ /* 0x000fe2000fffe03f */
[----:B------:R3:W-:Y:S01]  /*1dd0*/  STL [R1+0x34], RZ ;  /* 0x000034ff01007387 */ /* 0x0007e20000100800 */
[----:B------:R-:W-:Y:S01]  /*1de0*/  CS2R R14, SRZ ;  /* 0x00000000000e7805 */ /* 0x000fe2000001ff00 */
[----:B------:R-:W-:Y:S01]  /*1df0*/  QGMMA.64x16x32.F32.E4M3.E4M3 R40, gdesc[UR12], RZ, !UPT ;  /* 0x002000000c2879f3 */ /* 0x000fe2000c7008ff */
[----:B------:R-:W-:Y:S01]  /*1e00*/  UMOV UR13, 0x40000040 ;  /* 0x40000040000d7882 */ /* 0x000fe20000000000 */
[----:B------:R3:W-:Y:S01]  /*1e10*/  STL [R1+0x30], RZ ;  /* 0x000030ff01007387 */ /* 0x0007e20000100800 */
[----:B------:R-:W-:Y:S01]  /*1e20*/  UMOV UR17, UR13 ;  /* 0x0000000d00117c82 */ /* 0x000fe20008000000 */
[----:B------:R-:W-:Y:S01]  /*1e30*/  UMOV UR12, UR16 ;  /* 0x00000010000c7c82 */ /* 0x000fe20008000000 */
[----:B------:R-:W-:Y:S01]  /*1e40*/  UMOV UR29, UR13 ;  /* 0x0000000d001d7c82 */ /* 0x000fe20008000000 */
[----:B------:R-:W-:Y:S01]  /*1e50*/  QGMMA.64x16x32.F32.E4M3.E4M3 R32, gdesc[UR12], RZ, !UPT ;  /* 0x002000000c2079f3 */ /* 0x000fe2000c7008ff */
[----:B------:R-:W-:Y:S01]  /*1e60*/  UMOV UR16, UR12 ;  /* 0x0000000c00107c82 */ /* 0x000fe20008000000 */
[----:B------:R-:W-:Y:S01]  /*1e70*/  UMOV UR28, UR12 ;  /* 0x0000000c001c7c82 */ /* 0x000fe20008000000 */
[----:B------:R-:W-:Y:S01]  /*1e80*/  UMOV UR24, UR12 ;  /* 0x0000000c00187c82 */ /* 0x000fe20008000000 */
[----:B------:R-:W-:Y:S01]  /*1e90*/  QGMMA.64x16x32.F32.E4M3.E4M3 R56, gdesc[UR16], RZ, !UPT ;  /* 0x00200000103879f3 */ /* 0x000fe2000c7008ff */
[----:B------:R-:W-:Y:S01]  /*1ea0*/  UIADD3 UR16, UR35, 0x800, URZ ;  /* 0x0000080023107890 */ /* 0x000fe2000fffe03f */
[----:B------:R3:W-:Y:S01]  /*1eb0*/  STL [R1+0x2c], RZ ;  /* 0x00002cff01007387 */ /* 0x0007e20000100800 */
[----:B------:R-:W-:Y:S01]  /*1ec0*/  UMOV UR25, UR13 ;  /* 0x0000000d00197c82 */ /* 0x000fe20008000000 */
[----:B------:R-:W-:Y:S01]  /*1ed0*/  QGMMA.64x16x32.F32.E4M3.E4M3 R80, gdesc[UR28], RZ, !UPT ;  /* 0x002000001c5079f3 */ /* 0x000fe2000c7008ff */
[----:B------:R-:W-:Y:S01]  /*1ee0*/  UMOV UR20, UR12 ;  /* 0x0000000c00147c82 */ /* 0x000fe20008000000 */
[----:B------:R-:W-:Y:S01]  /*1ef0*/  UMOV UR21, UR13 ;  /* 0x0000000d00157c82 */ /* 0x000fe20008000000 */
[----:B------:R3:W-:Y:S01]  /*1f00*/  STL [R1+0x28], RZ ;  /* 0x000028ff01007387 */ /* 0x0007e20000100800 */
[----:B------:R-:W-:Y:S01]  /*1f10*/  QGMMA.64x16x32.F32.E4M3.E4M3 R104, gdesc[UR24], RZ, !UPT ;  /* 0x00200000186879f3 */ /* 0x000fe2000c7008ff */
[----:B------:R-:W-:-:S02]  /*1f20*/  CS2R R16, SRZ ;  /* 0x0000000000107805 */ /* 0x000fc4000001ff00 */
[----:B------:R-:W-:Y:S01]  /*1f30*/  CS2R R18, SRZ ;  /* 0x0000000000127805 */ /* 0x000fe2000001ff00 */
[----:B------:R3:W-:Y:S01]  /*1f40*/  STL [R1+0x24], RZ ;  /* 0x000024ff01007387 */ /* 0x0007e20000100800 */
[----:B------:R-:W-:Y:S01]  /*1f50*/  QGMMA.64x16x32.F32.E4M3.E4M3 R128, gdesc[UR20], RZ, !UPT ;  /* 0x00200000148079f3 */ /* 0x000fe2000c7008ff */
[----:B------:R-:W-:Y:S01]  /*1f60*/  UMOV UR20, UR16 ;  /* 0x0000001000147c82 */ /* 0x000fe20008000000 */
[----:B------:R-:W-:Y:S01]  /*1f70*/  UMOV UR21, 0x40000040 ;  /* 0x4000004000157882 */ /* 0x000fe20000000000 */
[----:B------:R-:W-:Y:S01]  /*1f80*/  UMOV UR24, UR20 ;  /* 0x0000001400187c82 */ /* 0x000fe20008000000 */
[----:B------:R-:W-:Y:S01]  /*1f90*/  UMOV UR25, UR21 ;  /* 0x0000001500197c82 */ /* 0x000fe20008000000 */
[----:B------:R-:W-:Y:S01]  /*1fa0*/  QGMMA.64x16x32.F32.E4M3.E4M3 R120, gdesc[UR20], RZ, !UPT ;  /* 0x00200000147879f3 */ /* 0x000fe2000c7008ff */
        /* <DEDUP_REMOVED lines=10> */
[----:B------:R-:W-:Y:S01]  /*2050*/  UIADD3 UR26, UR36, 0x82, URZ ;  /* 0x00000082241a7890 */ /* 0x000fe2000fffe03f */
[----:B------:R-:W-:Y:S01]  /*2060*/  QGMMA.64x16x32.F32.E4M3.E4M3 R48, gdesc[UR16], RZ, !UPT ;  /* 0x00200000103079f3 */ /* 0x000fe2000c7008ff */
[----:B------:R-:W-:Y:S01]  /*2070*/  UIADD3 UR16, UR36, 0x2, URZ ;  /* 0x0000000224107890 */ /* 0x000fe2000fffe03f */
[----:B------:R3:W-:Y:S01]  /*2080*/  STL [R1+0x1c], RZ ;  /* 0x00001cff01007387 */ /* 0x0007e20000100800 */
[----:B------:R-:W-:Y:S01]  /*2090*/  UIADD3 UR30, UR36, 0x102, URZ ;  /* 0x00000102241e7890 */ /* 0x000fe2000fffe03f */
[----:B------:R-:W-:Y:S01]  /*20a0*/  QGMMA.64x16x32.F32.E4M3.E4M3 R24, gdesc[UR12], RZ, !UPT ;  /* 0x002000000c1879f3 */ /* 0x000fe2000c7008ff */
[----:B------:R-:W-:Y:S01]  /*20b0*/  UIADD3 UR18, UR36, 0x182, URZ ;  /* 0x0000018224127890 */ /* 0x000fe2000fffe03f */
[----:B------:R3:W-:Y:S01]  /*20c0*/  STL [R1+0x18], RZ ;  /* 0x000018ff01007387 */ /* 0x0007e20000100800 */
[----:B------:R-:W-:Y:S01]  /*20d0*/  UMOV UR20, UR22 ;  /* 0x0000001600147c82 */ /* 0x000fe20008000000 */
[----:B------:R-:W-:Y:S01]  /*20e0*/  UMOV UR21, 0x40000040 ;  /* 0x4000004000157882 */ /* 0x000fe20000000000 */
[----:B------:R-:W-:Y:S01]  /*20f0*/  UMOV UR22, UR16 ;  /* 0x0000001000167c82 */ /* 0x000fe20008000000 */
[----:B------:R-:W-:Y:S01]  /*2100*/  UMOV UR23, 0x40000040 ;  /* 0x4000004000177882 */ /* 0x000fe20000000000 */
[----:B------:R-:W-:Y:S01]  /*2110*/  UMOV UR24, UR20 ;  /* 0x0000001400187c82 */ /* 0x000fe20008000000 */
[----:B------:R-:W-:Y:S01]  /*2120*/  UMOV UR25, UR21 ;  /* 0x0000001500197c82 */ /* 0x000fe20008000000 */
[----:B------:R-:W-:Y:S01]  /*2130*/  UMOV UR27, 0x40000040 ;  /* 0x40000040001b7882 */ /* 0x000fe20000000000 */
[----:B------:R-:W-:Y:S01]  /*2140*/  QGMMA.64x16x32.F32.E4M3.E4M3 R136, gdesc[UR20], R136 ;  /* 0x00200000148879f3 */ /* 0x000fe20008700888 */
[----:B------:R-:W-:Y:S01]  /*2150*/  UMOV UR28, UR20 ;  /* 0x00000014001c7c82 */ /* 0x000fe20008000000 */
[----:B------:R-:W-:Y:S01]  /*2160*/  UMOV UR29, UR21 ;  /* 0x00000015001d7c82 */ /* 0x000fe20008000000 */
[----:B------:R-:W-:Y:S01]  /*2170*/  UMOV UR31, 0x40000040 ;  /* 0x40000040001f7882 */ /* 0x000fe20000000000 */
[----:B------:R-:W-:Y:S01]  /*2180*/  QGMMA.64x16x32.F32.E4M3.E4M3 R112, gdesc[UR24], R112 ;  /* 0x00200000187079f3 */ /* 0x000fe20008700870 */
[----:B------:R-:W-:Y:S01]  /*2190*/  UIADD3 UR14, UR36, 0x202, URZ ;  /* 0x00000202240e7890 */ /* 0x000fe2000fffe03f */
[----:B------:R3:W-:Y:S01]  /*21a0*/  STL [R1+0x14], RZ ;  /* 0x000014ff01007387 */ /* 0x0007e20000100800 */
        /* <DEDUP_REMOVED lines=10> */
[----:B------:R-:W-:Y:S01]  /*2250*/  CS2R R20, SRZ ;  /* 0x0000000000147805 */ /* 0x000fe2000001ff00 */
[----:B------:R-:W-:Y:S01]  /*2260*/  QGMMA.64x16x32.F32.E4M3.E4M3 R40, gdesc[UR12], R40 ;  /* 0x002000000c2879f3 */ /* 0x000fe20008700828 */
[----:B------:R-:W-:Y:S01]  /*2270*/  UMOV UR13, 0x40000040 ;  /* 0x40000040000d7882 */ /* 0x000fe20000000000 */
[----:B------:R3:W-:Y:S01]  /*2280*/  STL [R1+0xc], RZ ;  /* 0x00000cff01007387 */ /* 0x0007e20000100800 */
[----:B------:R-:W-:Y:S01]  /*2290*/  UMOV UR17, UR13 ;  /* 0x0000000d00117c82 */ /* 0x000fe20008000000 */
[----:B------:R-:W-:Y:S01]  /*22a0*/  UMOV UR12, UR16 ;  /* 0x00000010000c7c82 */ /* 0x000fe20008000000 */
[----:B------:R-:W-:Y:S01]  /*22b0*/  UMOV UR29, UR13 ;  /* 0x0000000d001d7c82 */ /* 0x000fe20008000000 */
[----:B------:R-:W-:Y:S01]  /*22c0*/  QGMMA.64x16x32.F32.E4M3.E4M3 R32, gdesc[UR12], R32 ;  /* 0x002000000c2079f3 */ /* 0x000fe20008700820 */
[----:B------:R-:W-:Y:S01]  /*22d0*/  UMOV UR16, UR12 ;  /* 0x0000000c00107c82 */ /* 0x000fe20008000000 */
[----:B------:R-:W-:Y:S01]  /*22e0*/  UMOV UR28, UR12 ;  /* 0x0000000c001c7c82 */ /* 0x000fe20008000000 */
[----:B------:R-:W-:Y:S01]  /*22f0*/  UMOV UR24, UR12 ;  /* 0x0000000c00187c82 */ /* 0x000fe20008000000 */
[----:B------:R-:W-:Y:S01]  /*2300*/  QGMMA.64x16x32.F32.E4M3.E4M3 R56, gdesc[UR16], R56 ;  /* 0x00200000103879f3 */ /* 0x000fe20008700838 */
[----:B------:R-:W-:Y:S01]  /*2310*/  UIADD3 UR16, UR35, 0x802, URZ ;  /* 0x0000080223107890 */ /* 0x000fe2000fffe03f */
[----:B------:R3:W-:Y:S01]  /*2320*/  STL [R1+0x8], RZ ;  /* 0x000008ff01007387 */ /* 0x0007e20000100800 */
[----:B------:R-:W-:Y:S01]  /*2330*/  UMOV UR25, UR13 ;  /* 0x0000000d00197c82 */ /* 0x000fe20008000000 */
[----:B------:R-:W-:Y:S01]  /*2340*/  QGMMA.64x16x32.F32.E4M3.E4M3 R80, gdesc[UR28], R80 ;  /* 0x002000001c5079f3 */ /* 0x000fe20008700850 */
[----:B------:R-:W-:Y:S01]  /*2350*/  UMOV UR20, UR12 ;  /* 0x0000000c00147c82 */ /* 0x000fe20008000000 */
[----:B------:R-:W-:Y:S01]  /*2360*/  UMOV UR21, UR13 ;  /* 0x0000000d00157c82 */ /* 0x000fe20008000000 */
[----:B------:R3:W-:Y:S01]  /*2370*/  STL [R1+0x4], RZ ;  /* 0x000004ff01007387 */ /* 0x0007e20000100800 */
[----:B------:R-:W-:Y:S01]  /*2380*/  QGMMA.64x16x32.F32.E4M3.E4M3 R104, gdesc[UR24], R104 ;  /* 0x00200000186879f3 */ /* 0x000fe20008700868 */
[----:B------:R-:W-:-:S02]  /*2390*/  CS2R R22, SRZ ;  /* 0x0000000000167805 */ /* 0x000fc4000001ff00 */
[----:B------:R-:W-:Y:S01]  /*23a0*/  CS2R R144, SRZ ;  /* 0x0000000000907805 */ /* 0x000fe2000001ff00 */
[----:B------:R3:W-:Y:S01]  /*23b0*/  STL [R1], RZ ;  /* 0x000000ff01007387 */ /* 0x0007e20000100800 */
[----:B------:R-:W-:Y:S01]  /*23c0*/  QGMMA.64x16x32.F32.E4M3.E4M3 R128, gdesc[UR20], R128 ;  /* 0x00200000148079f3 */ /* 0x000fe20008700880 */
[----:B------:R-:W-:Y:S01]  /*23d0*/  UMOV UR20, UR16 ;  /* 0x0000001000147c82 */ /* 0x000fe20008000000 */
[----:B------:R-:W-:Y:S01]  /*23e0*/  UMOV UR21, 0x40000040 ;  /* 0x4000004000157882 */ /* 0x000fe20000000000 */
[----:B------:R-:W-:Y:S01]  /*23f0*/  UMOV UR24, UR20 ;  /* 0x0000001400187c82 */ /* 0x000fe20008000000 */
[----:B------:R-:W-:Y:S01]  /*2400*/  UMOV UR25, UR21 ;  /* 0x0000001500197c82 */ /* 0x000fe20008000000 */
[----:B------:R-:W-:Y:S01]  /*2410*/  QGMMA.64x16x32.F32.E4M3.E4M3 R120, gdesc[UR20], R120 ;  /* 0x00200000147879f3 */ /* 0x000fe20008700878 */
        /* <DEDUP_REMOVED lines=9> */
[----:B------:R-:W-:Y:S01]  /*24b0*/  CS2R R146, SRZ ;  /* 0x0000000000927805 */ /* 0x000fe2000001ff00 */
[----:B------:R-:W-:Y:S01]  /*24c0*/  UIADD3 UR26, UR36, 0x84, URZ ;  /* 0x00000084241a7890 */ /* 0x000fe2000fffe03f */
[----:B------:R-:W-:Y:S01]  /*24d0*/  QGMMA.64x16x32.F32.E4M3.E4M3 R48, gdesc[UR16], R48 ;  /* 0x00200000103079f3 */ /* 0x000fe20008700830 */
[----:B------:R-:W-:Y:S01]  /*24e0*/  UIADD3 UR16, UR36, 0x4, URZ ;  /* 0x0000000424107890 */ /* 0x000fe2000fffe03f */
[----:B------:R-:W-:Y:S01]  /*24f0*/  CS2R R148, SRZ ;  /* 0x0000000000947805 */ /* 0x000fe2000001ff00 */
[----:B------:R-:W-:Y:S01]  /*2500*/  UIADD3 UR30, UR36, 0x104, URZ ;  /* 0x00000104241e7890 */ /* 0x000fe2000fffe03f */
[----:B------:R-:W-:Y:S01]  /*2510*/  QGMMA.64x16x32.F32.E4M3.E4M3 R24, gdesc[UR12], R24 ;  /* 0x002000000c1879f3 */ /* 0x000fe20008700818 */
[----:B------:R-:W-:Y:S01]  /*2520*/  UIADD3 UR18, UR36, 0x184, URZ ;  /* 0x0000018424127890 */ /* 0x000fe2000fffe03f */
[----:B------:R-:W-:Y:S01]  /*2530*/  CS2R R150, SRZ ;  /* 0x0000000000967805 */ /* 0x000fe2000001ff00 */
        /* <DEDUP_REMOVED lines=13> */
[----:B------:R-:W-:Y:S01]  /*2610*/  CS2R R152, SRZ ;  /* 0x0000000000987805 */ /* 0x000fe2000001ff00 */
        /* <DEDUP_REMOVED lines=9> */
[----:B------:R-:W-:-:S02]  /*26b0*/  CS2R R154, SRZ ;  /* 0x00000000009a7805 */ /* 0x000fc4000001ff00 */
[----:B------:R-:W-:Y:S01]  /*26c0*/  CS2R R156, SRZ ;  /* 0x00000000009c7805 */ /* 0x000fe2000001ff00 */
[----:B------:R-:W-:Y:S01]  /*26d0*/  QGMMA.64x16x32.F32.E4M3.E4M3 R40, gdesc[UR12], R40 ;  /* 0x002000000c2879f3 */ /* 0x000fe20008700828 */
[----:B------:R-:W-:Y:S01]  /*26e0*/  UMOV UR13, 0x40000040 ;  /* 0x40000040000d7882 */ /* 0x000fe20000000000 */
[----:B------:R-:W-:Y:S01]  /*26f0*/  CS2R R158, SRZ ;  /* 0x00000000009e7805 */ /* 0x000fe2000001ff00 */
        /* <DEDUP_REMOVED lines=10> */
[----:B------:R-:W-:Y:S01]  /*27a0*/  UMOV UR25, UR13 ;  /* 0x0000000d00197c82 */ /* 0x000fe20008000000 */
[----:B------:R-:W-:Y:S01]  /*27b0*/  QGMMA.64x16x32.F32.E4M3.E4M3 R80, gdesc[UR28], R80 ;  /* 0x002000001c5079f3 */ /* 0x000fe20008700850 */
[----:B------:R-:W-:Y:S01]  /*27c0*/  UMOV UR20, UR12 ;  /* 0x0000000c00147c82 */ /* 0x000fe20008000000 */
[----:B------:R-:W-:Y:S01]  /*27d0*/  UMOV UR21, UR13 ;  /* 0x0000000d00157c82 */ /* 0x000fe20008000000 */
[----:B------:R-:W-:Y:S01]  /*27e0*/  CS2R R162, SRZ ;  /* 0x0000000000a27805 */ /* 0x000fe2000001ff00 */
[----:B------:R-:W-:Y:S01]  /*27f0*/  QGMMA.64x16x32.F32.E4M3.E4M3 R104, gdesc[UR24], R104 ;  /* 0x00200000186879f3 */ /* 0x000fe20008700868 */
[----:B------:R-:W-:-:S02]  /*2800*/  CS2R R164, SRZ ;  /* 0x0000000000a47805 */ /* 0x000fc4000001ff00 */
[----:B------:R-:W-:Y:S02]  /*2810*/  CS2R R166, SRZ ;  /* 0x0000000000a67805 */ /* 0x000fe4000001ff00 */
[----:B------:R-:W-:Y:S01]  /*2820*/  CS2R R168, SRZ ;  /* 0x0000000000a87805 */ /* 0x000fe2000001ff00 */
        /* <DEDUP_REMOVED lines=22> */
[----:B------:R-:W-:Y:S01]  /*2990*/  UMOV UR16, UR22 ;  /* 0x0000001600107c82 */ /* 0x000fe20008000000 */
[----:B------:R-:W-:Y:S01]  /*29a0*/  UIADD3 UR22, UR36, 0x186, URZ ;  /* 0x0000018624167890 */ /* 0x000fe2000fffe03f */
[----:B------:R-:W-:Y:S01]  /*29b0*/  CS2R R174, SRZ ;  /* 0x0000000000ae7805 */ /* 0x000fe2000001ff00 */
[----:B------:R-:W-:Y:S01]  /*29c0*/  UMOV UR17, 0x40000040 ;  /* 0x4000004000117882 */ /* 0x000fe20000000000 */
        /* <DEDUP_REMOVED lines=21> */
[----:B------:R-:W-:Y:S01]  /*2b20*/  UIADD3 UR35, UR35, 0x806, URZ ;  /* 0x0000080623237890 */ /* 0x000fe2000fffe03f */
        /* <DEDUP_REMOVED lines=10> */
[----:B------:R-:W-:Y:S01]  /*2bd0*/  UMOV UR16, UR12 ;  /* 0x0000000c00107c82 */ /* 0x000fe20008000000 */
[----:B------:R-:W-:Y:S01]  /*2be0*/  ULDC UR12, c[0x0][0x50c] ;  /* 0x00014300000c7ab9 */ /* 0x000fe20000000800 */
[----:B------:R-:W-:Y:S01]  /*2bf0*/  QGMMA.64x16x32.F32.E4M3.E4M3 R56, gdesc[UR20], R56 ;  /* 0x00200000143879f3 */ /* 0x000fe20008700838 */
[----:B------:R-:W-:Y:S01]  /*2c00*/  UISETP.NE.AND UP0, UPT, UR12, 0x4, UPT ;  /* 0x000000040c00788c */ /* 0x000fe2000bf05270 */
[----:B------:R-:W-:Y:S01]  /*2c10*/  CS2R R182, SRZ ;  /* 0x0000000000b67805 */ /* 0x000fe2000001ff00 */
[----:B------:R-:W-:Y:S01]  /*2c20*/  UMOV UR25, UR13 ;  /* 0x0000000d00197c82 */ /* 0x000fe20008000000 */
[----:B------:R-:W-:Y:S01]  /*2c30*/  QGMMA.64x16x32.F32.E4M3.E4M3 R80, gdesc[UR28], R80 ;  /* 0x002000001c5079f3 */ /* 0x000fe20008700850 */
[----:B------:R-:W-:Y:S01]  /*2c40*/  USEL UR12, URZ, 0x1, UP0 ;  /* 0x000000013f0c7887 */ /* 0x000fe20008000000 */
[----:B------:R-:W-:Y:S01]  /*2c50*/  CS2R R184, SRZ ;  /* 0x0000000000b87805 */ /* 0x000fe2000001ff00 */
[----:B------:R-:W-:Y:S01]  /*2c60*/  UMOV UR17, UR13 ;  /* 0x0000000d00117c82 */ /* 0x000fe20008000000 */
[----:B------:R-:W-:Y:S01]  /*2c70*/  QGMMA.64x16x32.F32.E4M3.E4M3 R104, gdesc[UR24], R104 ;  /* 0x00200000186879f3 */ /* 0x000fe20008700868 */
[----:B------:R-:W-:-:S02]  /*2c80*/  CS2R R186, SRZ ;  /* 0x0000000000ba7805 */ /* 0x000fc4000001ff00 */
[----:B------:R-:W-:Y:S02]  /*2c90*/  CS2R R188, SRZ ;  /* 0x0000000000bc7805 */ /* 0x000fe4000001ff00 */
[----:B------:R-:W-:Y:S01]  /*2ca0*/  ISETP.NE.AND P0, PT, RZ, UR12, PT ;  /* 0x0000000cff007c0c */ /* 0x000fe2000bf05270 */
        /* <DEDUP_REMOVED lines=14> */
[----:B------:R-:W-:-:S02]  /*2d90*/  CS2R R190, SRZ ;  /* 0x0000000000be7805 */ /* 0x000fc4000001ff00 */
[----:B------:R-:W-:Y:S02]  /*2da0*/  CS2R R192, SRZ ;  /* 0x0000000000c07805 */ /* 0x000fe4000001ff00 */
[----:B------:R-:W-:Y:S01]  /*2db0*/  CS2R R194, SRZ ;  /* 0x0000000000c27805 */ /* 0x000fe2000001ff00 */
[----:B------:R-:W-:Y:S01]  /*2dc0*/  QGMMA.64x16x32.F32.E4M3.E4M3 R48, gdesc[UR20], R48 ;  /* 0x00200000143079f3 */ /* 0x000fe20008700830 */
[----:B------:R-:W-:Y:S02]  /*2dd0*/  CS2R R196, SRZ ;  /* 0x0000000000c47805 */ /* 0x000fe4000001ff00 */
[----:B------:R-:W-:Y:S02]  /*2de0*/  CS2R R198, SRZ ;  /* 0x0000000000c67805 */ /* 0x000fe4000001ff00 */
[----:B------:R-:W-:Y:S01]  /*2df0*/  CS2R R200, SRZ ;  /* 0x0000000000c87805 */ /* 0x000fe2000001ff00 */
[----:B------:R-:W-:Y:S01]  /*2e00*/  QGMMA.64x16x32.F32.E4M3.E4M3 R24, gdesc[UR16], R24, gsb0 ;  /* 0x00200000101879f3 */ /* 0x000fe20008000818 */
        /* <DEDUP_REMOVED lines=11> */
[----:B------:R-:W-:Y:S01]  /*2ec0*/  CS2R R224, SRZ ;  /* 0x0000000000e07805 */ /* 0x000fe2000001ff00 */
[----:B------:R-:W-:Y:S01]  /*2ed0*/  IMAD.MOV.U32 R226, RZ, RZ, RZ ;  /* 0x000000ffffe27224 */ /* 0x000fe200078e00ff */
[----:B---3--:R-:W-:Y:S06]  /*2ee0*/  @!P0 BRA `(.L_x_18) ;  /* 0x00000008003c8947 */ /* 0x008fec0003800000 */
[----:B------:R-:W-:Y:S02]  /*2ef0*/  WARPGROUP.DEPBAR.LE gsb0, 0x0 ;  /* 0x00008000000079c5 */ /* 0x000fe40000010000 */
[----:B------:R-:W-:-:S01]  /*2f00*/  FADD R227, RZ, R43 ;  /* 0x0000002bffe37221 */ /* 0x000fc20000000000 */
[----:B------:R-:W-:Y:S01]  /*2f10*/  FADD R226, RZ, R136 ;  /* 0x00000088ffe27221 */ /* 0x000fe20000000000 */
[----:B------:R-:W-:-:S01]  /*2f20*/  FADD R225, RZ, R137 ;  /* 0x00000089ffe17221 */ /* 0x000fc20000000000 */
[----:B------:R-:W-:Y:S01]  /*2f30*/  FADD R224, RZ, R138 ;  /* 0x0000008affe07221 */ /* 0x000fe20000000000 */
[----:B------:R-:W-:-:S01]  /*2f40*/  FADD R223, RZ, R139 ;  /* 0x0000008bffdf7221 */ /* 0x000fc20000000000 */
[----:B------:R0:W-:Y:S01]  /*2f50*/  STL [R1], R227 ;  /* 0x000000e301007387 */ /* 0x0001e20000100800 */
[----:B------:R-:W-:-:S01]  /*2f60*/  FADD R222, RZ, R140 ;  /* 0x0000008cffde7221 */ /* 0x000fc20000000000 */
[----:B------:R-:W-:Y:S01]  /*2f70*/  FADD R221, RZ, R141 ;  /* 0x0000008dffdd7221 */ /* 0x000fe20000000000 */
[----:B------:R-:W-:-:S01]  /*2f80*/  FADD R220, RZ, R142 ;  /* 0x0000008effdc7221 */ /* 0x000fc20000000000 */
[----:B------:R-:W-:Y:S01]  /*2f90*/  FADD R219, RZ, R143 ;  /* 0x0000008fffdb7221 */ /* 0x000fe20000000000 */
[----:B------:R-:W-:-:S01]  /*2fa0*/  FADD R218, RZ, R128 ;  /* 0x00000080ffda7221 */ /* 0x000fc20000000000 */
[----:B------:R-:W-:Y:S01]  /*2fb0*/  FADD R217, RZ, R129 ;  /* 0x00000081ffd97221 */ /* 0x000fe20000000000 */
[----:B------:R-:W-:-:S01]  /*2fc0*/  FADD R216, RZ, R130 ;  /* 0x00000082ffd87221 */ /* 0x000fc20000000000 */
[----:B------:R-:W-:Y:S01]  /*2fd0*/  FADD R215, RZ, R131 ;  /* 0x00000083ffd77221 */ /* 0x000fe20000000000 */
[----:B------:R-:W-:-:S01]  /*2fe0*/  FADD R214, RZ, R132 ;  /* 0x00000084ffd67221 */ /* 0x000fc20000000000 */
[----:B0-----:R-:W-:Y:S01]  /*2ff0*/  FADD R227, RZ, R44 ;  /* 0x0000002cffe37221 */ /* 0x001fe20000000000 */
[----:B------:R-:W-:-:S01]  /*3000*/  FADD R213, RZ, R133 ;  /* 0x00000085ffd57221 */ /* 0x000fc20000000000 */
[----:B------:R-:W-:Y:S01]  /*3010*/  FADD R212, RZ, R134 ;  /* 0x00000086ffd47221 */ /* 0x000fe20000000000 */
[----:B------:R-:W-:-:S01]  /*3020*/  FADD R211, RZ, R135 ;  /* 0x00000087ffd37221 */ /* 0x000fc20000000000 */
[----:B------:R-:W-:Y:S01]  /*3030*/  FADD R210, RZ, R120 ;  /* 0x00000078ffd27221 */ /* 0x000fe20000000000 */
[----:B------:R0:W-:Y:S01]  /*3040*/  STL [R1+0x4], R227 ;  /* 0x000004e301007387 */ /* 0x0001e20000100800 */
        /* <DEDUP_REMOVED lines=94> */
[----:B------:R-:W-:Y:S01]  /*3630*/  UMOV UR6, URZ ;  /* 0x0000003f00067c82 */ /* 0x000fe20008000000 */
[----:B0-----:R-:W-:-:S05]  /*3640*/  FADD R227, RZ, R35 ;  /* 0x00000023ffe37221 */ /* 0x001fca0000000000 */
[----:B------:R0:W-:Y:S02]  /*3650*/  STL [R1+0x20], R227 ;  /* 0x000020e301007387 */ /* 0x0001e40000100800 */
        /* <DEDUP_REMOVED lines=24> */
.L_x_18:
[----:B------:R-:W-:Y:S01]  /*37e0*/  UIADD3 UR39, UR5, 0x1, URZ ;  /* 0x0000000105277890 */ /* 0x000fe2000fffe03f */
[----:B------:R-:W-:-:S03]  /*37f0*/  UMOV UR13, 0x1 ;  /* 0x00000001000d7882 */ /* 0x000fc60000000000 */
[----:B------:R-:W-:-:S04]  /*3800*/  UISETP.NE.AND UP0, UPT, UR39, 0x3, UPT ;  /* 0x000000032700788c */ /* 0x000fc8000bf05270 */
[----:B------:R-:W-:Y:S02]  /*3810*/  USEL UR38, URZ, 0x1, UP0 ;  /* 0x000000013f267887 */ /* 0x000fe40008000000 */
[----:B------:R-:W-:Y:S02]  /*3820*/  USEL UR39, UR39, URZ, UP0 ;  /* 0x0000003f27277287 */ /* 0x000fe40008000000 */
[----:B------:R-:W-:-:S12]  /*3830*/  ULOP3.LUT UR38, UR4, UR38, URZ, 0x3c, !UPT ;  /* 0x0000002604267292 */ /* 0x000fd8000f8e3c3f */
.L_x_13:
[----:B------:R-:W-:-:S04]  /*3840*/  UISETP.LT.AND UP0, UPT, UR9, 0x1, UPT ;  /* 0x000000010900788c */ /* 0x000fc8000bf01270 */
[----:B------:R-:W-:-:S04]  /*3850*/  USEL UR14, UR9, 0x1, UP0 ;  /* 0x00000001090e7887 */ /* 0x000fc80008000000 */
[----:B------:R-:W-:-:S04]  /*3860*/  UIADD3 UR37, UR9, -UR14, URZ ;  /* 0x8000000e09257290 */ /* 0x000fc8000fffe03f */
[----:B------:R-:W-:-:S06]  /*3870*/  UISETP.GE.AND UP0, UPT, UR37, 0x1, UPT ;  /* 0x000000012500788c */ /* 0x000fcc000bf06270 */
[----:B------:R-:W-:-:S13]  /*3880*/  PLOP3.LUT P0, PT, PT, PT, UP0, 0x80, 0x0 ;  /* 0x000000000000781c */ /* 0x000fda0003f0f008 */
[----:B------:R-:W-:Y:S05]  /*3890*/  @!P0 BRA `(.L_x_19) ;  /* 0x0000001c00b08947 */ /* 0x000fea0003800000 */
[----:B------:R-:W-:Y:S01]  /*38a0*/  UMOV UR36, UR5 ;  /* 0x0000000500247c82 */ /* 0x000fe20008000000 */
[----:B------:R-:W-:-:S05]  /*38b0*/  ULDC UR35, c[0x0][0x50c] ;  /* 0x0001430000237ab9 */ /* 0x000fca0000000800 */
.L_x_27:
[----:B------:R-:W-:-:S06]  /*38c0*/  UISETP.NE.AND UP0, UPT, UR8, 0x3, UPT ;  /* 0x000000030800788c */ /* 0x000fcc000bf05270 */
[----:B------:R-:W-:-:S13]  /*38d0*/  PLOP3.LUT P1, PT, PT, PT, UP0, 0x80, 0x0 ;  /* 0x000000000000781c */ /* 0x000fda0003f2f008 */
[----:B-1---5:R-:W-:Y:S05]  /*38e0*/  @!P1 BRA `(.L_x_20) ;  /* 0x0000000000049947 */ /* 0x022fea0003800000 */
[----:B------:R-:W-:Y:S01]  /*38f0*/  BPT.TRAP 0x1 ;  /* 0x000000040000795c */ /* 0x000fe20000300000 */
.L_x_20:
[----:B------:R-:W1:Y:S01]  /*3900*/  S2UR UR14, SR_CgaCtaId ;  /* 0x00000000000e79c3 */ /* 0x000e620000008800 */
[----:B------:R-:W-:Y:S01]  /*3910*/  UMOV UR10, 0x400 ;  /* 0x00000400000a7882 */ /* 0x000fe20000000000 */
[----:B0-----:R-:W-:-:S05]  /*3920*/  IMAD.U32 R227, RZ, RZ, UR38 ;  /* 0x00000026ffe37e24 */ /* 0x001fca000f8e00ff */
[----:B------:R-:W-:Y:S01]  /*3930*/  SHF.L.U32 R227, R227, 0x1f, RZ ;  /* 0x0000001fe3e37819 */ /* 0x000fe200000006ff */
[----:B-1----:R-:W-:-:S04]  /*3940*/  ULEA UR10, UR14, UR10, 0x18 ;  /* 0x0000000a0e0a7291 */ /* 0x002fc8000f8ec03f */
[----:B------:R-:W-:-:S09]  /*3950*/  ULEA UR14, UR39, UR10, 0x3 ;  /* 0x0000000a270e7291 */ /* 0x000fd2000f8e183f */
[----:B------:R0:W1:Y:S01]  /*3960*/  SYNCS.PHASECHK.TRANS64.TRYWAIT P0, [UR14], R227 ;  /* 0x000000e3ff0075a7 */ /* 0x000062000800014e */
[----:B------:R-:W-:Y:S05]  /*3970*/  @!P1 BRA `(.L_x_21) ;  /* 0x0000000000049947 */ /* 0x000fea0003800000 */
[----:B------:R-:W-:Y:S01]  /*3980*/  BPT.TRAP 0x1 ;  /* 0x000000040000795c */ /* 0x000fe20000300000 */
.L_x_21:
[----:B-1----:R-:W-:Y:S05]  /*3990*/  @P0 BRA `(.L_x_22) ;  /* 0x0000000000080947 */ /* 0x002fea0003800000 */
[----:B------:R-:W1:Y:S02]  /*39a0*/  SYNCS.PHASECHK.TRANS64.TRYWAIT P0, [UR14], R227 ;  /* 0x000000e3ff0075a7 */ /* 0x000e64000800014e */
[----:B-1----:R-:W-:Y:S05]  /*39b0*/  @!P0 BRA `(.L_x_23) ;  /* 0x0000011400c48947 */ /* 0x002fea0003800000 */
.L_x_22:
[----:B------:R-:W-:Y:S01]  /*39c0*/  UIADD3 UR14, UR10, 0x24100, URZ ;  /* 0x000241000a0e7890 */ /* 0x000fe2000fffe03f */
[----:B------:R-:W-:Y:S01]  /*39d0*/  WARPGROUP.ARRIVE ;  /* 0x00000000000079c5 */ /* 0x000fe20000000000 */
[----:B------:R-:W-:Y:S02]  /*39e0*/  UISETP.NE.AND UP0, UPT, UR12, URZ, UPT ;  /* 0x0000003f0c00728c */ /* 0x000fe4000bf05270 */
[----:B------:R-:W-:Y:S02]  /*39f0*/  USHF.R.U32.HI UR14, URZ, 0x4, UR14 ;  /* 0x000000043f0e7899 */ /* 0x000fe4000801160e */
[----:B------:R-:W-:Y:S02]  /*3a00*/  USEL UR13, UR13, URZ, !UP0 ;  /* 0x0000003f0d0d7287 */ /* 0x000fe4000c000000 */
[----:B------:R-:W-:Y:S02]  /*3a10*/  ULOP3.LUT UR14, UR14, 0x3fff, URZ, 0xc0, !UPT ;  /* 0x00003fff0e0e7892 */ /* 0x000fe4000f8ec03f */
[----:B------:R-:W-:-:S02]  /*3a20*/  ULOP3.LUT UR42, UR11, 0x10000, URZ, 0xfc, !UPT ;  /* 0x000100000b2a7892 */ /* 0x000fc4000f8efc3f */
[----:B------:R-:W-:Y:S02]  /*3a30*/  ULOP3.LUT UR14, UR14, 0x10000, URZ, 0xfc, !UPT ;  /* 0x000100000e0e7892 */ /* 0x000fe4000f8efc3f */
[----:B------:R-:W-:Y:S02]  /*3a40*/  UISETP.NE.U32.AND UP0, UPT, UR13, URZ, UPT ;  /* 0x0000003f0d00728c */ /* 0x000fe4000bf05070 */
[----:B------:R-:W-:Y:S02]  /*3a50*/  UIMAD UR43, UR39, 0x280, UR14 ;  /* 0x00000280272b78a4 */ /* 0x000fe4000f8e020e */
[----:B------:R-:W-:Y:S02]  /*3a60*/  UIMAD UR42, UR39, 0xc00, UR42 ;  /* 0x00000c00272a78a4 */ /* 0x000fe4000f8e022a */
[----:B------:R-:W-:Y:S02]  /*3a70*/  UIADD3 UR30, UR43, 0x80, URZ ;  /* 0x000000802b1e7890 */ /* 0x000fe4000fffe03f */
[----:B------:R-:W-:Y:S01]  /*3a80*/  UIADD3 UR22, UR43, 0x100, URZ ;  /* 0x000001002b167890 */ /* 0x000fe2000fffe03f */
[----:B------:R-:W-:-:S02]  /*3a90*/  UMOV UR17, 0x40000040 ;  /* 0x4000004000117882 */ /* 0x000fc40000000000 */
[----:B------:R-:W-:Y:S01]  /*3aa0*/  UMOV UR16, UR42 ;  /* 0x0000002a00107c82 */ /* 0x000fe20008000000 */
[----:B------:R-:W-:Y:S01]  /*3ab0*/  UMOV UR18, UR43 ;  /* 0x0000002b00127c82 */ /* 0x000fe20008000000 */
[----:B------:R-:W-:Y:S01]  /*3ac0*/  UMOV UR19, 0x40000040 ;  /* 0x4000004000137882 */ /* 0x000fe20000000000 */
[----:B------:R-:W-:Y:S01]  /*3ad0*/  UMOV UR28, UR16 ;  /* 0x00000010001c7c82 */ /* 0x000fe20008000000 */
[----:B------:R-:W-:Y:S01]  /*3ae0*/  UMOV UR29, UR17 ;  /* 0x00000011001d7c82 */ /* 0x000fe20008000000 */
[----:B------:R-:W-:Y:S01]  /*3af0*/  UIADD3 UR26, UR43, 0x180, URZ ;  /* 0x000001802b1a7890 */ /* 0x000fe2000fffe03f */
[----:B------:R-:W-:Y:S01]  /*3b00*/  QGMMA.64x16x32.F32.E4M3.E4M3 R136, gdesc[UR16], R136, UP0 ;  /* 0x00200000108879f3 */ /* 0x000fe2000bf00888 */
        /* <DEDUP_REMOVED lines=8> */
[----:B------:R-:W-:Y:S01]  /*3b90*/  QGMMA.64x16x32.F32.E4M3.E4M3 R88, gdesc[UR20], R88, UP0 ;  /* 0x00200000145879f3 */ /* 0x000fe2000bf00858 */
[----:B------:R-:W-:Y:S01]  /*3ba0*/  UIADD3 UR20, UR42, 0x400, URZ ;  /* 0x000004002a147890 */ /* 0x000fe2000fffe03f */
[----:B------:R-:W-:Y:S01]  /*3bb0*/  UMOV UR27, 0x40000040 ;  /* 0x40000040001b7882 */ /* 0x000fe20000000000 */
[----:B------:R-:W-:Y:S01]  /*3bc0*/  UMOV UR12, UR16 ;  /* 0x00000010000c7c82 */ /* 0x000fe20008000000 */
[----:B------:R-:W-:Y:S01]  /*3bd0*/  UMOV UR13, UR17 ;  /* 0x00000011000d7c82 */ /* 0x000fe20008000000 */
[----:B------:R-:W-:Y:S01]  /*3be0*/  UMOV UR15, 0x40000040 ;  /* 0x40000040000f7882 */ /* 0x000fe20000000000 */
[----:B------:R-:W-:Y:S01]  /*3bf0*/  QGMMA.64x16x32.F32.E4M3.E4M3 R64, gdesc[UR24], R64, UP0 ;  /* 0x00200000184079f3 */ /* 0x000fe2000bf00840 */
[----:B------:R-:W-:-:S03]  /*3c00*/  UIADD3 UR6, UR6, 0x4, URZ ;  /* 0x0000000406067890 */ /* 0x000fc6000fffe03f */
[----:B------:R-:W-:Y:S01]  /*3c10*/  QGMMA.64x16x32.F32.E4M3.E4M3 R40, gdesc[UR12], R40, UP0 ;  /* 0x002000000c2879f3 */ /* 0x000fe2000bf00828 */
[----:B------:R-:W-:Y:S01]  /*3c20*/  UMOV UR12, UR20 ;  /* 0x00000014000c7c82 */ /* 0x000fe20008000000 */
[----:B------:R-:W-:Y:S01]  /*3c30*/  UMOV UR13, 0x40000040 ;  /* 0x40000040000d7882 */ /* 0x000fe20000000000 */
[----:B------:R-:W-:Y:S01]  /*3c40*/  UMOV UR24, UR12 ;  /* 0x0000000c00187c82 */ /* 0x000fe20008000000 */
[----:B------:R-:W-:Y:S01]  /*3c50*/  UMOV UR25, UR13 ;  /* 0x0000000d00197c82 */ /* 0x000fe20008000000 */
[----:B------:R-:W-:Y:S01]  /*3c60*/  QGMMA.64x16x32.F32.E4M3.E4M3 R32, gdesc[UR12], R32, UP0 ;  /* 0x002000000c2079f3 */ /* 0x000fe2000bf00820 */
[----:B------:R-:W-:Y:S01]  /*3c70*/  UMOV UR20, UR12 ;  /* 0x0000000c00147c82 */ /* 0x000fe20008000000 */
[----:B------:R-:W-:Y:S01]  /*3c80*/  UMOV UR21, UR13 ;  /* 0x0000000d00157c82 */ /* 0x000fe20008000000 */
[----:B------:R-:W-:Y:S01]  /*3c90*/  UMOV UR28, UR12 ;  /* 0x0000000c001c7c82 */ /* 0x000fe20008000000 */
[----:B------:R-:W-:Y:S01]  /*3ca0*/  QGMMA.64x16x32.F32.E4M3.E4M3 R56, gdesc[UR24], R56, UP0 ;  /* 0x00200000183879f3 */ /* 0x000fe2000bf00838 */
[----:B------:R-:W-:Y:S01]  /*3cb0*/  UIADD3 UR24, UR42, 0x800, URZ ;  /* 0x000008002a187890 */ /* 0x000fe2000fffe03f */
[----:B------:R-:W-:-:S02]  /*3cc0*/  UMOV UR29, UR13 ;  /* 0x0000000d001d7c82 */ /* 0x000fc40008000000 */
[----:B------:R-:W-:Y:S01]  /*3cd0*/  QGMMA.64x16x32.F32.E4M3.E4M3 R80, gdesc[UR20], R80, UP0 ;  /* 0x00200000145079f3 */ /* 0x000fe2000bf00850 */
[----:B------:R-:W-:Y:S01]  /*3ce0*/  UIADD3 UR20, UR42, 0x2, URZ ;  /* 0x000000022a147890 */ /* 0x000fe2000fffe03f */
[----:B------:R-:W-:Y:S01]  /*3cf0*/  UMOV UR16, UR12 ;  /* 0x0000000c00107c82 */ /* 0x000fe20008000000 */
[----:B------:R-:W-:Y:S01]  /*3d00*/  UMOV UR17, UR13 ;  /* 0x0000000d00117c82 */ /* 0x000fe20008000000 */
[----:B------:R-:W-:Y:S01]  /*3d10*/  QGMMA.64x16x32.F32.E4M3.E4M3 R104, gdesc[UR28], R104, UP0 ;  /* 0x002000001c6879f3 */ /* 0x000fe2000bf00868 */
[----:B------:R-:W-:-:S03]  /*3d20*/  UMOV UR29, 0x40000040 ;  /* 0x40000040001d7882 */ /* 0x000fc60000000000 */
[----:B------:R-:W-:Y:S01]  /*3d30*/  UMOV UR28, UR20 ;  /* 0x00000014001c7c82 */ /* 0x000fe20008000000 */
[----:B------:R-:W-:Y:S01]  /*3d40*/  QGMMA.64x16x32.F32.E4M3.E4M3 R128, gdesc[UR16], R128, UP0 ;  /* 0x00200000108079f3 */ /* 0x000fe2000bf00880 */
[----:B------:R-:W-:Y:S01]  /*3d50*/  UMOV UR16, UR24 ;  /* 0x0000001800107c82 */ /* 0x000fe20008000000 */
[----:B------:R-:W-:Y:S01]  /*3d60*/  UMOV UR17, 0x40000040 ;  /* 0x4000004000117882 */ /* 0x000fe20000000000 */
[----:B------:R-:W-:Y:S01]  /*3d70*/  UMOV UR20, UR16 ;  /* 0x0000001000147c82 */ /* 0x000fe20008000000 */
[----:B------:R-:W-:Y:S01]  /*3d80*/  QGMMA.64x16x32.F32.E4M3.E4M3 R120, gdesc[UR16], R120, UP0 ;  /* 0x00200000107879f3 */ /* 0x000fe2000bf00878 */
[----:B------:R-:W-:Y:S01]  /*3d90*/  UMOV UR18, UR30 ;  /* 0x0000001e00127c82 */ /* 0x000fe20008000000 */
[----:B------:R-:W-:Y:S01]  /*3da0*/  UMOV UR19, UR31 ;  /* 0x0000001f00137c82 */ /* 0x000fe20008000000 */
[----:B------:R-:W-:Y:S01]  /*3db0*/  UMOV UR21, UR17 ;  /* 0x0000001100157c82 */ /* 0x000fe20008000000 */
[----:B------:R-:W-:Y:S01]  /*3dc0*/  QGMMA.64x16x32.F32.E4M3.E4M3 R96, gdesc[UR16], R96, UP0 ;  /* 0x00200000106079f3 */ /* 0x000fe2000bf00860 */
[----:B------:R-:W-:Y:S01]  /*3dd0*/  UMOV UR18, UR26 ;  /* 0x0000001a00127c82 */ /* 0x000fe20008000000 */
[----:B------:R-:W-:Y:S01]  /*3de0*/  UMOV UR19, UR27 ;  /* 0x0000001b00137c82 */ /* 0x000fe20008000000 */
[----:B------:R-:W-:Y:S01]  /*3df0*/  UMOV UR12, UR16 ;  /* 0x00000010000c7c82 */ /* 0x000fe20008000000 */
[----:B------:R-:W-:Y:S01]  /*3e00*/  UMOV UR13, UR17 ;  /* 0x00000011000d7c82 */ /* 0x000fe20008000000 */
[----:B------:R-:W-:Y:S01]  /*3e10*/  QGMMA.64x16x32.F32.E4M3.E4M3 R72, gdesc[UR20], R72, UP0 ;  /* 0x00200000144879f3 */ /* 0x000fe2000bf00848 */
[----:B------:R-:W-:-:S02]  /*3e20*/  UIADD3 UR30, UR43, 0x2, URZ ;  /* 0x000000022b1e7890 */ /* 0x000fc4000fffe03f */
[----:B------:R-:W-:Y:S01]  /*3e30*/  UIADD3 UR26, UR43, 0x82, URZ ;  /* 0x000000822b1a7890 */ /* 0x000fe2000fffe03f */
[----:B------:R-:W-:Y:S01]  /*3e40*/  QGMMA.64x16x32.F32.E4M3.E4M3 R48, gdesc[UR16], R48, UP0 ;  /* 0x00200000103079f3 */ /* 0x000fe2000bf00830 */
[----:B------:R-:W-:Y:S01]  /*3e50*/  UIADD3 UR22, UR43, 0x102, URZ ;  /* 0x000001022b167890 */ /* 0x000fe2000fffe03f */
[----:B------:R-:W-:Y:S02]  /*3e60*/  UMOV UR31, 0x40000040 ;  /* 0x40000040001f7882 */ /* 0x000fe40000000000 */
[----:B------:R-:W-:Y:S01]  /*3e70*/  QGMMA.64x16x32.F32.E4M3.E4M3 R24, gdesc[UR12], R24, UP0 ;  /* 0x002000000c1879f3 */ /* 0x000fe2000bf00818 */
[----:B------:R-:W-:Y:S01]  /*3e80*/  UMOV UR24, UR28 ;  /* 0x0000001c00187c82 */ /* 0x000fe20008000000 */
[----:B------:R-:W-:Y:S01]  /*3e90*/  UMOV UR25, UR29 ;  /* 0x0000001d00197c82 */ /* 0x000fe20008000000 */
[----:B------:R-:W-:Y:S01]  /*3ea0*/  UIADD3 UR18, UR43, 0x182, URZ ;  /* 0x000001822b127890 */ /* 0x000fe2000fffe03f */
[----:B------:R-:W-:Y:S01]  /*3eb0*/  QGMMA.64x16x32.F32.E4M3.E4M3 R136, gdesc[UR28], R136 ;  /* 0x002000001c8879f3 */ /* 0x000fe20008700888 */
[----:B------:R-:W-:Y:S01]  /*3ec0*/  UMOV UR27, 0x40000040 ;  /* 0x40000040001b7882 */ /* 0x000fe20000000000 */
[----:B------:R-:W-:Y:S01]  /*3ed0*/  UMOV UR20, UR28 ;  /* 0x0000001c00147c82 */ /* 0x000fe20008000000 */
[----:B------:R-:W-:Y:S01]  /*3ee0*/  UMOV UR21, UR29 ;  /* 0x0000001d00157c82 */ /* 0x000fe20008000000 */
[----:B------:R-:W-:Y:S01]  /*3ef0*/  UIADD3 UR14, UR43, 0x202, URZ ;  /* 0x000002022b0e7890 */ /* 0x000fe2000fffe03f */
[----:B------:R-:W-:Y:S01]  /*3f00*/  QGMMA.64x16x32.F32.E4M3.E4M3 R112, gdesc[UR24], R112 ;  /* 0x00200000187079f3 */ /* 0x000fe20008700870 */
[----:B------:R-:W-:Y:S01]  /*3f10*/  UMOV UR23, 0x40000040 ;  /* 0x4000004000177882 */ /* 0x000fe20000000000 */
[----:B------:R-:W-:Y:S01]  /*3f20*/  UMOV UR16, UR28 ;  /* 0x0000001c00107c82 */ /* 0x000fe20008000000 */
[----:B------:R-:W-:Y:S01]  /*3f30*/  UMOV UR17, UR29 ;  /* 0x0000001d00117c82 */ /* 0x000fe20008000000 */
[----:B------:R-:W-:Y:S01]  /*3f40*/  QGMMA.64x16x32.F32.E4M3.E4M3 R88, gdesc[UR20], R88 ;  /* 0x00200000145879f3 */ /* 0x000fe20008700858 */
[----:B------:R-:W-:Y:S01]  /*3f50*/  UIADD3 UR20, UR42, 0x402, URZ ;  /* 0x000004022a147890 */ /* 0x000fe2000fffe03f */
[----:B------:R-:W-:Y:S01]  /*3f60*/  UMOV UR19, 0x40000040 ;  /* 0x4000004000137882 */ /* 0x000fe20000000000 */
[----:B------:R-:W-:Y:S01]  /*3f70*/  UMOV UR12, UR28 ;  /* 0x0000001c000c7c82 */ /* 0x000fe20008000000 */
[----:B------:R-:W-:Y:S01]  /*3f80*/  UMOV UR13, UR29 ;  /* 0x0000001d000d7c82 */ /* 0x000fe20008000000 */
[----:B------:R-:W-:Y:S01]  /*3f90*/  UMOV UR15, 0x40000040 ;  /* 0x40000040000f7882 */ /* 0x000fe20000000000 */
[----:B------:R-:W-:Y:S01]  /*3fa0*/  QGMMA.64x16x32.F32.E4M3.E4M3 R64, gdesc[UR16], R64 ;  /* 0x00200000104079f3 */ /* 0x000fe20008700840 */
[----:B------:R-:W-:-:S03]  /*3fb0*/  UISETP.NE.AND UP0, UPT, UR6, UR35, UPT ;  /* 0x000000230600728c */ /* 0x000fc6000bf05270 */
        /* <DEDUP_REMOVED lines=11> */
[----:B------:R-:W-:-:S02]  /*4070*/  UMOV UR25, UR13 ;  /* 0x0000000d00197c82 */ /* 0x000fc40008000000 */
[----:B------:R-:W-:Y:S01]  /*4080*/  QGMMA.64x16x32.F32.E4M3.E4M3 R80, gdesc[UR20], R80 ;  /* 0x00200000145079f3 */ /* 0x000fe20008700850 */
[----:B------:R-:W-:Y:S01]  /*4090*/  UIADD3 UR17, UR42, 0x4, URZ ;  /* 0x000000042a117890 */ /* 0x000fe2000fffe03f */
[----:B------:R-:W-:Y:S01]  /*40a0*/  UMOV UR28, UR12 ;  /* 0x0000000c001c7c82 */ /* 0x000fe20008000000 */
[----:B------:R-:W-:Y:S01]  /*40b0*/  UMOV UR29, UR13 ;  /* 0x0000000d001d7c82 */ /* 0x000fe20008000000 */
[----:B------:R-:W-:Y:S01]  /*40c0*/  QGMMA.64x16x32.F32.E4M3.E4M3 R104, gdesc[UR24], R104 ;  /* 0x00200000186879f3 */ /* 0x000fe20008700868 */
[----:B------:R-:W-:-:S03]  /*40d0*/  UMOV UR13, 0x40000040 ;  /* 0x40000040000d7882 */ /* 0x000fc60000000000 */
[----:B------:R-:W-:Y:S01]  /*40e0*/  UMOV UR12, UR17 ;  /* 0x00000011000c7c82 */ /* 0x000fe20008000000 */
        /* <DEDUP_REMOVED lines=14> */
[----:B------:R-:W-:-:S02]  /*41d0*/  UIADD3 UR22, UR43, 0x4, URZ ;  /* 0x000000042b167890 */ /* 0x000fc4000fffe03f */
[----:B------:R-:W-:Y:S01]  /*41e0*/  UIADD3 UR24, UR43, 0x104, URZ ;  /* 0x000001042b187890 */ /* 0x000fe2000fffe03f */
[----:B------:R-:W-:Y:S01]  /*41f0*/  QGMMA.64x16x32.F32.E4M3.E4M3 R48, gdesc[UR16], R48 ;  /* 0x00200000103079f3 */ /* 0x000fe20008700830 */
[----:B------:R-:W-:Y:S01]  /*4200*/  UIADD3 UR18, UR43, 0x84, URZ ;  /* 0x000000842b127890 */ /* 0x000fe2000fffe03f */
[----:B------:R-:W-:Y:S02]  /*4210*/  UMOV UR15, 0x40000040 ;  /* 0x40000040000f7882 */ /* 0x000fe40000000000 */
[----:B------:R-:W-:Y:S01]  /*4220*/  QGMMA.64x16x32.F32.E4M3.E4M3 R24, gdesc[UR28], R24 ;  /* 0x002000001c1879f3 */ /* 0x000fe20008700818 */
[----:B------:R-:W-:Y:S01]  /*4230*/  UMOV UR14, UR22 ;  /* 0x00000016000e7c82 */ /* 0x000fe20008000000 */
[----:B------:R-:W-:Y:S01]  /*4240*/  UMOV UR20, UR12 ;  /* 0x0000000c00147c82 */ /* 0x000fe20008000000 */
[----:B------:R-:W-:Y:S01]  /*4250*/  UMOV UR21, UR13 ;  /* 0x0000000d00157c82 */ /* 0x000fe20008000000 */
[----:B------:R-:W-:Y:S01]  /*4260*/  UIADD3 UR30, UR43, 0x184, URZ ;  /* 0x000001842b1e7890 */ /* 0x000fe2000fffe03f */
[----:B------:R-:W-:Y:S01]  /*4270*/  QGMMA.64x16x32.F32.E4M3.E4M3 R136, gdesc[UR12], R136 ;  /* 0x002000000c8879f3 */ /* 0x000fe20008700888 */
[----:B------:R-:W-:Y:S01]  /*4280*/  UMOV UR22, UR18 ;  /* 0x0000001200167c82 */ /* 0x000fe20008000000 */
[----:B------:R-:W-:Y:S01]  /*4290*/  UMOV UR23, 0x40000040 ;  /* 0x4000004000177882 */ /* 0x000fe20000000000 */
[----:B------:R-:W-:Y:S01]  /*42a0*/  UMOV UR16, UR12 ;  /* 0x0000000c00107c82 */ /* 0x000fe20008000000 */
[----:B------:R-:W-:Y:S01]  /*42b0*/  UMOV UR17, UR13 ;  /* 0x0000000d00117c82 */ /* 0x000fe20008000000 */
[----:B------:R-:W-:Y:S01]  /*42c0*/  UIADD3 UR26, UR43, 0x204, URZ ;  /* 0x000002042b1a7890 */ /* 0x000fe2000fffe03f */
[----:B------:R-:W-:Y:S01]  /*42d0*/  QGMMA.64x16x32.F32.E4M3.E4M3 R112, gdesc[UR20], R112 ;  /* 0x00200000147079f3 */ /* 0x000fe20008700870 */
[----:B------:R-:W-:Y:S01]  /*42e0*/  UMOV UR18, UR24 ;  /* 0x0000001800127c82 */ /* 0x000fe20008000000 */
[----:B------:R-:W-:Y:S01]  /*42f0*/  UMOV UR19, 0x40000040 ;  /* 0x4000004000137882 */ /* 0x000fe20000000000 */
[----:B------:R-:W-:Y:S01]  /*4300*/  UMOV UR28, UR12 ;  /* 0x0000000c001c7c82 */ /* 0x000fe20008000000 */
[----:B------:R-:W-:Y:S01]  /*4310*/  QGMMA.64x16x32.F32.E4M3.E4M3 R88, gdesc[UR16], R88 ;  /* 0x00200000105879f3 */ /* 0x000fe20008700858 */
[----:B------:R-:W-:Y:S01]  /*4320*/  UIADD3 UR16, UR42, 0x404, URZ ;  /* 0x000004042a107890 */ /* 0x000fe2000fffe03f */
[----:B------:R-:W-:Y:S01]  /*4330*/  UMOV UR29, UR13 ;  /* 0x0000000d001d7c82 */ /* 0x000fe20008000000 */
[----:B------:R-:W-:Y:S01]  /*4340*/  UMOV UR31, 0x40000040 ;  /* 0x40000040001f7882 */ /* 0x000fe20000000000 */
[----:B------:R-:W-:Y:S01]  /*4350*/  UMOV UR24, UR12 ;  /* 0x0000000c00187c82 */ /* 0x000fe20008000000 */
[----:B------:R-:W-:Y:S01]  /*4360*/  UMOV UR25, UR13 ;  /* 0x0000000d00197c82 */ /* 0x000fe20008000000 */
[----:B------:R-:W-:Y:S01]  /*4370*/  UMOV UR27, 0x40000040 ;  /* 0x40000040001b7882 */ /* 0x000fe20000000000 */
[----:B------:R-:W-:Y:S04]  /*4380*/  QGMMA.64x16x32.F32.E4M3.E4M3 R64, gdesc[UR28], R64 ;  /* 0x002000001c4079f3 */ /* 0x000fe80008700840 */
        /* <DEDUP_REMOVED lines=36> */
[----:B------:R-:W-:Y:S01]  /*45d0*/  UMOV UR27, 0x40000040 ;  /* 0x40000040001b7882 */ /* 0x000fe20000000000 */
[----:B------:R-:W-:Y:S01]  /*45e0*/  UMOV UR16, UR24 ;  /* 0x0000001800107c82 */ /* 0x000fe20008000000 */
[----:B------:R-:W-:Y:S01]  /*45f0*/  UMOV UR17, UR25 ;  /* 0x0000001900117c82 */ /* 0x000fe20008000000 */
[----:B------:R-:W-:Y:S01]  /*4600*/  QGMMA.64x16x32.F32.E4M3.E4M3 R24, gdesc[UR12], R24 ;  /* 0x002000000c1879f3 */ /* 0x000fe20008700818 */
[----:B------:R-:W-:Y:S01]  /*4610*/  UIADD3 UR12, UR43, 0x106, URZ ;  /* 0x000001062b0c7890 */ /* 0x000fe2000fffe03f */
[----:B------:R-:W-:Y:S01]  /*4620*/  UMOV UR26, UR18 ;  /* 0x00000012001a7c82 */ /* 0x000fe20008000000 */
[----:B------:R-:W-:Y:S01]  /*4630*/  UIADD3 UR14, UR43, 0x186, URZ ;  /* 0x000001862b0e7890 */ /* 0x000fe2000fffe03f */
[----:B------:R-:W-:Y:S01]  /*4640*/  QGMMA.64x16x32.F32.E4M3.E4M3 R136, gdesc[UR24], R136 ;  /* 0x00200000188879f3 */ /* 0x000fe20008700888 */
[----:B------:R-:W-:Y:S01]  /*4650*/  UMOV UR18, UR22 ;  /* 0x0000001600127c82 */ /* 0x000fe20008000000 */
[----:B------:R-:W-:Y:S01]  /*4660*/  UMOV UR19, 0x40000040 ;  /* 0x4000004000137882 */ /* 0x000fe20000000000 */
[----:B------:R-:W-:Y:S01]  /*4670*/  UIADD3 UR30, UR43, 0x206, URZ ;  /* 0x000002062b1e7890 */ /* 0x000fe2000fffe03f */
[----:B------:R-:W-:Y:S01]  /*4680*/  QGMMA.64x16x32.F32.E4M3.E4M3 R112, gdesc[UR16], R112 ;  /* 0x00200000107079f3 */ /* 0x000fe20008700870 */
[----:B------:R-:W-:Y:S01]  /*4690*/  UIADD3 UR16, UR42, 0x406, URZ ;  /* 0x000004062a107890 */ /* 0x000fe2000fffe03f */
[----:B------:R-:W-:Y:S01]  /*46a0*/  UMOV UR20, UR24 ;  /* 0x0000001800147c82 */ /* 0x000fe20008000000 */
[----:B------:R-:W-:Y:S01]  /*46b0*/  UMOV UR21, UR25 ;  /* 0x0000001900157c82 */ /* 0x000fe20008000000 */
        /* <DEDUP_REMOVED lines=10> */
[----:B------:R-:W-:-:S03]  /*4760*/  UIADD3 UR42, UR42, 0x806, URZ ;  /* 0x000008062a2a7890 */ /* 0x000fc6000fffe03f */
        /* <DEDUP_REMOVED lines=13> */
[----:B------:R-:W-:Y:S04]  /*4840*/  QGMMA.64x16x32.F32.E4M3.E4M3 R80, gdesc[UR20], R80 ;  /* 0x00200000145079f3 */ /* 0x000fe80008700850 */
        /* <DEDUP_REMOVED lines=15> */
[----:B------:R-:W-:Y:S01]  /*4940*/  QGMMA.64x16x32.F32.E4M3.E4M3 R48, gdesc[UR12], R48 ;  /* 0x002000000c3079f3 */ /* 0x000fe20008700830 */
[----:B------:R-:W-:-:S03]  /*4950*/  USEL UR12, URZ, 0x1, UP0 ;  /* 0x000000013f0c7887 */ /* 0x000fc60008000000 */
[----:B------:R-:W-:Y:S03]  /*4960*/  QGMMA.64x16x32.F32.E4M3.E4M3 R24, gdesc[UR24], R24, gsb0 ;  /* 0x00200000181879f3 */ /* 0x000fe60008000818 */
[----:B------:R-:W-:Y:S01]  /*4970*/  ISETP.NE.AND P0, PT, RZ, UR12, PT ;  /* 0x0000000cff007c0c */ /* 0x000fe2000bf05270 */
[----:B------:R-:W-:-:S12]  /*4980*/  WARPGROUP.DEPBAR.LE gsb0, 0x1 ;  /* 0x00008000000079c5 */ /* 0x000fd80000010100 */
[----:B------:R-:W-:Y:S05]  /*4990*/  @!P0 BRA `(.L_x_24) ;  /* 0x0000000c00108947 */ /* 0x000fea0003800000 */
[----:B0-----:R-:W3:Y:S04]  /*49a0*/  LDL.LU R227, [R1+0xc] ;  /* 0x00000c0001e37983 */ /* 0x001ee80000300800 */
[----:B------:R0:W-:Y:S04]  /*49b0*/  STL [R1+0x7c], R7 ;  /* 0x00007c0701007387 */ /* 0x0001e80000100800 */
[----:B0-----:R-:W4:Y:S04]  /*49c0*/  LDL.LU R7, [R1+0x8] ;  /* 0x0000080001077983 */ /* 0x001f280000300800 */
[----:B------:R0:W-:Y:S04]  /*49d0*/  STL [R1+0x78], R6 ;  /* 0x0000780601007387 */ /* 0x0001e80000100800 */
[----:B0-----:R-:W2:Y:S04]  /*49e0*/  LDL.LU R6, [R1+0x4] ;  /* 0x0000040001067983 */ /* 0x001ea80000300800 */
[----:B------:R0:W-:Y:S04]  /*49f0*/  STL [R1+0x74], R5 ;  /* 0x0000740501007387 */ /* 0x0001e80000100800 */
[----:B0-----:R-:W2:Y:S01]  /*4a00*/  LDL.LU R5, [R1] ;  /* 0x0000000001057983 */ /* 0x001ea20000300800 */
[----:B------:R-:W-:-:S02]  /*4a10*/  WARPGROUP.DEPBAR.LE gsb0, 0x0 ;  /* 0x00008000000079c5 */ /* 0x000fc40000010000 */
[----:B------:R-:W-:Y:S01]  /*4a20*/  FADD R226, R136, R226 ;  /* 0x000000e288e27221 */ /* 0x000fe20000000000 */
[----:B------:R-:W-:Y:S01]  /*4a30*/  STL [R1+0x70], R4 ;  /* 0x0000700401007387 */ /* 0x000fe20000100800 */
[----:B------:R-:W-:-:S01]  /*4a40*/  FADD R225, R137, R225 ;  /* 0x000000e189e17221 */ /* 0x000fc20000000000 */
[----:B------:R-:W-:Y:S01]  /*4a50*/  FADD R224, R138, R224 ;  /* 0x000000e08ae07221 */ /* 0x000fe20000000000 */
[----:B------:R-:W-:-:S01]  /*4a60*/  FADD R223, R139, R223 ;  /* 0x000000df8bdf7221 */ /* 0x000fc20000000000 */
        /* <DEDUP_REMOVED lines=8> */
[----:B-----5:R-:W-:Y:S01]  /*4af0*/  STL [R1+0x64], R0 ;  /* 0x0000640001007387 */ /* 0x020fe20000100800 */
        /* <DEDUP_REMOVED lines=35> */
[----:B------:R0:W-:Y:S01]  /*4d30*/  STL [R1+0xa0], R218 ;  /* 0x0000a0da01007387 */ /* 0x0001e20000100800 */
[----:B------:R-:W-:-:S01]  /*4d40*/  FADD R189, R109, R189 ;  /* 0x000000bd6dbd7221 */ /* 0x000fc20000000000 */
[----:B------:R-:W-:Y:S01]  /*4d50*/  FADD R188, R110, R188 ;  /* 0x000000bc6ebc7221 */ /* 0x000fe20000000000 */
        /* <DEDUP_REMOVED lines=60> */
[----:B---3--:R-:W-:-:S01]  /*5120*/  FADD R227, R46, R227 ;  /* 0x000000e32ee37221 */ /* 0x008fc20000000000 */
[----:B----4-:R-:W-:Y:S01]  /*5130*/  FADD R7, R45, R7 ;  /* 0x000000072d077221 */ /* 0x010fe20000000000 */
[----:B--2---:R-:W-:-:S01]  /*5140*/  FADD R6, R44, R6 ;  /* 0x000000062c067221 */ /* 0x004fc20000000000 */
[----:B------:R-:W-:-:S05]  /*5150*/  FADD R5, R43, R5 ;  /* 0x000000052b057221 */ /* 0x000fca0000000000 */
[----:B------:R-:W-:Y:S04]  /*5160*/  STL [R1], R5 ;  /* 0x0000000501007387 */ /* 0x000fe80000100800 */
[----:B0-----:R-:W2:Y:S04]  /*5170*/  LDL.LU R218, [R1+0x10] ;  /* 0x0000100001da7983 */ /* 0x001ea80000300800 */
[----:B------:R-:W-:Y:S04]  /*5180*/  STL [R1+0x4], R6 ;  /* 0x0000040601007387 */ /* 0x000fe80000100800 */
[----:B------:R-:W3:Y:S04]  /*5190*/  LDL.LU R219, [R1+0x14] ;  /* 0x0000140001db7983 */ /* 0x000ee80000300800 */
[----:B------:R0:W-:Y:S04]  /*51a0*/  STL [R1+0x8], R7 ;  /* 0x0000080701007387 */ /* 0x0001e80000100800 */
[----:B------:R-:W4:Y:S04]  /*51b0*/  LDL.LU R220, [R1+0x18] ;  /* 0x0000180001dc7983 */ /* 0x000f280000300800 */
[----:B------:R1:W-:Y:S04]  /*51c0*/  STL [R1+0xc], R227 ;  /* 0x00000ce301007387 */ /* 0x0003e80000100800 */
[----:B------:R-:W4:Y:S04]  /*51d0*/  LDL.LU R221, [R1+0x1c] ;  /* 0x00001c0001dd7983 */ /* 0x000f280000300800 */
[----:B------:R-:W4:Y:S04]  /*51e0*/  LDL.LU R222, [R1+0x20] ;  /* 0x0000200001de7983 */ /* 0x000f280000300800 */
[----:B------:R-:W4:Y:S04]  /*51f0*/  LDL.LU R223, [R1+0x24] ;  /* 0x0000240001df7983 */ /* 0x000f280000300800 */
[----:B------:R-:W4:Y:S04]  /*5200*/  LDL.LU R224, [R1+0x28] ;  /* 0x0000280001e07983 */ /* 0x000f280000300800 */
[----:B------:R-:W4:Y:S04]  /*5210*/  LDL.LU R225, [R1+0x2c] ;  /* 0x00002c0001e17983 */ /* 0x000f280000300800 */
[----:B------:R-:W4:Y:S04]  /*5220*/  LDL.LU R226, [R1+0x30] ;  /* 0x0000300001e27983 */ /* 0x000f280000300800 */
[----:B0-----:R-:W4:Y:S04]  /*5230*/  LDL.LU R7, [R1+0x34] ;  /* 0x0000340001077983 */ /* 0x001f280000300800 */
[----:B------:R-:W4:Y:S04]  /*5240*/  LDL.LU R6, [R1+0x38] ;  /* 0x0000380001067983 */ /* 0x000f280000300800 */
[----:B------:R-:W4:Y:S04]  /*5250*/  LDL.LU R5, [R1+0x3c] ;  /* 0x00003c0001057983 */ /* 0x000f280000300800 */
[----:B------:R-:W4:Y:S04]  /*5260*/  LDL.LU R4, [R1+0x40] ;  /* 0x0000400001047983 */ /* 0x000f280000300800 */
[----:B------:R-:W4:Y:S04]  /*5270*/  LDL.LU R3, [R1+0x44] ;  /* 0x0000440001037983 */ /* 0x000f280000300800 */
[----:B------:R-:W4:Y:S04]  /*5280*/  LDL.LU R2, [R1+0x48] ;  /* 0x0000480001027983 */ /* 0x000f280000300800 */
[----:B------:R-:W4:Y:S04]  /*5290*/  LDL.LU R0, [R1+0x4c] ;  /* 0x00004c0001007983 */ /* 0x000f280000300800 */
[----:B-1----:R-:W4:Y:S01]  /*52a0*/  LDL.LU R227, [R1+0x50] ;  /* 0x0000500001e37983 */ /* 0x002f220000300800 */
[----:B------:R-:W-:Y:S01]  /*52b0*/  UMOV UR6, URZ ;  /* 0x0000003f00067c82 */ /* 0x000fe20008000000 */
[----:B--2---:R-:W-:-:S05]  /*52c0*/  FADD R218, R47, R218 ;  /* 0x000000da2fda7221 */ /* 0x004fca0000000000 */
[----:B------:R0:W-:Y:S01]  /*52d0*/  STL [R1+0x10], R218 ;  /* 0x000010da01007387 */ /* 0x0001e20000100800 */
[----:B---3--:R-:W-:-:S03]  /*52e0*/  FADD R219, R32, R219 ;  /* 0x000000db20db7221 */ /* 0x008fc60000000000 */
[----:B0-----:R1:W5:Y:S01]  /*52f0*/  LDL.LU R218, [R1+0xa0] ;  /* 0x0000a00001da7983 */ /* 0x0013620000300800 */
[----:B----4-:R-:W-:-:S03]  /*5300*/  FADD R220, R33, R220 ;  /* 0x000000dc21dc7221 */ /* 0x010fc60000000000 */
[----:B------:R0:W-:Y:S01]  /*5310*/  STL [R1+0x14], R219 ;  /* 0x000014db01007387 */ /* 0x0001e20000100800 */
[----:B------:R-:W-:-:S01]  /*5320*/  FADD R221, R34, R221 ;  /* 0x000000dd22dd7221 */ /* 0x000fc20000000000 */
[----:B------:R-:W-:Y:S02]  /*5330*/  FADD R222, R35, R222 ;  /* 0x000000de23de7221 */ /* 0x000fe40000000000 */
[----:B0-----:R1:W5:Y:S01]  /*5340*/  LDL.LU R219, [R1+0x9c] ;  /* 0x00009c0001db7983 */ /* 0x0013620000300800 */
[----:B------:R-:W-:-:S03]  /*5350*/  FADD R223, R36, R223 ;  /* 0x000000df24df7221 */ /* 0x000fc60000000000 */
[----:B------:R0:W-:Y:S01]  /*5360*/  STL [R1+0x18], R220 ;  /* 0x000018dc01007387 */ /* 0x0001e20000100800 */
[----:B------:R-:W-:-:S03]  /*5370*/  FADD R224, R37, R224 ;  /* 0x000000e025e07221 */ /* 0x000fc60000000000 */
[----:B0-----:R1:W5:Y:S01]  /*5380*/  LDL.LU R220, [R1+0x98] ;  /* 0x0000980001dc7983 */ /* 0x0013620000300800 */
[----:B------:R-:W-:-:S03]  /*5390*/  FADD R225, R38, R225 ;  /* 0x000000e126e17221 */ /* 0x000fc60000000000 */
[----:B------:R0:W-:Y:S01]  /*53a0*/  STL [R1+0x1c], R221 ;  /* 0x00001cdd01007387 */ /* 0x0001e20000100800 */
[----:B------:R-:W-:-:S01]  /*53b0*/  FADD R226, R39, R226 ;  /* 0x000000e227e27221 */ /* 0x000fc20000000000 */
[----:B------:R-:W-:Y:S02]  /*53c0*/  FADD R7, R24, R7 ;  /* 0x0000000718077221 */ /* 0x000fe40000000000 */
[----:B0-----:R1:W5:Y:S04]  /*53d0*/  LDL.LU R221, [R1+0x94] ;  /* 0x0000940001dd7983 */ /* 0x0013680000300800 */
[----:B------:R0:W-:Y:S01]  /*53e0*/  STL [R1+0x20], R222 ;  /* 0x000020de01007387 */ /* 0x0001e20000100800 */
[----:B------:R-:W-:-:S01]  /*53f0*/  FADD R6, R25, R6 ;  /* 0x0000000619067221 */ /* 0x000fc20000000000 */
[----:B------:R-:W-:-:S02]  /*5400*/  FADD R5, R26, R5 ;  /* 0x000000051a057221 */ /* 0x000fc40000000000 */
[----:B0-----:R1:W5:Y:S04]  /*5410*/  LDL.LU R222, [R1+0x90] ;  /* 0x0000900001de7983 */ /* 0x0013680000300800 */
[----:B------:R0:W-:Y:S01]  /*5420*/  STL [R1+0x24], R223 ;  /* 0x000024df01007387 */ /* 0x0001e20000100800 */
[----:B------:R-:W-:-:S03]  /*5430*/  FADD R4, R27, R4 ;  /* 0x000000041b047221 */ /* 0x000fc60000000000 */
        /* <DEDUP_REMOVED lines=13> */
[----:B------:R0:W-:Y:S04]  /*5510*/  STL [R1+0x38], R6 ;  /* 0x0000380601007387 */ /* 0x0001e80000100800 */
        /* <DEDUP_REMOVED lines=11> */
[----:B------:R1:W-:Y:S02]  /*55d0*/  STL [R1+0x50], R227 ;  /* 0x000050e301007387 */ /* 0x0003e40000100800 */
.L_x_24:
[----:B------:R-:W-:Y:S05]  /*55e0*/  @!P1 BRA `(.L_x_25) ;  /* 0x0000000000049947 */ /* 0x000fea0003800000 */
[----:B------:R-:W-:Y:S01]  /*55f0*/  BPT.TRAP 0x1 ;  /* 0x000000040000795c */ /* 0x000fe20000300000 */
.L_x_25:
[----:B------:R-:W-:Y:S02]  /*5600*/  UISETP.GT.U32.AND UP0, UPT, UR7, 0x1, UPT ;  /* 0x000000010700788c */ /* 0x000fe4000bf04070 */
[----:B------:R-:W-:-:S04]  /*5610*/  ULEA UR13, UR36, UR10, 0x3 ;  /* 0x0000000a240d7291 */ /* 0x000fc8000f8e183f */
[----:B------:R-:W-:Y:S01]  /*5620*/  UIADD3 UR13, UR13, 0x18, URZ ;  /* 0x000000180d0d7890 */ /* 0x000fe2000fffe03f */
[----:B------:R-:W-:-:S03]  /*5630*/  PLOP3.LUT P0, PT, PT, PT, UP0, 0x80, 0x0 ;  /* 0x000000000000781c */ /* 0x000fc60003f0f008 */
[----:B------:R-:W-:-:S09]  /*5640*/  UPRMT UR13, URZ, 0x654, UR13 ;  /* 0x000006543f0d7896 */ /* 0x000fd2000800000d */
[----:B------:R-:W-:Y:S01]  /*5650*/  SYNCS.ARRIVE.TRANS64.RED.A1T0 RZ, [UR13], RZ ;  /* 0x000000ffffff79a7 */ /* 0x000fe2000810040d */
[----:B------:R-:W-:Y:S05]  /*5660*/  @P0 BRA `(.L_x_26) ;  /* 0x0000000000040947 */ /* 0x000fea0003800000 */
[----:B------:R-:W-:Y:S01]  /*5670*/  BPT.TRAP 0x1 ;  /* 0x000000040000795c */ /* 0x000fe20000300000 */
.L_x_26:
[----:B------:R-:W-:Y:S02]  /*5680*/  UISETP.GT.AND UP2, UPT, UR37, 0x1, UPT ;  /* 0x000000012500788c */ /* 0x000fe4000bf44270 */
[----:B------:R-:W-:Y:S02]  /*5690*/  UIADD3 UR39, UR39, 0x1, URZ ;  /* 0x0000000127277890 */ /* 0x000fe4000fffe03f */
[----:B------:R-:W-:Y:S02]  /*56a0*/  UIADD3 UR36, UR36, 0x1, URZ ;  /* 0x0000000124247890 */ /* 0x000fe4000fffe03f */
[----:B------:R-:W-:Y:S01]  /*56b0*/  PLOP3.LUT P0, PT, PT, PT, UP2, 0x80, 0x0 ;  /* 0x000000000000781c */ /* 0x000fe20003f0f028 */
[----:B------:R-:W-:Y:S02]  /*56c0*/  UISETP.NE.AND UP0, UPT, UR39, 0x3, UPT ;  /* 0x000000032700788c */ /* 0x000fe4000bf05270 */
[----:B------:R-:W-:Y:S02]  /*56d0*/  UIADD3 UR14, UR37, -0x1, URZ ;  /* 0xffffffff250e7890 */ /* 0x000fe4000fffe03f */
[----:B------:R-:W-:-:S02]  /*56e0*/  USEL UR13, URZ, 0x1, UP0 ;  /* 0x000000013f0d7887 */ /* 0x000fc40008000000 */
[----:B------:R-:W-:Y:S02]  /*56f0*/  UISETP.NE.AND UP1, UPT, UR36, 0x3, UPT ;  /* 0x000000032400788c */ /* 0x000fe4000bf25270 */
[----:B------:R-:W-:Y:S02]  /*5700*/  ULOP3.LUT UR38, UR38, UR13, URZ, 0x3c, !UPT ;  /* 0x0000000d26267292 */ /* 0x000fe4000f8e3c3f */
[----:B------:R-:W-:Y:S02]  /*5710*/  USEL UR39, UR39, URZ, UP0 ;  /* 0x0000003f27277287 */ /* 0x000fe40008000000 */
[----:B------:R-:W-:Y:S01]  /*5720*/  USEL UR36, UR36, URZ, UP1 ;  /* 0x0000003f24247287 */ /* 0x000fe20008800000 */
[----:B------:R-:W-:Y:S01]  /*5730*/  UMOV UR13, 0x1 ;  /* 0x00000001000d7882 */ /* 0x000fe20000000000 */
[----:B------:R-:W-:Y:S01]  /*5740*/  UMOV UR37, UR14 ;  /* 0x0000000e00257c82 */ /* 0x000fe20008000000 */
[----:B------:R-:W-:Y:S09]  /*5750*/  @P0 BRA `(.L_x_27) ;  /* 0xffffffe000580947 */ /* 0x000ff2000383ffff */
.L_x_19:
[----:B------:R-:W-:-:S04]  /*5760*/  UISETP.NE.AND UP0, UPT, UR6, URZ, UPT ;  /* 0x0000003f0600728c */ /* 0x000fc8000bf05270 */
[----:B------:R-:W-:-:S06]  /*5770*/  USEL UR6, URZ, 0x1, !UP0 ;  /* 0x000000013f067887 */ /* 0x000fcc000c000000 */
[----:B------:R-:W-:-:S13]  /*5780*/  ISETP.NE.AND P0, PT, RZ, UR6, PT ;  /* 0x00000006ff007c0c */ /* 0x000fda000bf05270 */
[----:B------:R-:W-:Y:S05]  /*5790*/  @!P0 BRA `(.L_x_28) ;  /* 0x0000000c002c8947 */ /* 0x000fea0003800000 */
[----:B-----5:R-:W-:Y:S04]  /*57a0*/  STL [R1+0x7c], R7 ;  /* 0x00007c0701007387 */ /* 0x020fe80000100800 */
[----:B------:R-:W-:Y:S04]  /*57b0*/  STL [R1+0x78], R6 ;  /* 0x0000780601007387 */ /* 0x000fe80000100800 */
[----:B------:R-:W-:Y:S04]  /*57c0*/  STL [R1+0x74], R5 ;  /* 0x0000740501007387 */ /* 0x000fe80000100800 */
[----:B------:R-:W-:Y:S04]  /*57d0*/  STL [R1+0x70], R4 ;  /* 0x0000700401007387 */ /* 0x000fe80000100800 */
[----:B------:R-:W-:Y:S04]  /*57e0*/  STL [R1+0x6c], R3 ;  /* 0x00006c0301007387 */ /* 0x000fe80000100800 */
[----:B------:R3:W-:Y:S04]  /*57f0*/  STL [R1+0x68], R2 ;  /* 0x0000680201007387 */ /* 0x0007e80000100800 */
[----:B---3--:R-:W3:Y:S04]  /*5800*/  LDL.LU R2, [R1+0x48] ;  /* 0x0000480001027983 */ /* 0x008ee80000300800 */
[----:B---3--:R3:W-:Y:S04]  /*5810*/  STL [R1+0x80], R2 ;  /* 0x0000800201007387 */ /* 0x0087e80000100800 */
[----:B------:R-:W4:Y:S04]  /*5820*/  LDL.LU R3, [R1+0x44] ;  /* 0x0000440001037983 */ /* 0x000f280000300800 */
[----:B----4-:R4:W-:Y:S04]  /*5830*/  STL [R1+0x84], R3 ;  /* 0x0000840301007387 */ /* 0x0109e80000100800 */
[----:B------:R-:W2:Y:S04]  /*5840*/  LDL.LU R4, [R1+0x40] ;  /* 0x0000400001047983 */ /* 0x000ea80000300800 */
[----:B--2---:R2:W-:Y:S04]  /*5850*/  STL [R1+0x88], R4 ;  /* 0x0000880401007387 */ /* 0x0045e80000100800 */
[----:B------:R-:W3:Y:S04]  /*5860*/  LDL.LU R5, [R1+0x3c] ;  /* 0x00003c0001057983 */ /* 0x000ee80000300800 */
        /* <DEDUP_REMOVED lines=19> */
[----:B------:R-:W3:Y:S04]  /*59a0*/  LDL.LU R3, [R1+0x14] ;  /* 0x0000140001037983 */ /* 0x000ee80000300800 */
[----:B------:R-:W3:Y:S04]  /*59b0*/  LDL.LU R4, [R1+0x10] ;  /* 0x0000100001047983 */ /* 0x000ee80000300800 */
[----:B------:R-:W3:Y:S04]  /*59c0*/  LDL.LU R5, [R1+0xc] ;  /* 0x00000c0001057983 */ /* 0x000ee80000300800 */
[----:B----4-:R-:W4:Y:S04]  /*59d0*/  LDL.LU R6, [R1+0x8] ;  /* 0x0000080001067983 */ /* 0x010f280000300800 */
[----:B--2---:R-:W2:Y:S04]  /*59e0*/  LDL.LU R7, [R1+0x4] ;  /* 0x0000040001077983 */ /* 0x004ea80000300800 */
[----:B---3--:R-:W3:Y:S01]  /*59f0*/  LDL.LU R2, [R1] ;  /* 0x0000000001027983 */ /* 0x008ee20000300800 */
[----:B------:R-:W-:-:S03]  /*5a00*/  WARPGROUP.DEPBAR.LE gsb0, 0x0 ;  /* 0x00008000000079c5 */ /* 0x000fc60000010000 */
[----:B------:R0:W-:Y:S04]  /*5a10*/  STL [R1+0x64], R0 ;  /* 0x0000640001007387 */ /* 0x0001e80000100800 */
[----:B0-----:R-:W4:Y:S04]  /*5a20*/  LDL.LU R0, [R1+0x4c] ;  /* 0x00004c0001007983 */ /* 0x001f280000300800 */
[----:B-1----:R-:W4:Y:S01]  /*5a30*/  LDL.LU R227, [R1+0x50] ;  /* 0x0000500001e37983 */ /* 0x002f220000300800 */
[----:B------:R-:W-:Y:S01]  /*5a40*/  FADD R226, R136, R226 ;  /* 0x000000e288e27221 */ /* 0x000fe20000000000 */
        /* <DEDUP_REMOVED lines=98> */
[----:B---3--:R-:W-:-:S05]  /*6070*/  FADD R2, R43, R2 ;  /* 0x000000022b027221 */ /* 0x008fca0000000000 */
[----:B------:R0:W-:Y:S04]  /*6080*/  STL [R1], R2 ;  /* 0x0000000201007387 */ /* 0x0001e80000100800 */
[----:B0-----:R-:W3:Y:S01]  /*6090*/  LDL.LU R2, [R1+0xb0] ;  /* 0x0000b00001027983 */ /* 0x001ee20000300800 */
[----:B--2---:R-:W-:Y:S01]  /*60a0*/  FADD R7, R44, R7 ;  /* 0x000000072c077221 */ /* 0x004fe20000000000 */
[----:B----4-:R-:W-:Y:S01]  /*60b0*/  FADD R6, R45, R6 ;  /* 0x000000062d067221 */ /* 0x010fe20000000000 */
[----:B------:R-:W-:Y:S01]  /*60c0*/  FADD R5, R46, R5 ;  /* 0x000000052e057221 */ /* 0x000fe20000000000 */
[----:B------:R-:W-:Y:S02]  /*60d0*/  FADD R4, R47, R4 ;  /* 0x000000042f047221 */ /* 0x000fe40000000000 */
[----:B------:R0:W-:Y:S01]  /*60e0*/  STL [R1+0x4], R7 ;  /* 0x0000040701007387 */ /* 0x0001e20000100800 */
[----:B------:R-:W-:-:S03]  /*60f0*/  FADD R3, R32, R3 ;  /* 0x0000000320037221 */ /* 0x000fc60000000000 */
[----:B0-----:R-:W2:Y:S04]  /*6100*/  LDL.LU R7, [R1+0xac] ;  /* 0x0000ac0001077983 */ /* 0x001ea80000300800 */
[----:B------:R0:W-:Y:S04]  /*6110*/  STL [R1+0x8], R6 ;  /* 0x0000080601007387 */ /* 0x0001e80000100800 */
[----:B0-----:R-:W4:Y:S04]  /*6120*/  LDL.LU R6, [R1+0xa8] ;  /* 0x0000a80001067983 */ /* 0x001f280000300800 */
[----:B------:R0:W-:Y:S04]  /*6130*/  STL [R1+0xc], R5 ;  /* 0x00000c0501007387 */ /* 0x0001e80000100800 */
[----:B0-----:R-:W4:Y:S04]  /*6140*/  LDL.LU R5, [R1+0xa4] ;  /* 0x0000a40001057983 */ /* 0x001f280000300800 */
[----:B------:R0:W-:Y:S04]  /*6150*/  STL [R1+0x10], R4 ;  /* 0x0000100401007387 */ /* 0x0001e80000100800 */
[----:B0-----:R-:W4:Y:S04]  /*6160*/  LDL.LU R4, [R1+0xa0] ;  /* 0x0000a00001047983 */ /* 0x001f280000300800 */
[----:B------:R0:W-:Y:S04]  /*6170*/  STL [R1+0x14], R3 ;  /* 0x0000140301007387 */ /* 0x0001e80000100800 */
[----:B0-----:R-:W4:Y:S01]  /*6180*/  LDL.LU R3, [R1+0x9c] ;  /* 0x00009c0001037983 */ /* 0x001f220000300800 */
[----:B---3--:R-:W-:-:S05]  /*6190*/  FADD R2, R33, R2 ;  /* 0x0000000221027221 */ /* 0x008fca0000000000 */
[----:B------:R0:W-:Y:S04]  /*61a0*/  STL [R1+0x18], R2 ;  /* 0x0000180201007387 */ /* 0x0001e80000100800 */
[----:B0-----:R-:W3:Y:S01]  /*61b0*/  LDL.LU R2, [R1+0x98] ;  /* 0x0000980001027983 */ /* 0x001ee20000300800 */
[----:B--2---:R-:W-:-:S05]  /*61c0*/  FADD R7, R34, R7 ;  /* 0x0000000722077221 */ /* 0x004fca0000000000 */
[----:B------:R0:W-:Y:S01]  /*61d0*/  STL [R1+0x1c], R7 ;  /* 0x00001c0701007387 */ /* 0x0001e20000100800 */
[----:B----4-:R-:W-:-:S03]  /*61e0*/  FADD R6, R35, R6 ;  /* 0x0000000623067221 */ /* 0x010fc60000000000 */
[----:B0-----:R-:W2:Y:S04]  /*61f0*/  LDL.LU R7, [R1+0x94] ;  /* 0x0000940001077983 */ /* 0x001ea80000300800 */
[----:B------:R0:W-:Y:S01]  /*6200*/  STL [R1+0x20], R6 ;  /* 0x0000200601007387 */ /* 0x0001e20000100800 */
[----:B------:R-:W-:-:S03]  /*6210*/  FADD R5, R36, R5 ;  /* 0x0000000524057221 */ /* 0x000fc60000000000 */
[----:B0-----:R-:W4:Y:S04]  /*6220*/  LDL.LU R6, [R1+0x90] ;  /* 0x0000900001067983 */ /* 0x001f280000300800 */
[----:B------:R0:W-:Y:S01]  /*6230*/  STL [R1+0x24], R5 ;  /* 0x0000240501007387 */ /* 0x0001e20000100800 */
[----:B------:R-:W-:-:S03]  /*6240*/  FADD R4, R37, R4 ;  /* 0x0000000425047221 */ /* 0x000fc60000000000 */
[----:B0-----:R-:W4:Y:S04]  /*6250*/  LDL.LU R5, [R1+0x8c] ;  /* 0x00008c0001057983 */ /* 0x001f280000300800 */
[----:B------:R0:W-:Y:S01]  /*6260*/  STL [R1+0x28], R4 ;  /* 0x0000280401007387 */ /* 0x0001e20000100800 */
[----:B------:R-:W-:-:S03]  /*6270*/  FADD R3, R38, R3 ;  /* 0x0000000326037221 */ /* 0x000fc60000000000 */
        /* <DEDUP_REMOVED lines=9> */
[----:B0-----:R4:W5:Y:S04]  /*6310*/  LDL.LU R7, [R1+0x7c] ;  /* 0x00007c0001077983 */ /* 0x0019680000300800 */
[----:B------:R0:W-:Y:S01]  /*6320*/  STL [R1+0x38], R6 ;  /* 0x0000380601007387 */ /* 0x0001e20000100800 */
[----:B------:R-:W-:Y:S01]  /*6330*/  FADD R0, R30, R0 ;  /* 0x000000001e007221 */ /* 0x000fe20000000000 */
[----:B------:R-:W-:Y:S02]  /*6340*/  FADD R5, R26, R5 ;  /* 0x000000051a057221 */ /* 0x000fe40000000000 */
[----:B0-----:R4:W5:Y:S04]  /*6350*/  LDL.LU R6, [R1+0x78] ;  /* 0x0000780001067983 */ /* 0x0019680000300800 */
[----:B------:R0:W-:Y:S01]  /*6360*/  STL [R1+0x3c], R5 ;  /* 0x00003c0501007387 */ /* 0x0001e20000100800 */
[----:B------:R-:W-:Y:S01]  /*6370*/  FADD R227, R227, R31 ;  /* 0x0000001fe3e37221 */ /* 0x000fe20000000000 */
[----:B------:R-:W-:-:S02]  /*6380*/  FADD R4, R27, R4 ;  /* 0x000000041b047221 */ /* 0x000fc40000000000 */
[----:B0-----:R4:W5:Y:S04]  /*6390*/  LDL.LU R5, [R1+0x74] ;  /* 0x0000740001057983 */ /* 0x0019680000300800 */
[----:B------:R0:W-:Y:S01]  /*63a0*/  STL [R1+0x40], R4 ;  /* 0x0000400401007387 */ /* 0x0001e20000100800 */
[----:B------:R-:W-:-:S03]  /*63b0*/  FADD R3, R28, R3 ;  /* 0x000000031c037221 */ /* 0x000fc60000000000 */
[----:B0-----:R4:W5:Y:S04]  /*63c0*/  LDL.LU R4, [R1+0x70] ;  /* 0x0000700001047983 */ /* 0x0019680000300800 */
[----:B------:R0:W-:Y:S04]  /*63d0*/  STL [R1+0x44], R3 ;  /* 0x0000440301007387 */ /* 0x0001e80000100800 */
[----:B0-----:R4:W5:Y:S01]  /*63e0*/  LDL.LU R3, [R1+0x6c] ;  /* 0x00006c0001037983 */ /* 0x0019620000300800 */
[----:B---3--:R-:W-:-:S05]  /*63f0*/  FADD R2, R29, R2 ;  /* 0x000000021d027221 */ /* 0x008fca0000000000 */
[----:B------:R0:W-:Y:S04]  /*6400*/  STL [R1+0x48], R2 ;  /* 0x0000480201007387 */ /* 0x0001e80000100800 */
[----:B0-----:R4:W5:Y:S04]  /*6410*/  LDL.LU R2, [R1+0x68] ;  /* 0x0000680001027983 */ /* 0x0019680000300800 */
[----:B------:R0:W-:Y:S04]  /*6420*/  STL [R1+0x4c], R0 ;  /* 0x00004c0001007387 */ /* 0x0001e80000100800 */
[----:B0-----:R4:W5:Y:S04]  /*6430*/  LDL.LU R0, [R1+0x64] ;  /* 0x0000640001007983 */ /* 0x0019680000300800 */
[----:B------:R4:W-:Y:S02]  /*6440*/  STL [R1+0x50], R227 ;  /* 0x000050e301007387 */ /* 0x0009e40000100800 */
.L_x_28:
[----:B------:R-:W-:Y:S02]  /*6450*/  WARPGROUP.DEPBAR.LE gsb0, 0x0 ;  /* 0x00008000000079c5 */ /* 0x000fe40000010000 */
[----:B------:R-:W3:Y:S02]  /*6460*/  LDC R24, c[0x0][0x28c] ;  /* 0x0000a300ff187b82 */ /* 0x000ee40000000800 */
[----:B---3--:R-:W-:-:S13]  /*6470*/  ISETP.GE.AND P0, PT, R24, 0x1, PT ;  /* 0x000000011800780c */ /* 0x008fda0003f06270 */
[----:B------:R-:W-:Y:S05]  /*6480*/  @!P0 BRA `(.L_x_29) ;  /* 0x0000000000488947 */ /* 0x000fea0003800000 */
[----:B------:R-:W-:-:S06]  /*6490*/  UISETP.NE.AND UP0, UPT, UR8, 0x3, UPT ;  /* 0x000000030800788c */ /* 0x000fcc000bf05270 */
[----:B------:R-:W-:-:S13]  /*64a0*/  PLOP3.LUT P0, PT, PT, PT, UP0, 0x80, 0x0 ;  /* 0x000000000000781c */ /* 0x000fda0003f0f008 */
[----:B------:R-:W-:Y:S05]  /*64b0*/  @!P0 BRA `(.L_x_30) ;  /* 0x0000000000048947 */ /* 0x000fea0003800000 */
[----:B------:R-:W-:Y:S01]  /*64c0*/  BPT.TRAP 0x1 ;  /* 0x000000040000795c */ /* 0x000fe20000300000 */
.L_x_30:
[----:B------:R-:W-:-:S04]  /*64d0*/  UISETP.LT.AND UP0, UPT, UR9, 0x1, UPT ;  /* 0x000000010900788c */ /* 0x000fc8000bf01270 */
[----:B------:R-:W-:Y:S02]  /*64e0*/  USEL UR6, UR9, 0x1, UP0 ;  /* 0x0000000109067887 */ /* 0x000fe40008000000 */
[----:B------:R-:W-:Y:S02]  /*64f0*/  UISETP.GT.U32.AND UP0, UPT, UR7, 0x1, UPT ;  /* 0x000000010700788c */ /* 0x000fe4000bf04070 */
[----:B------:R-:W-:-:S04]  /*6500*/  UIADD3 UR6, UR5, UR9, -UR6 ;  /* 0x0000000905067290 */ /* 0x000fc8000fffe806 */
[----:B------:R-:W-:Y:S01]  /*6510*/  UIMAD.WIDE.U32 UR12, UR6, -0x55555555, URZ ;  /* 0xaaaaaaab060c78a5 */ /* 0x000fe2000f8e003f */
[----:B------:R-:W-:-:S03]  /*6520*/  PLOP3.LUT P0, PT, PT, PT, UP0, 0x80, 0x0 ;  /* 0x000000000000781c */ /* 0x000fc60003f0f008 */
[----:B------:R-:W-:-:S04]  /*6530*/  USHF.R.U32.HI UR12, URZ, 0x1, UR13 ;  /* 0x000000013f0c7899 */ /* 0x000fc8000801160d */
[----:B------:R-:W-:-:S04]  /*6540*/  UIMAD UR6, UR12, -0x3, UR6 ;  /* 0xfffffffd0c0678a4 */ /* 0x000fc8000f8e0206 */
[----:B------:R-:W-:-:S04]  /*6550*/  ULEA UR6, UR6, UR10, 0x3 ;  /* 0x0000000a06067291 */ /* 0x000fc8000f8e183f */
[----:B------:R-:W-:-:S04]  /*6560*/  UIADD3 UR6, UR6, 0x18, URZ ;  /* 0x0000001806067890 */ /* 0x000fc8000fffe03f */
[----:B------:R-:W-:-:S09]  /*6570*/  UPRMT UR6, URZ, 0x654, UR6 ;  /* 0x000006543f067896 */ /* 0x000fd20008000006 */
[----:B------:R-:W-:Y:S01]  /*6580*/  SYNCS.ARRIVE.TRANS64.RED.A1T0 RZ, [UR6], RZ ;  /* 0x000000ffffff79a7 */ /* 0x000fe20008100406 */
[----:B------:R-:W-:Y:S05]  /*6590*/  @P0 BRA `(.L_x_29) ;  /* 0x0000000000040947 */ /* 0x000fea0003800000 */
[----:B------:R-:W-:Y:S01]  /*65a0*/  BPT.TRAP 0x1 ;  /* 0x000000040000795c */ /* 0x000fe20000300000 */
.L_x_29:
[----:B-----5:R3:W-:Y:S01]  /*65b0*/  STL [R1+0x68], R2 ;  /* 0x0000680201007387 */ /* 0x0207e20000100800 */
[----:B------:R-:W2:Y:S01]  /*65c0*/  LDC R31, c[0x0][0x288] ;  /* 0x0000a200ff1f7b82 */ /* 0x000ea20000000800 */
[----:B------:R-:W-:Y:S02]  /*65d0*/  UIADD3 UR6, UR9, UR5, URZ ;  /* 0x0000000509067290 */ /* 0x000fe4000fffe03f */
[----:B------:R-:W-:Y:S02]  /*65e0*/  UISETP.GE.U32.AND UP1, UPT, UR9, 0x3, UPT ;  /* 0x000000030900788c */ /* 0x000fe4000bf26070 */
[----:B------:R-:W-:Y:S01]  /*65f0*/  USHF.R.S32.HI UR12, URZ, 0x1f, UR34 ;  /* 0x0000001f3f0c7899 */ /* 0x000fe20008011422 */
[----:B------:R-:W-:Y:S01]  /*6600*/  ULDC.64 UR10, c[0x0][0x5d0] ;  /* 0x00017400000a7ab9 */ /* 0x000fe20000000a00 */
[----:B------:R-:W-:Y:S01]  /*6610*/  ULDC UR14, c[0x0][0x284] ;  /* 0x0000a100000e7ab9 */ /* 0x000fe20000000800 */
[----:B---3--:R-:W3:Y:S01]  /*6620*/  LDL.LU R2, [R1+0x5c] ;  /* 0x00005c0001027983 */ /* 0x008ee20000300800 */
[----:B------:R-:W-:-:S03]  /*6630*/  ULDC.64 UR16, c[0x0][0x5c8] ;  /* 0x0001720000107ab9 */ /* 0x000fc60000000a00 */
[----:B------:R0:W-:Y:S04]  /*6640*/  STL [R1+0x64], R0 ;  /* 0x0000640001007387 */ /* 0x0001e80000100800 */
[----:B01--4-:R-:W4:Y:S01]  /*6650*/  LDL.LU R227, [R1+0x60] ;  /* 0x0000600001e37983 */ /* 0x013f220000300800 */
[----:B------:R-:W0:Y:S02]  /*6660*/  S2R R0, SR_TID.X ;  /* 0x0000000000007919 */ /* 0x000e240000002100 */
[--C-:B0-----:R-:W-:Y:S02]  /*6670*/  SHF.R.U32.HI R24, RZ, 0x7, R0.reuse ;  /* 0x00000007ff187819 */ /* 0x101fe40000011600 */
[----:B------:R-:W-:Y:S02]  /*6680*/  SHF.R.U32.HI R25, RZ, 0x2, R0 ;  /* 0x00000002ff197819 */ /* 0x000fe40000011600 */
[----:B------:R-:W-:-:S02]  /*6690*/  LOP3.LUT R26, R0, 0x60, RZ, 0xc0, !PT ;  /* 0x00000060001a7812 */ /* 0x000fc400078ec0ff */
[----:B------:R-:W-:Y:S02]  /*66a0*/  LOP3.LUT R24, R24, 0x1, RZ, 0xc0, !PT ;  /* 0x0000000118187812 */ /* 0x000fe400078ec0ff */
[----:B------:R-:W-:Y:S02]  /*66b0*/  LOP3.LUT R25, R25, 0x7, RZ, 0xc0, !PT ;  /* 0x0000000719197812 */ /* 0x000fe400078ec0ff */
[----:B------:R-:W-:Y:S01]  /*66c0*/  SHF.R.U32.HI R26, RZ, 0x1, R26 ;  /* 0x00000001ff1a7819 */ /* 0x000fe2000001161a */
[----:B------:R-:W-:-:S03]  /*66d0*/  IMAD.SHL.U32 R28, R24, 0x40, RZ ;  /* 0x00000040181c7824 */ /* 0x000fc600078e00ff */
[--C-:B------:R-:W-:Y:S02]  /*66e0*/  IADD3 R27, RZ, -R26, -R25.reuse ;  /* 0x8000001aff1b7210 */ /* 0x100fe40007ffe819 */
[----:B------:R-:W-:Y:S02]  /*66f0*/  LOP3.LUT R43, R28, 0x40, R25, 0xe2, !PT ;  /* 0x000000401c2b7812 */ /* 0x000fe400078ee219 */
[----:B------:R-:W-:Y:S01]  /*6700*/  LOP3.LUT R28, R0, 0x3, RZ, 0xc0, !PT ;  /* 0x00000003001c7812 */ /* 0x000fe200078ec0ff */
[----:B------:R-:W-:Y:S02]  /*6710*/  IMAD R41, R24, -0x40, R27 ;  /* 0xffffffc018297824 */ /* 0x000fe400078e021b */
[----:B------:R-:W-:Y:S02]  /*6720*/  IMAD.SHL.U32 R27, R0, 0x2, RZ ;  /* 0x00000002001b7824 */ /* 0x000fe400078e00ff */
[----:B---3--:R-:W-:Y:S02]  /*6730*/  IMAD R40, R2, 0x50, RZ ;  /* 0x0000005002287824 */ /* 0x008fe400078e02ff */
[----:B------:R0:W5:Y:S04]  /*6740*/  LDL.LU R2, [R1+0x68] ;  /* 0x0000680001027983 */ /* 0x0001680000300800 */
[----:B------:R0:W5:Y:S01]  /*6750*/  LDL.LU R0, [R1+0x64] ;  /* 0x0000640001007983 */ /* 0x0001620000300800 */
[----:B----4-:R-:W-:Y:S01]  /*6760*/  IMAD.WIDE R140, R227, 0x180, RZ ;  /* 0x00000180e38c7825 */ /* 0x010fe200078e02ff */
[----:B------:R-:W-:Y:S01]  /*6770*/  UISETP.GT.U32.AND UP0, UPT, UR6, 0x2, UPT ;  /* 0x000000020600788c */ /* 0x000fe2000bf04070 */
[----:B--2---:R-:W-:-:S02]  /*6780*/  ISETP.GE.AND P0, PT, R40, R31, PT ;  /* 0x0000001f2800720c */ /* 0x004fc40003f06270 */
[----:B------:R-:W-:Y:S01]  /*6790*/  IMAD R30, R227, 0x180, RZ ;  /* 0x00000180e31e7824 */ /* 0x000fe200078e02ff */
[----:B------:R-:W-:Y:S02]  /*67a0*/  LOP3.LUT R43, R140, R43, R26, 0xfe, !PT ;  /* 0x0000002b8c2b7212 */ /* 0x000fe400078efe1a */
[----:B------:R-:W-:Y:S01]  /*67b0*/  LOP3.LUT R26, R40, 0x6, R27, 0xf8, !PT ;  /* 0x00000006281a7812 */ /* 0x000fe200078ef81b */
[----:B------:R-:W-:Y:S02]  /*67c0*/  UIMAD UR5, UR12, UR10, URZ ;  /* 0x0000000a0c0572a4 */ /* 0x000fe4000f8e023f */
[----:B------:R-:W-:Y:S01]  /*67d0*/  IMAD.U32 R25, RZ, RZ, UR10 ;  /* 0x0000000aff197e24 */ /* 0x000fe2000f8e00ff */
[----:B------:R-:W-:Y:S01]  /*67e0*/  UISETP.LT.U32.AND UP0, UPT, UR9, 0x3, UP0 ;  /* 0x000000030900788c */ /* 0x000fe20008701070 */
[----:B------:R-:W-:Y:S02]  /*67f0*/  SHF.R.S32.HI R27, RZ, 0x1f, R26 ;  /* 0x0000001fff1b7819 */ /* 0x000fe4000001141a */
[----:B------:R-:W-:Y:S01]  /*6800*/  ISETP.GE.OR P0, PT, R30, UR14, P0 ;  /* 0x0000000e1e007c0c */ /* 0x000fe20008706670 */
[----:B------:R-:W-:-:S02]  /*6810*/  UIMAD UR5, UR34, UR11, UR5 ;  /* 0x0000000b220572a4 */ /* 0x000fc4000f8e0205 */
[----:B------:R-:W-:Y:S01]  /*6820*/  @UP1 UIMAD.WIDE.U32 UR10, UR6, -0x55555555, URZ ;  /* 0xaaaaaaab060a18a5 */ /* 0x000fe2000f8e003f */
[----:B------:R-:W-:Y:S01]  /*6830*/  IMAD.WIDE.U32 R24, R25, UR34, R26 ;  /* 0x0000002219187c25 */ /* 0x000fe2000f8e001a */
[----:B------:R-:W-:Y:S02]  /*6840*/  USEL UR13, URZ, 0x1, !UP0 ;  /* 0x000000013f0d7887 */ /* 0x000fe4000c000000 */
[----:B------:R-:W-:Y:S01]  /*6850*/  @UP1 USHF.R.U32.HI UR10, URZ, 0x1, UR11 ;  /* 0x000000013f0a1899 */ /* 0x000fe2000801160b */
[----:B------:R-:W-:Y:S01]  /*6860*/  IMAD R29, R28, -0x2, R31 ;  /* 0xfffffffe1c1d7824 */ /* 0x000fe200078e021f */
[----:B------:R-:W-:Y:S01]  /*6870*/  ULOP3.LUT UR4, UR4, UR13, URZ, 0x3c, !UPT ;  /* 0x0000000d04047292 */ /* 0x000fe2000f8e3c3f */
[----:B------:R-:W-:Y:S02]  /*6880*/  VIADD R25, R25, UR5 ;  /* 0x0000000519197c36 */ /* 0x000fe40008000000 */
[----:B------:R-:W-:Y:S01]  /*6890*/  IMAD R28, R141, UR16, RZ ;  /* 0x000000108d1c7c24 */ /* 0x000fe2000f8e02ff */
[----:B------:R-:W-:Y:S01]  /*68a0*/  IADD3 R41, -R30, UR14, R41 ;  /* 0x0000000e1e297c10 */ /* 0x000fe2000fffe129 */
[----:B------:R-:W-:Y:S01]  /*68b0*/  IMAD.IADD R40, R29, 0x1, -R40 ;  /* 0x000000011d287824 */ /* 0x000fe200078e0a28 */
[----:B------:R-:W-:Y:S01]  /*68c0*/  @UP1 ULOP3.LUT UR4, UR4, 0x1, UR10, 0x78, !UPT ;  /* 0x0000000104041892 */ /* 0x000fe2000f8e780a */
[----:B------:R-:W-:-:S02]  /*68d0*/  IMAD R29, R43, UR17, R28 ;  /* 0x000000112b1d7c24 */ /* 0x000fc4000f8e021c */
[----:B------:R-:W-:-:S04]  /*68e0*/  IMAD.WIDE.U32 R24, R43, UR16, R24 ;  /* 0x000000102b187c25 */ /* 0x000fc8000f8e0018 */
[----:B------:R-:W-:Y:S01]  /*68f0*/  IMAD.MOV.U32 R227, RZ, RZ, -0x1 ;  /* 0xffffffffffe37424 */ /* 0x000fe200078e00ff */
[----:B0-----:R-:W-:Y:S06]  /*6900*/  @P0 BRA `(.L_x_31) ;  /* 0x000000c8004c0947 */ /* 0x001fec0003800000 */
[----:B------:R-:W-:Y:S01]  /*6910*/  FSETP.NEU.AND P0, PT, RZ, UR32, PT ;  /* 0x00000020ff007c0b */ /* 0x000fe2000bf0d000 */
[----:B------:R-:W-:Y:S01]  /*6920*/  BSSY B0, `(.L_x_31) ;  /* 0x0000c91000007945 */ /* 0x000fe20003800000 */
[----:B------:R-:W-:-:S11]  /*6930*/  IMAD.IADD R42, R25, 0x1, R29 ;  /* 0x00000001192a7824 */ /* 0x000fd600078e021d */
[----:B------:R-:W-:Y:S05]  /*6940*/  @!P0 BRA `(.L_x_32) ;  /* 0x0000007800a88947 */ /* 0x000fea0003800000 */
[----:B------:R-:W-:Y:S01]  /*6950*/  ISETP.GE.AND P0, PT, R41, 0x9, PT ;  /* 0x000000092900780c */ /* 0x000fe20003f06270 */
[----:B------:R-:W-:Y:S01]  /*6960*/  ULDC.64 UR10, c[0x0][0x5b8] ;  /* 0x00016e00000a7ab9 */ /* 0x000fe20000000a00 */
[----:B-----5:R-:W-:Y:S01]  /*6970*/  LOP3.LUT R0, R0, 0xfffdffff, RZ, 0xc0, !PT ;  /* 0xfffdffff00007812 */ /* 0x020fe200078ec0ff */
[----:B------:R-:W-:Y:S01]  /*6980*/  UIMAD UR5, UR12, UR10, URZ ;  /* 0x0000000a0c0572a4 */ /* 0x000fe2000f8e023f */
[C---:B------:R-:W-:Y:S02]  /*6990*/  ISETP.LT.OR P4, PT, R40.reuse, 0x1, !P0 ;  /* 0x000000012800780c */ /* 0x040fe40004781670 */
[C---:B------:R-:W-:Y:S01]  /*69a0*/  ISETP.LT.OR P5, PT, R40.reuse, 0x2, !P0 ;  /* 0x000000022800780c */ /* 0x040fe200047a1670 */
[----:B------:R-:W-:Y:S01]  /*69b0*/  UIMAD UR5, UR34, UR11, UR5 ;  /* 0x0000000b220572a4 */ /* 0x000fe2000f8e0205 */
[----:B------:R-:W-:Y:S01]  /*69c0*/  ISETP.LT.OR P3, PT, R40, 0x9, !P0 ;  /* 0x000000092800780c */ /* 0x000fe20004761670 */
[----:B------:R-:W-:Y:S01]  /*69d0*/  ULDC.64 UR12, c[0x0][0x5a8] ;  /* 0x00016a00000c7ab9 */ /* 0x000fe20000000a00 */
[----:B------:R-:W-:-:S02]  /*69e0*/  P2R R36, PR, RZ, 0x10 ;  /* 0x00000010ff247803 */ /* 0x000fc40000000000 */
[----:B------:R-:W-:Y:S02]  /*69f0*/  LOP3.LUT R228, R228, 0xfffffffd, RZ, 0xc0, !PT ;  /* 0xfffffffde4e47812 */ /* 0x000fe400078ec0ff */
[----:B------:R-:W-:-:S03]  /*6a00*/  LOP3.LUT R229, R229, 0xfffeffff, RZ, 0xc0, !PT ;  /* 0xfffeffffe5e57812 */ /* 0x000fc600078ec0ff */
[----:B------:R-:W0:Y:S04]  /*6a10*/  @!P4 LDC.64 R32, c[0x0][0x5c0] ;  /* 0x00017000ff20cb82 */ /* 0x000e280000000a00 */
[----:B------:R-:W-:-:S04]  /*6a20*/  @P3 LOP3.LUT R0, R0, 0x20000, RZ, 0xfc, !PT ;  /* 0x0002000000003812 */ /* 0x000fc800078efcff */
[----:B------:R-:W1:Y:S01]  /*6a30*/  @!P5 LDC.64 R30, c[0x0][0x5c0] ;  /* 0x00017000ff1edb82 */ /* 0x000e620000000a00 */
[----:B------:R-:W-:-:S07]  /*6a40*/  LOP3.LUT R0, R0, 0xfffbffff, RZ, 0xc0, !PT ;  /* 0xfffbffff00007812 */ /* 0x000fce00078ec0ff */
[----:B------:R-:W2:Y:S01]  /*6a50*/  @!P3 LDC.64 R28, c[0x0][0x5c0] ;  /* 0x00017000ff1cbb82 */ /* 0x000ea20000000a00 */
[----:B0-----:R-:W-:-:S04]  /*6a60*/  @!P4 IADD3 R34, P1, P2, R24, R32, R3 ;  /* 0x000000201822c210 */ /* 0x001fc80007a3e003 */
[----:B------:R-:W-:Y:S02]  /*6a70*/  @!P4 IADD3.X R35, R42, R33, R6, P1, P2 ;  /* 0x000000212a23c210 */ /* 0x000fe40000fe4406 */
[----:B-1----:R-:W-:-:S04]  /*6a80*/  @!P5 IADD3 R32, P1, P2, R24, R30, R3 ;  /* 0x0000001e1820d210 */ /* 0x002fc80007a3e003 */
[----:B------:R-:W-:Y:S02]  /*6a90*/  @!P5 IADD3.X R33, R42, R31, R6, P1, P2 ;  /* 0x0000001f2a21d210 */ /* 0x000fe40000fe4406 */
[----:B--2---:R-:W-:-:S04]  /*6aa0*/  @!P3 IADD3 R38, P1, P2, R24, R28, R3 ;  /* 0x0000001c1826b210 */ /* 0x004fc80007a3e003 */
[----:B------:R-:W-:Y:S02]  /*6ab0*/  @!P3 IADD3.X R39, R42, R29, R6, P1, P2 ;  /* 0x0000001d2a27b210 */ /* 0x000fe40000fe4406 */
[----:B------:R-:W-:-:S13]  /*6ac0*/  ISETP.LT.OR P2, PT, R40, 0xa, !P0 ;  /* 0x0000000a2800780c */ /* 0x000fda0004741670 */
[----:B------:R-:W0:Y:S01]  /*6ad0*/  @!P2 LDC.64 R28, c[0x0][0x5c0] ;  /* 0x00017000ff1cab82 */ /* 0x000e220000000a00 */
[----:B------:R-:W-:Y:S02]  /*6ae0*/  @P2 LOP3.LUT R0, R0, 0x40000, RZ, 0xfc, !PT ;  /* 0x0004000000002812 */ /* 0x000fe400078efcff */
[----:B0-----:R-:W-:-:S04]  /*6af0*/  @!P2 IADD3 R44, P1, P5, R24, R28, R3 ;  /* 0x0000001c182ca210 */ /* 0x001fc80007d3e003 */
[----:B------:R-:W-:Y:S02]  /*6b00*/  @!P2 IADD3.X R45, R42, R29, R6, P1, P5 ;  /* 0x0000001d2a2da210 */ /* 0x000fe40000fea406 */
[----:B------:R-:W-:-:S04]  /*6b10*/  ISETP.GE.AND P2, PT, R41, 0x81, PT ;  /* 0x000000812900780c */ /* 0x000fc80003f46270 */
[C---:B------:R-:W-:Y:S02]  /*6b20*/  ISETP.LT.OR P1, PT, R40.reuse, 0x1, !P2 ;  /* 0x000000012800780c */ /* 0x040fe40005721670 */
[C---:B------:R-:W-:Y:S02]  /*6b30*/  ISETP.LT.OR P4, PT, R40.reuse, 0x2, !P2 ;  /* 0x000000022800780c */ /* 0x040fe40005781670 */
[----:B------:R-:W-:-:S09]  /*6b40*/  ISETP.LT.OR P3, PT, R40, 0x9, !P2 ;  /* 0x000000092800780c */ /* 0x000fd20005761670 */
[----:B------:R-:W0:Y:S02]  /*6b50*/  @!P1 LDC.64 R28, c[0x0][0x5c0] ;  /* 0x00017000ff1c9b82 */ /* 0x000e240000000a00 */
[----:B------:R-:W-:-:S04]  /*6b60*/  @P4 LOP3.LUT R228, R228, 0x2, RZ, 0xfc, !PT ;  /* 0x00000002e4e44812 */ /* 0x000fc800078efcff */
[----:B------:R-:W-:-:S04]  /*6b70*/  LOP3.LUT R228, R228, 0xfffffff7, RZ, 0xc0, !PT ;  /* 0xfffffff7e4e47812 */ /* 0x000fc800078ec0ff */
[----:B------:R-:W-:-:S04]  /*6b80*/  @P3 LOP3.LUT R228, R228, 0x8, RZ, 0xfc, !PT ;  /* 0x00000008e4e43812 */ /* 0x000fc800078efcff */
[----:B------:R-:W-:Y:S02]  /*6b90*/  LOP3.LUT R228, R228, 0xfffffffb, RZ, 0xc0, !PT ;  /* 0xfffffffbe4e47812 */ /* 0x000fe400078ec0ff */
[----:B0-----:R-:W-:-:S04]  /*6ba0*/  @!P1 IADD3 R48, P5, P6, R24, R28, R4 ;  /* 0x0000001c18309210 */ /* 0x001fc80007ebe004 */
[----:B------:R-:W-:Y:S02]  /*6bb0*/  @!P1 IADD3.X R49, R42, R29, R7, P5, P6 ;  /* 0x0000001d2a319210 */ /* 0x000fe40002fec407 */
[----:B------:R-:W0:Y:S02]  /*6bc0*/  @!P4 LDC.64 R28, c[0x0][0x5c0] ;  /* 0x00017000ff1ccb82 */ /* 0x000e240000000a00 */
[----:B0-----:R-:W-:-:S04]  /*6bd0*/  @!P4 IADD3 R46, P5, P6, R24, R28, R4 ;  /* 0x0000001c182ec210 */ /* 0x001fc80007ebe004 */
[----:B------:R-:W-:Y:S02]  /*6be0*/  @!P4 IADD3.X R47, R42, R29, R7, P5, P6 ;  /* 0x0000001d2a2fc210 */ /* 0x000fe40002fec407 */
[----:B------:R-:W0:Y:S02]  /*6bf0*/  @!P3 LDC.64 R28, c[0x0][0x5c0] ;  /* 0x00017000ff1cbb82 */ /* 0x000e240000000a00 */
[----:B0-----:R-:W-:-:S04]  /*6c00*/  @!P3 IADD3 R50, P5, P6, R24, R28, R4 ;  /* 0x0000001c1832b210 */ /* 0x001fc80007ebe004 */
[----:B------:R-:W-:Y:S02]  /*6c10*/  @!P3 IADD3.X R51, R42, R29, R7, P5, P6 ;  /* 0x0000001d2a33b210 */ /* 0x000fe40002fec407 */
[----:B------:R-:W-:-:S13]  /*6c20*/  ISETP.LT.OR P3, PT, R40, 0xa, !P2 ;  /* 0x0000000a2800780c */ /* 0x000fda0005761670 */
[----:B------:R-:W0:Y:S01]  /*6c30*/  @!P3 LDC.64 R28, c[0x0][0x5c0] ;  /* 0x00017000ff1cbb82 */ /* 0x000e220000000a00 */
[----:B------:R-:W-:-:S04]  /*6c40*/  @P3 LOP3.LUT R228, R228, 0x4, RZ, 0xfc, !PT ;  /* 0x00000004e4e43812 */ /* 0x000fc800078efcff */
[----:B------:R-:W-:Y:S02]  /*6c50*/  LOP3.LUT R228, R228, 0xffffffef, RZ, 0xc0, !PT ;  /* 0xffffffefe4e47812 */ /* 0x000fe400078ec0ff */
[----:B0-----:R-:W-:-:S04]  /*6c60*/  @!P3 IADD3 R72, P5, P6, R24, R28, R4 ;  /* 0x0000001c1848b210 */ /* 0x001fc80007ebe004 */
[----:B------:R-:W-:Y:S02]  /*6c70*/  @!P3 IADD3.X R73, R42, R29, R7, P5, P6 ;  /* 0x0000001d2a49b210 */ /* 0x000fe40002fec407 */
[----:B------:R-:W-:-:S04]  /*6c80*/  ISETP.GE.AND P3, PT, R41, 0x101, PT ;  /* 0x000001012900780c */ /* 0x000fc80003f66270 */
[----:B------:R-:W-:-:S13]  /*6c90*/  ISETP.LT.OR P4, PT, R40, 0x1, !P3 ;  /* 0x000000012800780c */ /* 0x000fda0005f81670 */
[----:B------:R-:W0:Y:S01]  /*6ca0*/  @!P4 LDC.64 R28, c[0x0][0x5c0] ;  /* 0x00017000ff1ccb82 */ /* 0x000e220000000a00 */
[----:B------:R-:W-:-:S04]  /*6cb0*/  @P4 LOP3.LUT R228, R228, 0x10, RZ, 0xfc, !PT ;  /* 0x00000010e4e44812 */ /* 0x000fc800078efcff */
[----:B------:R-:W-:Y:S02]  /*6cc0*/  LOP3.LUT R228, R228, 0xffffffdf, RZ, 0xc0, !PT ;  /* 0xffffffdfe4e47812 */ /* 0x000fe400078ec0ff */
        /* <DEDUP_REMOVED lines=52> */
[----:B------:R-:W-:Y:S02]  /*7010*/  @P4 LOP3.LUT R228, R228, 0x200000, RZ, 0xfc, !PT ;  /* 0x00200000e4e44812 */ /* 0x000fe400078efcff */
        /* <DEDUP_REMOVED lines=98> */
[C---:B------:R-:W-:Y:S02]  /*7640*/  ISETP.LT.OR P4, PT, R40.reuse, 0x29, !P3 ;  /* 0x000000292800780c */ /* 0x040fe40005f81670 */
[----:B------:R-:W-:-:S11]  /*7650*/  ISETP.LT.OR P3, PT, R40, 0x2a, !P3 ;  /* 0x0000002a2800780c */ /* 0x000fd60005f61670 */
[----:B------:R-:W0:Y:S01]  /*7660*/  @!P4 LDC.64 R28, c[0x0][0x5c0] ;  /* 0x00017000ff1ccb82 */ /* 0x000e220000000a00 */
[----:B------:R-:W-:-:S04]  /*7670*/  @P4 LOP3.LUT R229, R229, 0x400, RZ, 0xfc, !PT ;  /* 0x00000400e5e54812 */ /* 0x000fc800078efcff */
[----:B------:R-:W-:-:S04]  /*7680*/  LOP3.LUT R229, R229, 0xffffff7f, RZ, 0xc0, !PT ;  /* 0xffffff7fe5e57812 */ /* 0x000fc800078ec0ff */
[----:B------:R-:W-:-:S04]  /*7690*/  @P3 LOP3.LUT R229, R229, 0x80, RZ, 0xfc, !PT ;  /* 0x00000080e5e53812 */ /* 0x000fc800078efcff */
[----:B------:R-:W-:Y:S02]  /*76a0*/  LOP3.LUT R229, R229, 0xffffdfff, RZ, 0xc0, !PT ;  /* 0xffffdfffe5e57812 */ /* 0x000fe400078ec0ff */
[----:B0-----:R-:W-:-:S04]  /*76b0*/  @!P4 IADD3 R98, P5, P6, R24, R28, R2 ;  /* 0x0000001c1862c210 */ /* 0x001fc80007ebe002 */
[----:B------:R-:W-:Y:S02]  /*76c0*/  @!P4 IADD3.X R99, R42, R29, R5, P5, P6 ;  /* 0x0000001d2a63c210 */ /* 0x000fe40002fec405 */
[----:B------:R-:W0:Y:S01]  /*76d0*/  @!P3 LDC.64 R28, c[0x0][0x5c0] ;  /* 0x00017000ff1cbb82 */ /* 0x000e220000000a00 */
[----:B------:R-:W-:Y:S02]  /*76e0*/  ISETP.NE.AND P4, PT, R36, RZ, PT ;  /* 0x000000ff2400720c */ /* 0x000fe40003f85270 */
        /* <DEDUP_REMOVED lines=30> */
[----:B------:R-:W-:Y:S01]  /*78d0*/  @!P3 IADD3.X R75, R42, R29, R7, P5, P6 ;  /* 0x0000001d2a4bb210 */ /* 0x000fe20002fec407 */
[----:B------:R-:W-:Y:S01]  /*78e0*/  IMAD.U32 R29, RZ, RZ, UR10 ;  /* 0x0000000aff1d7e24 */ /* 0x000fe2000f8e00ff */
[----:B------:R-:W-:Y:S01]  /*78f0*/  ULDC.64 UR10, c[0x0][0x5b0] ;  /* 0x00016c00000a7ab9 */ /* 0x000fe20000000a00 */
[----:B------:R-:W-:Y:S01]  /*7900*/  ISETP.GE.AND P3, PT, R41, 0x1, PT ;  /* 0x000000012900780c */ /* 0x000fe20003f66270 */
[----:B------:R-:W-:Y:S02]  /*7910*/  IMAD R28, R141, UR10, RZ ;  /* 0x0000000a8d1c7c24 */ /* 0x000fe4000f8e02ff */
[----:B------:R-:W-:-:S04]  /*7920*/  IMAD.WIDE.U32 R26, R29, UR34, R26 ;  /* 0x000000221d1a7c25 */ /* 0x000fc8000f8e001a */
[----:B------:R-:W-:Y:S02]  /*7930*/  VIADD R37, R27, UR5 ;  /* 0x000000051b257c36 */ /* 0x000fe40008000000 */
[----:B------:R-:W-:Y:S02]  /*7940*/  IMAD.MOV.U32 R36, RZ, RZ, R26 ;  /* 0x000000ffff247224 */ /* 0x000fe400078e001a */
[C---:B------:R-:W-:Y:S02]  /*7950*/  IMAD R28, R43.reuse, UR11, R28 ;  /* 0x0000000b2b1c7c24 */ /* 0x040fe4000f8e021c */
[----:B------:R-:W-:-:S03]  /*7960*/  IMAD.WIDE.U32 R26, R43, UR10, R36 ;  /* 0x0000000a2b1a7c25 */ /* 0x000fc6000f8e0024 */
[----:B------:R-:W-:-:S04]  /*7970*/  IADD3 R26, P5, R26, UR12, RZ ;  /* 0x0000000c1a1a7c10 */ /* 0x000fc8000ffbe0ff */
[--C-:B------:R-:W-:Y:S02]  /*7980*/  IADD3.X R27, R27, UR13, R28.reuse, P5, !PT ;  /* 0x0000000d1b1b7c10 */ /* 0x100fe4000affe41c */
[----:B------:R-:W-:Y:S02]  /*7990*/  ISETP.LT.OR P5, PT, R40, 0x1, !P3 ;  /* 0x000000012800780c */ /* 0x000fe40005fa1670 */
[----:B------:R-:W-:-:S11]  /*79a0*/  PRMT R28, RZ, 0x7610, R28 ;  /* 0x00007610ff1c7816 */ /* 0x000fd6000000001c */
[----:B------:R-:W2:Y:S01]  /*79b0*/  @!P5 LDG.E.U8 R28, desc[UR40][R26.64] ;  /* 0x000000281a1cd981 */ /* 0x000ea2000c1e1100 */
[----:B------:R-:W-:Y:S02]  /*79c0*/  PRMT R30, RZ, 0x7610, R30 ;  /* 0x00007610ff1e7816 */ /* 0x000fe4000000001e */
[----:B--2---:R-:W-:-:S04]  /*79d0*/  LOP3.LUT R28, R28, 0xff, RZ, 0xc0, !PT ;  /* 0x000000ff1c1c7812 */ /* 0x004fc800078ec0ff */
[----:B------:R-:W-:-:S05]  /*79e0*/  F2FP.F16.E4M3.UNPACK_B R28, R28 ;  /* 0x0000001cff1c723e */ /* 0x000fca00020006ff */
[----:B------:R-:W-:-:S05]  /*79f0*/  HADD2.F32 R28, -RZ, R28.H0_H0 ;  /* 0x2000001cff1c7230 */ /* 0x000fca0000004100 */
[----:B------:R-:W-:-:S04]  /*7a00*/  FMUL R29, R28, UR32 ;  /* 0x000000201c1d7c20 */ /* 0x000fc80008400000 */
[----:B------:R-:W-:Y:S02]  /*7a10*/  FFMA R226, R226, UR33, R29 ;  /* 0x00000021e2e27c23 */ /* 0x000fe4000800001d */
[----:B------:R-:W0:Y:S03]  /*7a20*/  @!P5 LDC.64 R28, c[0x0][0x5c0] ;  /* 0x00017000ff1cdb82 */ /* 0x000e260000000a00 */
[----:B------:R-:W-:Y:S02]  /*7a30*/  F2FP.SATFINITE.E4M3.F32.PACK_AB_MERGE_C R226, RZ, R226, RZ ;  /* 0x000000e2ffe2723e */ /* 0x000fe400048070ff */
[----:B0-----:R-:W-:-:S05]  /*7a40*/  @!P5 IADD3 R28, P6, R24, R28, RZ ;  /* 0x0000001c181cd210 */ /* 0x001fca0007fde0ff */
[----:B------:R-:W-:-:S05]  /*7a50*/  @!P5 IMAD.X R29, R42, 0x1, R29, P6 ;  /* 0x000000012a1dd824 */ /* 0x000fca00030e061d */
[----:B------:R0:W-:Y:S01]  /*7a60*/  @!P5 STG.E.U8 desc[UR40][R28.64], R226 ;  /* 0x000000e21c00d986 */ /* 0x0001e2000c101128 */
[C---:B------:R-:W-:Y:S02]  /*7a70*/  ISETP.LT.OR P5, PT, R40.reuse, 0x2, !P3 ;  /* 0x000000022800780c */ /* 0x040fe40005fa1670 */
[----:B------:R-:W-:Y:S02]  /*7a80*/  ISETP.LT.OR P2, PT, R40, 0x32, !P2 ;  /* 0x000000322800780c */ /* 0x000fe40005741670 */
[----:B------:R-:W-:Y:S01]  /*7a90*/  LOP3.LUT R229, R229, 0xffffffdf, RZ, 0xc0, !PT ;  /* 0xffffffdfe5e57812 */ /* 0x000fe200078ec0ff */
[----:B0-----:R-:W2:Y:S08]  /*7aa0*/  LDL.LU R226, [R1] ;  /* 0x0000000001e27983 */ /* 0x001eb00000300800 */
[----:B------:R-:W0:Y:S01]  /*7ab0*/  @!P5 LDC.64 R28, c[0x0][0x5c0] ;  /* 0x00017000ff1cdb82 */ /* 0x000e220000000a00 */
[----:B------:R-:W3:Y:S01]  /*7ac0*/  @!P5 LDG.E.U8 R30, desc[UR40][R26.64+0x1] ;  /* 0x000001281a1ed981 */ /* 0x000ee2000c1e1100 */
[----:B0-----:R-:W-:-:S05]  /*7ad0*/  @!P5 IADD3 R28, P6, R24, R28, RZ ;  /* 0x0000001c181cd210 */ /* 0x001fca0007fde0ff */
[----:B------:R-:W-:Y:S01]  /*7ae0*/  @!P5 IMAD.X R29, R42, 0x1, R29, P6 ;  /* 0x000000012a1dd824 */ /* 0x000fe200030e061d */
[----:B---3--:R-:W-:-:S04]  /*7af0*/  LOP3.LUT R30, R30, 0xff, RZ, 0xc0, !PT ;  /* 0x000000ff1e1e7812 */ /* 0x008fc800078ec0ff */
[----:B------:R-:W-:-:S05]  /*7b00*/  F2FP.F16.E4M3.UNPACK_B R30, R30 ;  /* 0x0000001eff1e723e */ /* 0x000fca00020006ff */
[----:B------:R-:W-:-:S05]  /*7b10*/  HADD2.F32 R30, -RZ, R30.H0_H0 ;  /* 0x2000001eff1e7230 */ /* 0x000fca0000004100 */
[----:B------:R-:W-:-:S04]  /*7b20*/  FMUL R30, R30, UR32 ;  /* 0x000000201e1e7c20 */ /* 0x000fc80008400000 */
[----:B------:R-:W-:-:S05]  /*7b30*/  FFMA R30, R225, UR33, R30 ;  /* 0x00000021e11e7c23 */ /* 0x000fca000800001e */
[----:B------:R-:W-:-:S05]  /*7b40*/  F2FP.SATFINITE.E4M3.F32.PACK_AB_MERGE_C R53, RZ, R30, RZ ;  /* 0x0000001eff35723e */ /* 0x000fca00048070ff */
[----:B------:R0:W-:Y:S01]  /*7b50*/  @!P5 STG.E.U8 desc[UR40][R28.64+0x1], R53 ;  /* 0x000001351c00d986 */ /* 0x0001e2000c101128 */
[----:B------:R-:W-:-:S05]  /*7b60*/  IADD3 R31, P5, R43, 0x8, RZ ;  /* 0x000000082b1f7810 */ /* 0x000fca0007fbe0ff */
[----:B------:R-:W-:-:S04]  /*7b70*/  IMAD.X R30, RZ, RZ, R141, P5 ;  /* 0x000000ffff1e7224 */ /* 0x000fc800028e068d */
[----:B------:R-:W-:Y:S02]  /*7b80*/  IMAD R30, R30, UR10, RZ ;  /* 0x0000000a1e1e7c24 */ /* 0x000fe4000f8e02ff */
[----:B0-----:R-:W-:-:S04]  /*7b90*/  IMAD.WIDE.U32 R28, R31, UR10, R36 ;  /* 0x0000000a1f1c7c25 */ /* 0x001fc8000f8e0024 */
[----:B------:R-:W-:Y:S01]  /*7ba0*/  IMAD R30, R31, UR11, R30 ;  /* 0x0000000b1f1e7c24 */ /* 0x000fe2000f8e021e */
[----:B------:R-:W-:-:S04]  /*7bb0*/  IADD3 R28, P5, R28, UR12, RZ ;  /* 0x0000000c1c1c7c10 */ /* 0x000fc8000ffbe0ff */
[--C-:B------:R-:W-:Y:S02]  /*7bc0*/  IADD3.X R29, R29, UR13, R30.reuse, P5, !PT ;  /* 0x0000000d1d1d7c10 */ /* 0x100fe4000affe41e */
[----:B------:R-:W-:-:S06]  /*7bd0*/  PRMT R30, RZ, 0x7610, R30 ;  /* 0x00007610ff1e7816 */ /* 0x000fcc000000001e */
[----:B------:R-:W3:Y:S01]  /*7be0*/  @!P4 LDG.E.U8 R30, desc[UR40][R28.64] ;  /* 0x000000281c1ec981 */ /* 0x000ee2000c1e1100 */
[----:B------:R-:W-:Y:S02]  /*7bf0*/  @P2 LOP3.LUT R229, R229, 0x20, RZ, 0xfc, !PT ;  /* 0x00000020e5e52812 */ /* 0x000fe400078efcff */
[----:B---3--:R-:W-:-:S04]  /*7c00*/  LOP3.LUT R30, R30, 0xff, RZ, 0xc0, !PT ;  /* 0x000000ff1e1e7812 */ /* 0x008fc800078ec0ff */
[----:B------:R-:W-:-:S05]  /*7c10*/  F2FP.F16.E4M3.UNPACK_B R30, R30 ;  /* 0x0000001eff1e723e */ /* 0x000fca00020006ff */
[----:B------:R-:W-:-:S05]  /*7c20*/  HADD2.F32 R30, -RZ, R30.H0_H0 ;  /* 0x2000001eff1e7230 */ /* 0x000fca0000004100 */
[----:B------:R-:W-:-:S04]  /*7c30*/  FMUL R31, R30, UR32 ;  /* 0x000000201e1f7c20 */ /* 0x000fc80008400000 */
[----:B------:R-:W-:Y:S02]  /*7c40*/  FFMA R224, R224, UR33, R31 ;  /* 0x00000021e0e07c23 */ /* 0x000fe4000800001f */
[----:B------:R-:W0:Y:S02]  /*7c50*/  @!P2 LDC.64 R30, c[0x0][0x5c0] ;  /* 0x00017000ff1eab82 */ /* 0x000e240000000a00 */
[----:B0-----:R-:W-:-:S04]  /*7c60*/  @!P2 IADD3 R70, P5, P6, R24, R30, R4 ;  /* 0x0000001e1846a210 */ /* 0x001fc80007ebe004 */
[----:B------:R-:W-:Y:S02]  /*7c70*/  @!P2 IADD3.X R71, R42, R31, R7, P5, P6 ;  /* 0x0000001f2a47a210 */ /* 0x000fe40002fec407 */
[----:B------:R-:W-:-:S04]  /*7c80*/  ISETP.GE.AND P6, PT, R41, 0x81, PT ;  /* 0x000000812900780c */ /* 0x000fc80003fc6270 */
[----:B------:R-:W-:-:S13]  /*7c90*/  ISETP.LT.OR P2, PT, R40, 0x39, !P6 ;  /* 0x000000392800780c */ /* 0x000fda0007741670 */
[----:B------:R-:W0:Y:S01]  /*7ca0*/  @!P2 LDC.64 R30, c[0x0][0x5c0] ;  /* 0x00017000ff1eab82 */ /* 0x000e220000000a00 */
[----:B------:R-:W-:-:S05]  /*7cb0*/  F2FP.SATFINITE.E4M3.F32.PACK_AB_MERGE_C R224, RZ, R224, RZ ;  /* 0x000000e0ffe0723e */ /* 0x000fca00048070ff */
[----:B------:R1:W-:Y:S01]  /*7cc0*/  @!P4 STG.E.U8 desc[UR40][R34.64], R224 ;  /* 0x000000e02200c986 */ /* 0x0003e2000c101128 */
[----:B------:R-:W-:Y:S02]  /*7cd0*/  ISETP.LT.OR P6, PT, R40, 0x3a, !P6 ;  /* 0x0000003a2800780c */ /* 0x000fe400077c1670 */
[----:B------:R-:W-:Y:S01]  /*7ce0*/  LOP3.LUT R229, R229, 0xffffffef, RZ, 0xc0, !PT ;  /* 0xffffffefe5e57812 */ /* 0x000fe200078ec0ff */
[----:B-1----:R-:W3:Y:S01]  /*7cf0*/  LDL.LU R224, [R1+0x4] ;  /* 0x0000040001e07983 */ /* 0x002ee20000300800 */
[----:B0-----:R-:W-:-:S04]  /*7d00*/  @!P2 IADD3 R68, P4, P5, R24, R30, R4 ;  /* 0x0000001e1844a210 */ /* 0x001fc80007d9e004 */
[----:B------:R-:W-:Y:S02]  /*7d10*/  @!P2 IADD3.X R69, R42, R31, R7, P4, P5 ;  /* 0x0000001f2a45a210 */ /* 0x000fe400027ea407 */
[----:B------:R-:W-:Y:S02]  /*7d20*/  ISETP.LT.OR P5, PT, R40, 0x2, !P0 ;  /* 0x000000022800780c */ /* 0x000fe400047a1670 */
[----:B------:R-:W-:-:S11]  /*7d30*/  PRMT R30, RZ, 0x7610, R30 ;  /* 0x00007610ff1e7816 */ /* 0x000fd6000000001e */
[----:B------:R-:W4:Y:S02]  /*7d40*/  @!P5 LDG.E.U8 R30, desc[UR40][R28.64+0x1] ;  /* 0x000001281c1ed981 */ /* 0x000f24000c1e1100 */
[----:B----4-:R-:W-:-:S04]  /*7d50*/  LOP3.LUT R30, R30, 0xff, RZ, 0xc0, !PT ;  /* 0x000000ff1e1e7812 */ /* 0x010fc800078ec0ff */
[----:B------:R-:W-:-:S05]  /*7d60*/  F2FP.F16.E4M3.UNPACK_B R30, R30 ;  /* 0x0000001eff1e723e */ /* 0x000fca00020006ff */
[----:B------:R-:W-:-:S05]  /*7d70*/  HADD2.F32 R30, -RZ, R30.H0_H0 ;  /* 0x2000001eff1e7230 */ /* 0x000fca0000004100 */
[----:B------:R-:W-:-:S04]  /*7d80*/  FMUL R30, R30, UR32 ;  /* 0x000000201e1e7c20 */ /* 0x000fc80008400000 */
[----:B------:R-:W-:-:S05]  /*7d90*/  FFMA R30, R223, UR33, R30 ;  /* 0x00000021df1e7c23 */ /* 0x000fca000800001e */
[----:B------:R-:W-:Y:S02]  /*7da0*/  F2FP.SATFINITE.E4M3.F32.PACK_AB_MERGE_C R35, RZ, R30, RZ ;  /* 0x0000001eff23723e */ /* 0x000fe400048070ff */
[----:B------:R-:W0:Y:S03]  /*7db0*/  @!P6 LDC.64 R30, c[0x0][0x5c0] ;  /* 0x00017000ff1eeb82 */ /* 0x000e260000000a00 */
[----:B------:R1:W-:Y:S01]  /*7dc0*/  @!P5 STG.E.U8 desc[UR40][R32.64+0x1], R35 ;  /* 0x000001232000d986 */ /* 0x0003e2000c101128 */
[----:B0-----:R-:W-:-:S04]  /*7dd0*/  @!P6 IADD3 R66, P4, P5, R24, R30, R4 ;  /* 0x0000001e1842e210 */ /* 0x001fc80007d9e004 */
[----:B------:R-:W-:Y:S02]  /*7de0*/  @!P6 IADD3.X R67, R42, R31, R7, P4, P5 ;  /* 0x0000001f2a43e210 */ /* 0x000fe400027ea407 */
[----:B------:R-:W-:Y:S02]  /*7df0*/  ISETP.LT.OR P4, PT, R40, 0x9, !P3 ;  /* 0x000000092800780c */ /* 0x000fe40005f81670 */
[----:B------:R-:W-:-:S11]  /*7e00*/  PRMT R30, RZ, 0x7610, R30 ;  /* 0x00007610ff1e7816 */ /* 0x000fd6000000001e */
[----:B------:R-:W4:Y:S01]  /*7e10*/  @!P4 LDG.E.U8 R30, desc[UR40][R26.64+0x8] ;  /* 0x000008281a1ec981 */ /* 0x000f22000c1e1100 */
[----:B-1----:R-:W-:Y:S02]  /*7e20*/  PRMT R32, RZ, 0x7610, R32 ;  /* 0x00007610ff207816 */ /* 0x002fe40000000020 */
[----:B----4-:R-:W-:-:S04]  /*7e30*/  LOP3.LUT R30, R30, 0xff, RZ, 0xc0, !PT ;  /* 0x000000ff1e1e7812 */ /* 0x010fc800078ec0ff */
        /* <DEDUP_REMOVED lines=9> */
[----:B------:R-:W-:-:S13]  /*7ed0*/  ISETP.LT.OR P4, PT, R40, 0xa, !P3 ;  /* 0x0000000a2800780c */ /* 0x000fda0005f81670 */
[----:B------:R-:W4:Y:S01]  /*7ee0*/  @!P4 LDG.E.U8 R32, desc[UR40][R26.64+0x9] ;  /* 0x000009281a20c981 */ /* 0x000f22000c1e1100 */
[----:B0-----:R-:W0:Y:S01]  /*7ef0*/  @!P4 LDC.64 R30, c[0x0][0x5c0] ;  /* 0x00017000ff1ecb82 */ /* 0x001e220000000a00 */
[----:B------:R-:W-:-:S04]  /*7f00*/  @P2 LOP3.LUT R229, R229, 0x10, RZ, 0xfc, !PT ;  /* 0x00000010e5e52812 */ /* 0x000fc800078efcff */
[----:B------:R-:W-:-:S04]  /*7f10*/  LOP3.LUT R229, R229, 0xfffffff7, RZ, 0xc0, !PT ;  /* 0xfffffff7e5e57812 */ /* 0x000fc800078ec0ff */
[----:B------:R-:W-:Y:S02]  /*7f20*/  @P6 LOP3.LUT R229, R229, 0x8, RZ, 0xfc, !PT ;  /* 0x00000008e5e56812 */ /* 0x000fe400078efcff */
[----:B------:R-:W-:-:S04]  /*7f30*/  ISETP.GE.AND P6, PT, R41, 0x101, PT ;  /* 0x000001012900780c */ /* 0x000fc80003fc6270 */
[----:B------:R-:W-:Y:S02]  /*7f40*/  ISETP.LT.OR P3, PT, R40, 0x31, !P6 ;  /* 0x000000312800780c */ /* 0x000fe40007761670 */
[----:B0-----:R-:W-:-:S05]  /*7f50*/  @!P4 IADD3 R30, P5, R24, R30, RZ ;  /* 0x0000001e181ec210 */ /* 0x001fca0007fbe0ff */
[----:B------:R-:W-:Y:S01]  /*7f60*/  @!P4 IMAD.X R31, R42, 0x1, R31, P5 ;  /* 0x000000012a1fc824 */ /* 0x000fe200028e061f */
[----:B------:R-:W-:-:S05]  /*7f70*/  LOP3.LUT R229, R229, 0xfffffffb, RZ, 0xc0, !PT ;  /* 0xfffffffbe5e57812 */ /* 0x000fca00078ec0ff */
[----:B------:R-:W-:Y:S02]  /*7f80*/  @P3 LOP3.LUT R229, R229, 0x4, RZ, 0xfc, !PT ;  /* 0x00000004e5e53812 */ /* 0x000fe400078efcff */
[----:B----4-:R-:W-:-:S04]  /*7f90*/  LOP3.LUT R32, R32, 0xff, RZ, 0xc0, !PT ;  /* 0x000000ff20207812 */ /* 0x010fc800078ec0ff */
[----:B------:R-:W-:-:S05]  /*7fa0*/  F2FP.F16.E4M3.UNPACK_B R32, R32 ;  /* 0x00000020ff20723e */ /* 0x000fca00020006ff */
[----:B------:R-:W-:-:S05]  /*7fb0*/  HADD2.F32 R32, -RZ, R32.H0_H0 ;  /* 0x20000020ff207230 */ /* 0x000fca0000004100 */
[----:B------:R-:W-:-:S04]  /*7fc0*/  FMUL R32, R32, UR32 ;  /* 0x0000002020207c20 */ /* 0x000fc80008400000 */
[----:B------:R-:W-:-:S05]  /*7fd0*/  FFMA R32, R221, UR33, R32 ;  /* 0x00000021dd207c23 */ /* 0x000fca0008000020 */
[----:B------:R-:W-:-:S05]  /*7fe0*/  F2FP.SATFINITE.E4M3.F32.PACK_AB_MERGE_C R35, RZ, R32, RZ ;  /* 0x00000020ff23723e */ /* 0x000fca00048070ff */
[----:B------:R0:W-:Y:S02]  /*7ff0*/  @!P4 STG.E.U8 desc[UR40][R30.64+0x9], R35 ;  /* 0x000009231e00c986 */ /* 0x0001e4000c101128 */
[----:B0-----:R-:W0:Y:S01]  /*8000*/  @!P3 LDC.64 R30, c[0x0][0x5c0] ;  /* 0x00017000ff1ebb82 */ /* 0x001e220000000a00 */
[----:B------:R-:W-:Y:S02]  /*8010*/  PRMT R32, RZ, 0x7610, R32 ;  /* 0x00007610ff207816 */ /* 0x000fe40000000020 */
[----:B0-----:R-:W-:-:S04]  /*8020*/  @!P3 IADD3 R64, P4, P5, R24, R30, R2 ;  /* 0x0000001e1840b210 */ /* 0x001fc80007d9e002 */
[----:B------:R-:W-:Y:S02]  /*8030*/  @!P3 IADD3.X R65, R42, R31, R5, P4, P5 ;  /* 0x0000001f2a41b210 */ /* 0x000fe400027ea405 */
[----:B------:R-:W-:-:S13]  /*8040*/  LOP3.LUT P3, RZ, R0, 0x20000, RZ, 0xc0, !PT ;  /* 0x0002000000ff7812 */ /* 0x000fda000786c0ff */
[----:B------:R-:W4:Y:S01]  /*8050*/  @!P3 LDG.E.U8 R32, desc[UR40][R28.64+0x8] ;  /* 0x000008281c20b981 */ /* 0x000f22000c1e1100 */
[----:B------:R-:W-:-:S13]  /*8060*/  ISETP.LT.OR P6, PT, R40, 0x32, !P6 ;  /* 0x000000322800780c */ /* 0x000fda00077c1670 */
[----:B------:R-:W0:Y:S01]  /*8070*/  @!P6 LDC.64 R30, c[0x0][0x5c0] ;  /* 0x00017000ff1eeb82 */ /* 0x000e220000000a00 */
[----:B------:R-:W-:-:S04]  /*8080*/  LOP3.LUT R229, R229, 0xfffffffd, RZ, 0xc0, !PT ;  /* 0xfffffffde5e57812 */ /* 0x000fc800078ec0ff */
[----:B------:R-:W-:Y:S02]  /*8090*/  @P6 LOP3.LUT R229, R229, 0x2, RZ, 0xfc, !PT ;  /* 0x00000002e5e56812 */ /* 0x000fe400078efcff */
[----:B0-----:R-:W-:-:S04]  /*80a0*/  @!P6 IADD3 R62, P4, P5, R24, R30, R2 ;  /* 0x0000001e183ee210 */ /* 0x001fc80007d9e002 */
[----:B------:R-:W-:Y:S02]  /*80b0*/  @!P6 IADD3.X R63, R42, R31, R5, P4, P5 ;  /* 0x0000001f2a3fe210 */ /* 0x000fe400027ea405 */
[----:B------:R-:W-:-:S04]  /*80c0*/  ISETP.GE.AND P5, PT, R41, 0x101, PT ;  /* 0x000001012900780c */ /* 0x000fc80003fa6270 */
[----:B------:R-:W-:-:S13]  /*80d0*/  ISETP.LT.OR P6, PT, R40, 0x39, !P5 ;  /* 0x000000392800780c */ /* 0x000fda0006fc1670 */
[----:B------:R-:W0:Y:S01]  /*80e0*/  @!P6 LDC.64 R30, c[0x0][0x5c0] ;  /* 0x00017000ff1eeb82 */ /* 0x000e220000000a00 */
[----:B------:R-:W-:Y:S02]  /*80f0*/  LOP3.LUT P2, RZ, R0, 0x40000, RZ, 0xc0, !PT ;  /* 0x0004000000ff7812 */ /* 0x000fe4000784c0ff */
[----:B----4-:R-:W-:-:S04]  /*8100*/  LOP3.LUT R32, R32, 0xff, RZ, 0xc0, !PT ;  /* 0x000000ff20207812 */ /* 0x010fc800078ec0ff */
[----:B------:R-:W-:-:S05]  /*8110*/  F2FP.F16.E4M3.UNPACK_B R32, R32 ;  /* 0x00000020ff20723e */ /* 0x000fca00020006ff */
[----:B------:R-:W-:-:S05]  /*8120*/  HADD2.F32 R32, -RZ, R32.H0_H0 ;  /* 0x20000020ff207230 */ /* 0x000fca0000004100 */
[----:B------:R-:W-:-:S04]  /*8130*/  FMUL R33, R32, UR32 ;  /* 0x0000002020217c20 */ /* 0x000fc80008400000 */
[----:B------:R-:W-:-:S05]  /*8140*/  FFMA R220, R220, UR33, R33 ;  /* 0x00000021dcdc7c23 */ /* 0x000fca0008000021 */
[----:B------:R-:W-:-:S05]  /*8150*/  F2FP.SATFINITE.E4M3.F32.PACK_AB_MERGE_C R220, RZ, R220, RZ ;  /* 0x000000dcffdc723e */ /* 0x000fca00048070ff */
[----:B------:R-:W-:Y:S01]  /*8160*/  @!P3 STG.E.U8 desc[UR40][R38.64+0x8], R220 ;  /* 0x000008dc2600b986 */ /* 0x000fe2000c101128 */
[----:B0-----:R-:W-:Y:S02]  /*8170*/  @!P6 IADD3 R60, P3, P4, R24, R30, R2 ;  /* 0x0000001e183ce210 */ /* 0x001fe40007c7e002 */
[----:B------:R-:W-:-:S06]  /*8180*/  PRMT R30, RZ, 0x7610, R30 ;  /* 0x00007610ff1e7816 */ /* 0x000fcc000000001e */
[----:B------:R-:W4:Y:S01]  /*8190*/  @!P2 LDG.E.U8 R30, desc[UR40][R28.64+0x9] ;  /* 0x000009281c1ea981 */ /* 0x000f22000c1e1100 */
[----:B------:R-:W-:Y:S02]  /*81a0*/  @!P6 IADD3.X R61, R42, R31, R5, P3, P4 ;  /* 0x0000001f2a3de210 */ /* 0x000fe40001fe8405 */
[----:B----4-:R-:W-:-:S04]  /*81b0*/  LOP3.LUT R30, R30, 0xff, RZ, 0xc0, !PT ;  /* 0x000000ff1e1e7812 */ /* 0x010fc800078ec0ff */
        /* <DEDUP_REMOVED lines=8> */
[----:B------:R-:W-:-:S04]  /*8240*/  IMAD R30, R30, UR10, RZ ;  /* 0x0000000a1e1e7c24 */ /* 0x000fc8000f8e02ff */
[C---:B------:R-:W-:Y:S02]  /*8250*/  IMAD R32, R31.reuse, UR11, R30 ;  /* 0x0000000b1f207c24 */ /* 0x040fe4000f8e021e */
[----:B------:R-:W-:-:S03]  /*8260*/  IMAD.WIDE.U32 R30, R31, UR10, R36 ;  /* 0x0000000a1f1e7c25 */ /* 0x000fc6000f8e0024 */
[----:B------:R-:W-:-:S04]  /*8270*/  IADD3 R30, P2, R30, UR12, RZ ;  /* 0x0000000c1e1e7c10 */ /* 0x000fc8000ff5e0ff */
[--C-:B------:R-:W-:Y:S02]  /*8280*/  IADD3.X R31, R31, UR13, R32.reuse, P2, !PT ;  /* 0x0000000d1f1f7c10 */ /* 0x100fe400097fe420 */
[----:B------:R-:W-:-:S06]  /*8290*/  PRMT R32, RZ, 0x7610, R32 ;  /* 0x00007610ff207816 */ /* 0x000fcc0000000020 */
[----:B------:R-:W4:Y:S01]  /*82a0*/  @!P1 LDG.E.U8 R32, desc[UR40][R30.64] ;  /* 0x000000281e209981 */ /* 0x000f22000c1e1100 */
[----:B------:R-:W-:Y:S02]  /*82b0*/  ISETP.LT.OR P5, PT, R40, 0x3a, !P5 ;  /* 0x0000003a2800780c */ /* 0x000fe40006fa1670 */
[----:B------:R-:W-:-:S04]  /*82c0*/  LOP3.LUT R229, R229, 0xfffffffe, RZ, 0xc0, !PT ;  /* 0xfffffffee5e57812 */ /* 0x000fc800078ec0ff */
[----:B------:R-:W-:Y:S02]  /*82d0*/  @P6 LOP3.LUT R229, R229, 0x1, RZ, 0xfc, !PT ;  /* 0x00000001e5e56812 */ /* 0x000fe400078efcff */
[----:B------:R-:W-:Y:S02]  /*82e0*/  LOP3.LUT P6, RZ, R228, 0x2, RZ, 0xc0, !PT ;  /* 0x00000002e4ff7812 */ /* 0x000fe400078cc0ff */
[----:B----4-:R-:W-:-:S04]  /*82f0*/  LOP3.LUT R32, R32, 0xff, RZ, 0xc0, !PT ;  /* 0x000000ff20207812 */ /* 0x010fc800078ec0ff */
[----:B------:R-:W-:-:S05]  /*8300*/  F2FP.F16.E4M3.UNPACK_B R32, R32 ;  /* 0x00000020ff20723e */ /* 0x000fca00020006ff */
[----:B------:R-:W-:-:S05]  /*8310*/  HADD2.F32 R32, -RZ, R32.H0_H0 ;  /* 0x20000020ff207230 */ /* 0x000fca0000004100 */
[----:B0-----:R-:W-:-:S04]  /*8320*/  FMUL R33, R32, UR32 ;  /* 0x0000002020217c20 */ /* 0x001fc80008400000 */
[----:B------:R-:W-:Y:S02]  /*8330*/  FFMA R218, R218, UR33, R33 ;  /* 0x00000021dada7c23 */ /* 0x000fe40008000021 */
[----:B------:R-:W0:Y:S03]  /*8340*/  @!P5 LDC.64 R32, c[0x0][0x5c0] ;  /* 0x00017000ff20db82 */ /* 0x000e260000000a00 */
[----:B------:R-:W-:-:S05]  /*8350*/  F2FP.SATFINITE.E4M3.F32.PACK_AB_MERGE_C R218, RZ, R218, RZ ;  /* 0x000000daffda723e */ /* 0x000fca00048070ff */
[----:B------:R-:W-:Y:S01]  /*8360*/  @!P1 STG.E.U8 desc[UR40][R48.64], R218 ;  /* 0x000000da30009986 */ /* 0x000fe2000c101128 */
[----:B0-----:R-:W-:Y:S02]  /*8370*/  @!P5 IADD3 R58, P2, P3, R24, R32, R2 ;  /* 0x00000020183ad210 */ /* 0x001fe40007b5e002 */
[----:B------:R-:W-:-:S06]  /*8380*/  PRMT R32, RZ, 0x7610, R32 ;  /* 0x00007610ff207816 */ /* 0x000fcc0000000020 */
[----:B------:R-:W4:Y:S01]  /*8390*/  @!P6 LDG.E.U8 R32, desc[UR40][R30.64+0x1] ;  /* 0x000001281e20e981 */ /* 0x000f22000c1e1100 */
[----:B------:R-:W-:Y:S02]  /*83a0*/  ISETP.GE.AND P1, PT, R41, 0x89, PT ;  /* 0x000000892900780c */ /* 0x000fe40003f26270 */
[----:B------:R-:W-:Y:S02]  /*83b0*/  @!P5 IADD3.X R59, R42, R33, R5, P2, P3 ;  /* 0x000000212a3bd210 */ /* 0x000fe400017e6405 */
[----:B------:R-:W-:-:S13]  /*83c0*/  ISETP.LT.OR P3, PT, R40, 0x1, !P1 ;  /* 0x000000012800780c */ /* 0x000fda0004f61670 */
[----:B------:R-:W-:-:S04]  /*83d0*/  @!P3 IADD3 R38, P2, P4, R3, R24, R4 ;  /* 0x000000180326b210 */ /* 0x000fc80007c5e004 */
[----:B------:R-:W-:Y:S02]  /*83e0*/  @!P3 IADD3.X R39, R6, R42, R7, P2, P4 ;  /* 0x0000002a0627b210 */ /* 0x000fe400017e8407 */
[----:B------:R-:W-:Y:S02]  /*83f0*/  IADD3 R33, P2, R43, 0x88, RZ ;  /* 0x000000882b217810 */ /* 0x000fe40007f5e0ff */
[----:B----4-:R-:W-:-:S04]  /*8400*/  LOP3.LUT R32, R32, 0xff, RZ, 0xc0, !PT ;  /* 0x000000ff20207812 */ /* 0x010fc800078ec0ff */
[----:B------:R-:W-:-:S05]  /*8410*/  F2FP.F16.E4M3.UNPACK_B R32, R32 ;  /* 0x00000020ff20723e */ /* 0x000fca00020006ff */
[----:B------:R-:W-:-:S05]  /*8420*/  HADD2.F32 R32, -RZ, R32.H0_H0 ;  /* 0x20000020ff207230 */ /* 0x000fca0000004100 */
[----:B------:R-:W-:-:S04]  /*8430*/  FMUL R32, R32, UR32 ;  /* 0x0000002020207c20 */ /* 0x000fc80008400000 */
[----:B------:R-:W-:-:S05]  /*8440*/  FFMA R32, R217, UR33, R32 ;  /* 0x00000021d9207c23 */ /* 0x000fca0008000020 */
[----:B------:R-:W-:Y:S01]  /*8450*/  F2FP.SATFINITE.E4M3.F32.PACK_AB_MERGE_C R45, RZ, R32, RZ ;  /* 0x00000020ff2d723e */ /* 0x000fe200048070ff */
[----:B------:R-:W-:-:S04]  /*8460*/  IMAD.X R32, RZ, RZ, R141, P2 ;  /* 0x000000ffff207224 */ /* 0x000fc800010e068d */
[----:B------:R-:W-:-:S04]  /*8470*/  IMAD R32, R32, UR10, RZ ;  /* 0x0000000a20207c24 */ /* 0x000fc8000f8e02ff */
[C---:B------:R-:W-:Y:S02]  /*8480*/  IMAD R34, R33.reuse, UR11, R32 ;  /* 0x0000000b21227c24 */ /* 0x040fe4000f8e0220 */
[----:B------:R-:W-:-:S03]  /*8490*/  IMAD.WIDE.U32 R32, R33, UR10, R36 ;  /* 0x0000000a21207c25 */ /* 0x000fc6000f8e0024 */
[----:B------:R-:W-:-:S04]  /*84a0*/  IADD3 R32, P2, R32, UR12, RZ ;  /* 0x0000000c20207c10 */ /* 0x000fc8000ff5e0ff */
[----:B------:R-:W-:Y:S02]  /*84b0*/  IADD3.X R33, R33, UR13, R34, P2, !PT ;  /* 0x0000000d21217c10 */ /* 0x000fe400097fe422 */
[----:B------:R-:W0:Y:S01]  /*84c0*/  @!P3 LDC.64 R34, c[0x0][0x5c0] ;  /* 0x00017000ff22bb82 */ /* 0x000e220000000a00 */
[----:B------:R1:W-:Y:S01]  /*84d0*/  @!P6 STG.E.U8 desc[UR40][R46.64+0x1], R45 ;  /* 0x0000012d2e00e986 */ /* 0x0003e2000c101128 */
[----:B0-----:R-:W-:Y:S02]  /*84e0*/  @!P3 IADD3 R34, P2, R38, R34, RZ ;  /* 0x000000222622b210 */ /* 0x001fe40007f5e0ff */
[----:B------:R-:W-:-:S06]  /*84f0*/  PRMT R38, RZ, 0x7610, R38 ;  /* 0x00007610ff267816 */ /* 0x000fcc0000000026 */
[----:B------:R-:W4:Y:S01]  /*8500*/  @!P3 LDG.E.U8 R38, desc[UR40][R32.64] ;  /* 0x000000282026b981 */ /* 0x000f22000c1e1100 */
[----:B------:R-:W-:Y:S01]  /*8510*/  @!P3 IMAD.X R35, R39, 0x1, R35, P2 ;  /* 0x000000012723b824 */ /* 0x000fe200010e0623 */
[C---:B------:R-:W-:Y:S02]  /*8520*/  ISETP.LT.OR P6, PT, R40.reuse, 0x41, !P0 ;  /* 0x000000412800780c */ /* 0x040fe400047c1670 */
[----:B------:R-:W-:Y:S02]  /*8530*/  ISETP.LT.OR P2, PT, R40, 0x2, !P1 ;  /* 0x000000022800780c */ /* 0x000fe40004f41670 */
[----:B------:R-:W-:-:S04]  /*8540*/  LOP3.LUT R228, R228, 0x7fffffff, RZ, 0xc0, !PT ;  /* 0x7fffffffe4e47812 */ /* 0x000fc800078ec0ff */
[----:B------:R-:W-:-:S07]  /*8550*/  @P5 LOP3.LUT R228, R228, 0x80000000, RZ, 0xfc, !PT ;  /* 0x80000000e4e45812 */ /* 0x000fce00078efcff */
[----:B-1----:R-:W-:-:S04]  /*8560*/  @!P2 IADD3 R45, P4, P5, R3, R24, R4 ;  /* 0x00000018032da210 */ /* 0x002fc80007d9e004 */
[----:B------:R-:W-:Y:S02]  /*8570*/  @!P2 IADD3.X R44, R6, R42, R7, P4, P5 ;  /* 0x0000002a062ca210 */ /* 0x000fe400027ea407 */
[----:B----4-:R-:W-:-:S04]  /*8580*/  LOP3.LUT R38, R38, 0xff, RZ, 0xc0, !PT ;  /* 0x000000ff26267812 */ /* 0x010fc800078ec0ff */
[----:B------:R-:W-:-:S05]  /*8590*/  F2FP.F16.E4M3.UNPACK_B R38, R38 ;  /* 0x00000026ff26723e */ /* 0x000fca00020006ff */
[----:B------:R-:W-:-:S05]  /*85a0*/  HADD2.F32 R38, -RZ, R38.H0_H0 ;  /* 0x20000026ff267230 */ /* 0x000fca0000004100 */
[----:B------:R-:W-:-:S04]  /*85b0*/  FMUL R39, R38, UR32 ;  /* 0x0000002026277c20 */ /* 0x000fc80008400000 */
[----:B------:R-:W-:Y:S02]  /*85c0*/  FFMA R216, R216, UR33, R39 ;  /* 0x00000021d8d87c23 */ /* 0x000fe40008000027 */
[----:B------:R-:W0:Y:S03]  /*85d0*/  @!P2 LDC.64 R38, c[0x0][0x5c0] ;  /* 0x00017000ff26ab82 */ /* 0x000e260000000a00 */
[----:B------:R-:W-:-:S05]  /*85e0*/  F2FP.SATFINITE.E4M3.F32.PACK_AB_MERGE_C R216, RZ, R216, RZ ;  /* 0x000000d8ffd8723e */ /* 0x000fca00048070ff */
[----:B------:R1:W-:Y:S02]  /*85f0*/  @!P3 STG.E.U8 desc[UR40][R34.64], R216 ;  /* 0x000000d82200b986 */ /* 0x0003e4000c101128 */
[----:B-1----:R-:W1:Y:S02]  /*8600*/  @!P6 LDC.64 R34, c[0x0][0x5c0] ;  /* 0x00017000ff22eb82 */ /* 0x002e640000000a00 */
[----:B-1----:R-:W-:Y:S02]  /*8610*/  @!P6 IADD3 R56, P4, P5, R24, R34, R3 ;  /* 0x000000221838e210 */ /* 0x002fe40007d9e003 */
[----:B------:R-:W-:-:S06]  /*8620*/  PRMT R34, RZ, 0x7610, R34 ;  /* 0x00007610ff227816 */ /* 0x000fcc0000000022 */
[----:B------:R-:W4:Y:S01]  /*8630*/  @!P2 LDG.E.U8 R34, desc[UR40][R32.64+0x1] ;  /* 0x000001282022a981 */ /* 0x000f22000c1e1100 */
[----:B------:R-:W-:Y:S02]  /*8640*/  @!P6 IADD3.X R57, R42, R35, R6, P4, P5 ;  /* 0x000000232a39e210 */ /* 0x000fe400027ea406 */
[----:B------:R-:W-:Y:S02]  /*8650*/  ISETP.LT.OR P4, PT, R40, 0x42, !P0 ;  /* 0x000000422800780c */ /* 0x000fe40004781670 */
[----:B0-----:R-:W-:Y:S02]  /*8660*/  @!P2 IADD3 R38, P3, R45, R38, RZ ;  /* 0x000000262d26a210 */ /* 0x001fe40007f7e0ff */
[----:B------:R-:W-:-:S04]  /*8670*/  LOP3.LUT R228, R228, 0xbfffffff, RZ, 0xc0, !PT ;  /* 0xbfffffffe4e47812 */ /* 0x000fc800078ec0ff */
[----:B------:R-:W-:Y:S01]  /*8680*/  @P6 LOP3.LUT R228, R228, 0x40000000, RZ, 0xfc, !PT ;  /* 0x40000000e4e46812 */ /* 0x000fe200078efcff */
[----:B------:R-:W-:-:S03]  /*8690*/  @!P2 IMAD.X R39, R44, 0x1, R39, P3 ;  /* 0x000000012c27a824 */ /* 0x000fc600018e0627 */
[----:B------:R-:W-:Y:S02]  /*86a0*/  LOP3.LUT P5, RZ, R228, 0x8, RZ, 0xc0, !PT ;  /* 0x00000008e4ff7812 */ /* 0x000fe400078ac0ff */
[----:B----4-:R-:W-:-:S04]  /*86b0*/  LOP3.LUT R34, R34, 0xff, RZ, 0xc0, !PT ;  /* 0x000000ff22227812 */ /* 0x010fc800078ec0ff */
[----:B------:R-:W-:-:S05]  /*86c0*/  F2FP.F16.E4M3.UNPACK_B R34, R34 ;  /* 0x00000022ff22723e */ /* 0x000fca00020006ff */
[----:B------:R-:W-:-:S05]  /*86d0*/  HADD2.F32 R34, -RZ, R34.H0_H0 ;  /* 0x20000022ff227230 */ /* 0x000fca0000004100 */
[----:B------:R-:W-:-:S04]  /*86e0*/  FMUL R34, R34, UR32 ;  /* 0x0000002022227c20 */ /* 0x000fc80008400000 */
[----:B------:R-:W-:-:S05]  /*86f0*/  FFMA R34, R215, UR33, R34 ;  /* 0x00000021d7227c23 */ /* 0x000fca0008000022 */
[----:B------:R-:W-:Y:S02]  /*8700*/  F2FP.SATFINITE.E4M3.F32.PACK_AB_MERGE_C R45, RZ, R34, RZ ;  /* 0x00000022ff2d723e */ /* 0x000fe400048070ff */
[----:B------:R-:W0:Y:S03]  /*8710*/  @!P4 LDC.64 R34, c[0x0][0x5c0] ;  /* 0x00017000ff22cb82 */ /* 0x000e260000000a00 */
[----:B------:R-:W-:Y:S01]  /*8720*/  @!P2 STG.E.U8 desc[UR40][R38.64+0x1], R45 ;  /* 0x0000012d2600a986 */ /* 0x000fe2000c101128 */
[----:B0-----:R-:W-:Y:S02]  /*8730*/  @!P4 IADD3 R54, P2, P3, R24, R34, R3 ;  /* 0x000000221836c210 */ /* 0x001fe40007b5e003 */
[----:B------:R-:W-:-:S06]  /*8740*/  PRMT R34, RZ, 0x7610, R34 ;  /* 0x00007610ff227816 */ /* 0x000fcc0000000022 */
[----:B------:R-:W4:Y:S01]  /*8750*/  @!P5 LDG.E.U8 R34, desc[UR40][R30.64+0x8] ;  /* 0x000008281e22d981 */ /* 0x000f22000c1e1100 */
[C---:B------:R-:W-:Y:S02]  /*8760*/  LOP3.LUT P6, RZ, R228.reuse, 0x4, RZ, 0xc0, !PT ;  /* 0x00000004e4ff7812 */ /* 0x040fe400078cc0ff */
[----:B------:R-:W-:Y:S02]  /*8770*/  LOP3.LUT R228, R228, 0xefffffff, RZ, 0xc0, !PT ;  /* 0xefffffffe4e47812 */ /* 0x000fe400078ec0ff */
[----:B------:R-:W-:Y:S02]  /*8780*/  @!P4 IADD3.X R55, R42, R35, R6, P2, P3 ;  /* 0x000000232a37c210 */ /* 0x000fe400017e6406 */
[----:B------:R-:W-:Y:S02]  /*8790*/  @P4 LOP3.LUT R228, R228, 0x10000000, RZ, 0xfc, !PT ;  /* 0x10000000e4e44812 */ /* 0x000fe400078efcff */
[----:B------:R-:W-:Y:S02]  /*87a0*/  ISETP.LT.OR P4, PT, R40, 0x49, !P0 ;  /* 0x000000492800780c */ /* 0x000fe40004781670 */
[----:B----4-:R-:W-:-:S04]  /*87b0*/  LOP3.LUT R34, R34, 0xff, RZ, 0xc0, !PT ;  /* 0x000000ff22227812 */ /* 0x010fc800078ec0ff */
[----:B------:R-:W-:-:S05]  /*87c0*/  F2FP.F16.E4M3.UNPACK_B R34, R34 ;  /* 0x00000022ff22723e */ /* 0x000fca00020006ff */
[----:B------:R-:W-:-:S05]  /*87d0*/  HADD2.F32 R34, -RZ, R34.H0_H0 ;  /* 0x20000022ff227230 */ /* 0x000fca0000004100 */
[----:B------:R-:W-:-:S04]  /*87e0*/  FMUL R35, R34, UR32 ;  /* 0x0000002022237c20 */ /* 0x000fc80008400000 */
[----:B------:R-:W-:Y:S02]  /*87f0*/  FFMA R214, R214, UR33, R35 ;  /* 0x00000021d6d67c23 */ /* 0x000fe40008000023 */
[----:B------:R-:W0:Y:S02]  /*8800*/  @!P4 LDC.64 R34, c[0x0][0x5c0] ;  /* 0x00017000ff22cb82 */ /* 0x000e240000000a00 */
[----:B0-----:R-:W-:-:S04]  /*8810*/  @!P4 IADD3 R52, P2, P3, R24, R34, R3 ;  /* 0x000000221834c210 */ /* 0x001fc80007b5e003 */
[----:B------:R-:W-:Y:S02]  /*8820*/  @!P4 IADD3.X R53, R42, R35, R6, P2, P3 ;  /* 0x000000232a35c210 */ /* 0x000fe400017e6406 */
[----:B------:R-:W-:-:S13]  /*8830*/  ISETP.LT.OR P3, PT, R40, 0x4a, !P0 ;  /* 0x0000004a2800780c */ /* 0x000fda0004761670 */
[----:B------:R-:W0:Y:S01]  /*8840*/  @!P3 LDC.64 R34, c[0x0][0x5c0] ;  /* 0x00017000ff22bb82 */ /* 0x000e220000000a00 */
[----:B------:R-:W-:-:S05]  /*8850*/  F2FP.SATFINITE.E4M3.F32.PACK_AB_MERGE_C R214, RZ, R214, RZ ;  /* 0x000000d6ffd6723e */ /* 0x000fca00048070ff */
[----:B------:R0:W-:Y:S02]  /*8860*/  @!P5 STG.E.U8 desc[UR40][R50.64+0x8], R214 ;  /* 0x000008d63200d986 */ /* 0x0001e4000c101128 */
[----:B0-----:R-:W-:Y:S02]  /*8870*/  @!P3 IADD3 R50, P0, P2, R24, R34, R3 ;  /* 0x000000221832b210 */ /* 0x001fe40007a1e003 */
[----:B------:R-:W-:-:S06]  /*8880*/  PRMT R34, RZ, 0x7610, R34 ;  /* 0x00007610ff227816 */ /* 0x000fcc0000000022 */
[----:B------:R-:W4:Y:S01]  /*8890*/  @!P6 LDG.E.U8 R34, desc[UR40][R30.64+0x9] ;  /* 0x000009281e22e981 */ /* 0x000f22000c1e1100 */
[----:B------:R-:W-:Y:S02]  /*88a0*/  @!P3 IADD3.X R51, R42, R35, R6, P0, P2 ;  /* 0x000000232a33b210 */ /* 0x000fe400007e4406 */
[----:B------:R-:W-:Y:S02]  /*88b0*/  ISETP.LT.OR P2, PT, R40, 0x9, !P1 ;  /* 0x000000092800780c */ /* 0x000fe40004f41670 */
[----:B------:R-:W-:-:S04]  /*88c0*/  LOP3.LUT R228, R228, 0xdfffffff, RZ, 0xc0, !PT ;  /* 0xdfffffffe4e47812 */ /* 0x000fc800078ec0ff */
[----:B------:R-:W-:-:S04]  /*88d0*/  @P4 LOP3.LUT R228, R228, 0x20000000, RZ, 0xfc, !PT ;  /* 0x20000000e4e44812 */ /* 0x000fc800078efcff */
[----:B------:R-:W-:-:S04]  /*88e0*/  LOP3.LUT R228, R228, 0xf7ffffff, RZ, 0xc0, !PT ;  /* 0xf7ffffffe4e47812 */ /* 0x000fc800078ec0ff */
[----:B------:R-:W-:Y:S02]  /*88f0*/  @P3 LOP3.LUT R228, R228, 0x8000000, RZ, 0xfc, !PT ;  /* 0x08000000e4e43812 */ /* 0x000fe400078efcff */
[----:B------:R-:W-:-:S04]  /*8900*/  @!P2 IADD3 R39, P0, P3, R3, R24, R4 ;  /* 0x000000180327a210 */ /* 0x000fc80007b1e004 */
[----:B------:R-:W-:Y:S02]  /*8910*/  @!P2 IADD3.X R38, R6, R42, R7, P0, P3 ;  /* 0x0000002a0626a210 */ /* 0x000fe400007e6407 */
        /* <DEDUP_REMOVED lines=8> */
[----:B0-----:R-:W-:-:S05]  /*89a0*/  @!P2 IADD3 R34, P0, R39, R34, RZ ;  /* 0x000000222722a210 */ /* 0x001fca0007f1e0ff */
[----:B------:R-:W-:Y:S01]  /*89b0*/  @!P2 IMAD.X R35, R38, 0x1, R35, P0 ;  /* 0x000000012623a824 */ /* 0x000fe200000e0623 */
[----:B------:R-:W-:-:S06]  /*89c0*/  PRMT R38, RZ, 0x7610, R38 ;  /* 0x00007610ff267816 */ /* 0x000fcc0000000026 */
[----:B------:R-:W4:Y:S01]  /*89d0*/  @!P2 LDG.E.U8 R38, desc[UR40][R32.64+0x8] ;  /* 0x000008282026a981 */ /* 0x000f22000c1e1100 */
[----:B------:R-:W-:-:S04]  /*89e0*/  ISETP.GE.AND P5, PT, R41, 0x81, PT ;  /* 0x000000812900780c */ /* 0x000fc80003fa6270 */
[C---:B------:R-:W-:Y:S02]  /*89f0*/  ISETP.LT.OR P6, PT, R40.reuse, 0x41, !P5 ;  /* 0x000000412800780c */ /* 0x040fe40006fc1670 */
[----:B------:R-:W-:-:S13]  /*8a00*/  ISETP.LT.OR P0, PT, R40, 0xa, !P1 ;  /* 0x0000000a2800780c */ /* 0x000fda0004f01670 */
        /* <DEDUP_REMOVED lines=14> */
[----:B0-----:R-:W-:-:S05]  /*8af0*/  @!P0 IADD3 R38, P2, R45, R38, RZ ;  /* 0x000000262d268210 */ /* 0x001fca0007f5e0ff */
[----:B------:R-:W-:Y:S01]  /*8b00*/  @!P0 IMAD.X R39, R44, 0x1, R39, P2 ;  /* 0x000000012c278824 */ /* 0x000fe200010e0627 */
[----:B------:R-:W-:Y:S02]  /*8b10*/  @!P6 IADD3.X R49, R42, R35, R7, P3, P4 ;  /* 0x000000232a31e210 */ /* 0x000fe40001fe8407 */
[----:B------:R-:W-:-:S04]  /*8b20*/  LOP3.LUT R228, R228, 0xfbffffff, RZ, 0xc0, !PT ;  /* 0xfbffffffe4e47812 */ /* 0x000fc800078ec0ff */
[----:B------:R-:W-:-:S04]  /*8b30*/  @P6 LOP3.LUT R228, R228, 0x4000000, RZ, 0xfc, !PT ;  /* 0x04000000e4e46812 */ /* 0x000fc800078efcff */
[----:B------:R-:W-:Y:S02]  /*8b40*/  LOP3.LUT P4, RZ, R228, 0x10, RZ, 0xc0, !PT ;  /* 0x00000010e4ff7812 */ /* 0x000fe4000788c0ff */
[----:B------:R-:W-:Y:S02]  /*8b50*/  PRMT R44, RZ, 0x7610, R44 ;  /* 0x00007610ff2c7816 */ /* 0x000fe4000000002c */
        /* <DEDUP_REMOVED lines=10> */
[C---:B0-----:R-:W-:Y:S02]  /*8c00*/  IMAD R38, R35.reuse, UR11, R34 ;  /* 0x0000000b23267c24 */ /* 0x041fe4000f8e0222 */
[----:B------:R-:W-:-:S03]  /*8c10*/  IMAD.WIDE.U32 R34, R35, UR10, R36 ;  /* 0x0000000a23227c25 */ /* 0x000fc6000f8e0024 */
[----:B------:R-:W-:-:S04]  /*8c20*/  IADD3 R34, P0, R34, UR12, RZ ;  /* 0x0000000c22227c10 */ /* 0x000fc8000ff1e0ff */
[----:B------:R-:W-:-:S05]  /*8c30*/  IADD3.X R35, R35, UR13, R38, P0, !PT ;  /* 0x0000000d23237c10 */ /* 0x000fca00087fe426 */
[----:B------:R-:W4:Y:S01]  /*8c40*/  @!P4 LDG.E.U8 R44, desc[UR40][R34.64] ;  /* 0x00000028222cc981 */ /* 0x000f22000c1e1100 */
[----:B------:R-:W-:Y:S02]  /*8c50*/  ISETP.LT.OR P3, PT, R40, 0x42, !P5 ;  /* 0x000000422800780c */ /* 0x000fe40006f61670 */
[C---:B------:R-:W-:Y:S02]  /*8c60*/  LOP3.LUT P6, RZ, R228.reuse, 0x20, RZ, 0xc0, !PT ;  /* 0x00000020e4ff7812 */ /* 0x040fe400078cc0ff */
[----:B------:R-:W-:-:S09]  /*8c70*/  LOP3.LUT R228, R228, 0xfdffffff, RZ, 0xc0, !PT ;  /* 0xfdffffffe4e47812 */ /* 0x000fd200078ec0ff */
[----:B------:R-:W-:Y:S02]  /*8c80*/  @P3 LOP3.LUT R228, R228, 0x2000000, RZ, 0xfc, !PT ;  /* 0x02000000e4e43812 */ /* 0x000fe400078efcff */
        /* <DEDUP_REMOVED lines=11> */
[----:B------:R1:W-:Y:S01]  /*8d40*/  @!P4 STG.E.U8 desc[UR40][R78.64], R210 ;  /* 0x000000d24e00c986 */ /* 0x0003e2000c101128 */
[----:B0-----:R-:W-:Y:S02]  /*8d50*/  @!P3 IADD3 R44, P0, P2, R24, R38, R4 ;  /* 0x00000026182cb210 */ /* 0x001fe40007a1e004 */
[----:B------:R-:W-:-:S06]  /*8d60*/  PRMT R38, RZ, 0x7610, R38 ;  /* 0x00007610ff267816 */ /* 0x000fcc0000000026 */
[----:B------:R-:W4:Y:S01]  /*8d70*/  @!P6 LDG.E.U8 R38, desc[UR40][R34.64+0x1] ;  /* 0x000001282226e981 */ /* 0x000f22000c1e1100 */
[----:B------:R-:W-:Y:S02]  /*8d80*/  @!P3 IADD3.X R45, R42, R39, R7, P0, P2 ;  /* 0x000000272a2db210 */ /* 0x000fe400007e4407 */
[----:B------:R-:W-:-:S04]  /*8d90*/  ISETP.GE.AND P0, PT, R41, 0x109, PT ;  /* 0x000001092900780c */ /* 0x000fc80003f06270 */
[----:B------:R-:W-:Y:S02]  /*8da0*/  ISETP.LT.OR P5, PT, R40, 0x1, !P0 ;  /* 0x000000012800780c */ /* 0x000fe400047a1670 */
[----:B------:R-:W-:-:S04]  /*8db0*/  LOP3.LUT R228, R228, 0xfeffffff, RZ, 0xc0, !PT ;  /* 0xfeffffffe4e47812 */ /* 0x000fc800078ec0ff */
[----:B------:R-:W-:-:S07]  /*8dc0*/  @P3 LOP3.LUT R228, R228, 0x1000000, RZ, 0xfc, !PT ;  /* 0x01000000e4e43812 */ /* 0x000fce00078efcff */
[----:B------:R-:W-:-:S04]  /*8dd0*/  @!P5 IADD3 R72, P2, P3, R3, R24, R2 ;  /* 0x000000180348d210 */ /* 0x000fc80007b5e002 */
[----:B------:R-:W-:Y:S02]  /*8de0*/  @!P5 IADD3.X R73, R6, R42, R5, P2, P3 ;  /* 0x0000002a0649d210 */ /* 0x000fe400017e6405 */
[----:B------:R-:W-:-:S13]  /*8df0*/  ISETP.LT.OR P2, PT, R40, 0x2, !P0 ;  /* 0x000000022800780c */ /* 0x000fda0004741670 */
[----:B-1----:R-:W-:Y:S02]  /*8e00*/  @!P2 IADD3 R78, P3, P4, R3, R24, R2 ;  /* 0x00000018034ea210 */ /* 0x002fe40007c7e002 */
[----:B----4-:R-:W-:-:S04]  /*8e10*/  LOP3.LUT R38, R38, 0xff, RZ, 0xc0, !PT ;  /* 0x000000ff26267812 */ /* 0x010fc800078ec0ff */
[----:B------:R-:W-:-:S05]  /*8e20*/  F2FP.F16.E4M3.UNPACK_B R38, R38 ;  /* 0x00000026ff26723e */ /* 0x000fca00020006ff */
[----:B------:R-:W-:-:S05]  /*8e30*/  HADD2.F32 R38, -RZ, R38.H0_H0 ;  /* 0x20000026ff267230 */ /* 0x000fca0000004100 */
[----:B------:R-:W-:-:S04]  /*8e40*/  FMUL R38, R38, UR32 ;  /* 0x0000002026267c20 */ /* 0x000fc80008400000 */
[----:B------:R-:W-:-:S05]  /*8e50*/  FFMA R209, R209, UR33, R38 ;  /* 0x00000021d1d17c23 */ /* 0x000fca0008000026 */
[----:B------:R-:W-:-:S05]  /*8e60*/  F2FP.SATFINITE.E4M3.F32.PACK_AB_MERGE_C R209, RZ, R209, RZ ;  /* 0x000000d1ffd1723e */ /* 0x000fca00048070ff */
[----:B------:R0:W-:Y:S02]  /*8e70*/  @!P6 STG.E.U8 desc[UR40][R80.64+0x1], R209 ;  /* 0x000001d15000e986 */ /* 0x0001e4000c101128 */
[----:B0-----:R-:W-:Y:S02]  /*8e80*/  @!P2 IADD3.X R80, R6, R42, R5, P3, P4 ;  /* 0x0000002a0650a210 */ /* 0x001fe40001fe8405 */
[----:B------:R-:W-:Y:S02]  /*8e90*/  ISETP.LT.OR P4, PT, R40, 0x9, !P0 ;  /* 0x000000092800780c */ /* 0x000fe40004781670 */
[----:B------:R-:W-:-:S05]  /*8ea0*/  IADD3 R43, P3, R43, 0x108, RZ ;  /* 0x000001082b2b7810 */ /* 0x000fca0007f7e0ff */
[----:B------:R-:W-:Y:S02]  /*8eb0*/  IMAD.X R38, RZ, RZ, R141, P3 ;  /* 0x000000ffff267224 */ /* 0x000fe400018e068d */
[----:B------:R-:W-:-:S04]  /*8ec0*/  IMAD.WIDE.U32 R36, R43, UR10, R36 ;  /* 0x0000000a2b247c25 */ /* 0x000fc8000f8e0024 */
[----:B------:R-:W-:Y:S01]  /*8ed0*/  @!P4 IADD3 R79, P3, P6, R3, R24, R2 ;  /* 0x00000018034fc210 */ /* 0x000fe20007e7e002 */
[----:B------:R-:W-:-:S03]  /*8ee0*/  IMAD R38, R38, UR10, RZ ;  /* 0x0000000a26267c24 */ /* 0x000fc6000f8e02ff */
[----:B------:R-:W-:Y:S01]  /*8ef0*/  @!P4 IADD3.X R81, R6, R42, R5, P3, P6 ;  /* 0x0000002a0651c210 */ /* 0x000fe20001fec405 */
[----:B------:R-:W-:Y:S01]  /*8f00*/  IMAD R38, R43, UR11, R38 ;  /* 0x0000000b2b267c24 */ /* 0x000fe2000f8e0226 */
[----:B------:R-:W-:Y:S02]  /*8f10*/  IADD3 R36, P3, R36, UR12, RZ ;  /* 0x0000000c24247c10 */ /* 0x000fe4000ff7e0ff */
[----:B------:R-:W-:Y:S02]  /*8f20*/  PRMT R43, RZ, 0x7610, R43 ;  /* 0x00007610ff2b7816 */ /* 0x000fe4000000002b */
[----:B------:R-:W-:Y:S02]  /*8f30*/  IADD3.X R37, R37, UR13, R38, P3, !PT ;  /* 0x0000000d25257c10 */ /* 0x000fe40009ffe426 */
[----:B------:R-:W0:Y:S03]  /*8f40*/  @!P5 LDC.64 R38, c[0x0][0x5c0] ;  /* 0x00017000ff26db82 */ /* 0x000e260000000a00 */
[----:B------:R-:W4:Y:S01]  /*8f50*/  @!P5 LDG.E.U8 R43, desc[UR40][R36.64] ;  /* 0x00000028242bd981 */ /* 0x000f22000c1e1100 */
[----:B0-----:R-:W-:-:S05]  /*8f60*/  @!P5 IADD3 R38, P3, R72, R38, RZ ;  /* 0x000000264826d210 */ /* 0x001fca0007f7e0ff */
[----:B------:R-:W-:Y:S01]  /*8f70*/  @!P5 IMAD.X R39, R73, 0x1, R39, P3 ;  /* 0x000000014927d824 */ /* 0x000fe200018e0627 */
[----:B------:R-:W-:Y:S02]  /*8f80*/  PRMT R73, RZ, 0x7610, R73 ;  /* 0x00007610ff497816 */ /* 0x000fe40000000049 */
[----:B----4-:R-:W-:-:S04]  /*8f90*/  LOP3.LUT R43, R43, 0xff, RZ, 0xc0, !PT ;  /* 0x000000ff2b2b7812 */ /* 0x010fc800078ec0ff */
[----:B------:R-:W-:-:S05]  /*8fa0*/  F2FP.F16.E4M3.UNPACK_B R43, R43 ;  /* 0x0000002bff2b723e */ /* 0x000fca00020006ff */
[----:B------:R-:W-:-:S05]  /*8fb0*/  HADD2.F32 R43, -RZ, R43.H0_H0 ;  /* 0x2000002bff2b7230 */ /* 0x000fca0000004100 */
[----:B------:R-:W-:-:S04]  /*8fc0*/  FMUL R43, R43, UR32 ;  /* 0x000000202b2b7c20 */ /* 0x000fc80008400000 */
[----:B------:R-:W-:-:S05]  /*8fd0*/  FFMA R208, R208, UR33, R43 ;  /* 0x00000021d0d07c23 */ /* 0x000fca000800002b */
[----:B------:R-:W-:-:S05]  /*8fe0*/  F2FP.SATFINITE.E4M3.F32.PACK_AB_MERGE_C R208, RZ, R208, RZ ;  /* 0x000000d0ffd0723e */ /* 0x000fca00048070ff */
[----:B------:R0:W-:Y:S04]  /*8ff0*/  @!P5 STG.E.U8 desc[UR40][R38.64], R208 ;  /* 0x000000d02600d986 */ /* 0x0001e8000c101128 */
[----:B------:R-:W4:Y:S01]  /*9000*/  @!P2 LDG.E.U8 R73, desc[UR40][R36.64+0x1] ;  /* 0x000001282449a981 */ /* 0x000f22000c1e1100 */
[----:B------:R-:W-:Y:S02]  /*9010*/  LOP3.LUT R0, R0, 0xffffbfff, RZ, 0xc0, !PT ;  /* 0xffffbfff00007812 */ /* 0x000fe400078ec0ff */
[----:B------:R-:W-:Y:S02]  /*9020*/  ISETP.LT.OR P3, PT, R40, 0xa, !P0 ;  /* 0x0000000a2800780c */ /* 0x000fe40004761670 */
[----:B------:R-:W-:Y:S02]  /*9030*/  @P4 LOP3.LUT R0, R0, 0x4000, RZ, 0xfc, !PT ;  /* 0x0000400000004812 */ /* 0x000fe400078efcff */
[----:B------:R-:W-:Y:S01]  /*9040*/  LOP3.LUT P4, RZ, R228, 0x40, RZ, 0xc0, !PT ;  /* 0x00000040e4ff7812 */ /* 0x000fe2000788c0ff */
[----:B0-----:R-:W0:Y:S01]  /*9050*/  @!P2 LDC.64 R38, c[0x0][0x5c0] ;  /* 0x00017000ff26ab82 */ /* 0x001e220000000a00 */
[----:B------:R-:W-:-:S11]  /*9060*/  LOP3.LUT R0, R0, 0xfffeffff, RZ, 0xc0, !PT ;  /* 0xfffeffff00007812 */ /* 0x000fd600078ec0ff */
[----:B------:R-:W-:Y:S02]  /*9070*/  @P4 LOP3.LUT R0, R0, 0x10000, RZ, 0xfc, !PT ;  /* 0x0001000000004812 */ /* 0x000fe400078efcff */
[----:B------:R-:W-:-:S04]  /*9080*/  @!P3 IADD3 R43, P4, P6, R3, R24, R2 ;  /* 0x00000018032bb210 */ /* 0x000fc80007e9e002 */
[----:B------:R-:W-:Y:S02]  /*9090*/  @!P3 IADD3.X R72, R6, R42, R5, P4, P6 ;  /* 0x0000002a0648b210 */ /* 0x000fe400027ec405 */
[----:B------:R-:W-:Y:S02]  /*90a0*/  ISETP.LT.OR P4, PT, R40, 0x11, !P1 ;  /* 0x000000112800780c */ /* 0x000fe40004f81670 */
[----:B------:R-:W-:-:S04]  /*90b0*/  LOP3.LUT R0, R0, 0xffff7fff, RZ, 0xc0, !PT ;  /* 0xffff7fff00007812 */ /* 0x000fc800078ec0ff */
[----:B------:R-:W-:Y:S02]  /*90c0*/  @P0 LOP3.LUT R0, R0, 0x8000, RZ, 0xfc, !PT ;  /* 0x0000800000000812 */ /* 0x000fe400078efcff */
[----:B0-----:R-:W-:-:S05]  /*90d0*/  @!P2 IADD3 R38, P0, R78, R38, RZ ;  /* 0x000000264e26a210 */ /* 0x001fca0007f1e0ff */
[----:B------:R-:W-:Y:S01]  /*90e0*/  @!P4 IADD3 R78, P5, P6, R3, R24, R4 ;  /* 0x00000018034ec210 */ /* 0x000fe20007ebe004 */
[----:B------:R-:W-:-:S03]  /*90f0*/  @!P2 IMAD.X R39, R80, 0x1, R39, P0 ;  /* 0x000000015027a824 */ /* 0x000fc600000e0627 */
[----:B------:R-:W-:Y:S02]  /*9100*/  @!P4 IADD3.X R140, R6, R42, R7, P5, P6 ;  /* 0x0000002a068cc210 */ /* 0x000fe40002fec407 */
[----:B------:R-:W-:Y:S02]  /*9110*/  LOP3.LUT P4, RZ, R0, 0x10000, RZ, 0xc0, !PT ;  /* 0x0001000000ff7812 */ /* 0x000fe4000788c0ff */
[----:B----4-:R-:W-:-:S04]  /*9120*/  LOP3.LUT R73, R73, 0xff, RZ, 0xc0, !PT ;  /* 0x000000ff49497812 */ /* 0x010fc800078ec0ff */
[----:B------:R-:W-:-:S05]  /*9130*/  F2FP.F16.E4M3.UNPACK_B R73, R73 ;  /* 0x00000049ff49723e */ /* 0x000fca00020006ff */
[----:B------:R-:W-:-:S05]  /*9140*/  HADD2.F32 R73, -RZ, R73.H0_H0 ;  /* 0x20000049ff497230 */ /* 0x000fca0000004100 */
[----:B------:R-:W-:-:S04]  /*9150*/  FMUL R73, R73, UR32 ;  /* 0x0000002049497c20 */ /* 0x000fc80008400000 */
[----:B------:R-:W-:-:S05]  /*9160*/  FFMA R73, R207, UR33, R73 ;  /* 0x00000021cf497c23 */ /* 0x000fca0008000049 */
[----:B------:R-:W-:-:S05]  /*9170*/  F2FP.SATFINITE.E4M3.F32.PACK_AB_MERGE_C R73, RZ, R73, RZ ;  /* 0x00000049ff49723e */ /* 0x000fca00048070ff */
[----:B------:R0:W-:Y:S02]  /*9180*/  @!P2 STG.E.U8 desc[UR40][R38.64+0x1], R73 ;  /* 0x000001492600a986 */ /* 0x0001e4000c101128 */
[----:B0-----:R-:W-:-:S06]  /*9190*/  PRMT R38, RZ, 0x7610, R38 ;  /* 0x00007610ff267816 */ /* 0x001fcc0000000026 */
[----:B------:R-:W4:Y:S01]  /*91a0*/  @!P4 LDG.E.U8 R38, desc[UR40][R34.64+0x8] ;  /* 0x000008282226c981 */ /* 0x000f22000c1e1100 */
[----:B------:R-:W-:Y:S02]  /*91b0*/  ISETP.LT.OR P2, PT, R40, 0x12, !P1 ;  /* 0x000000122800780c */ /* 0x000fe40004f41670 */
[----:B------:R-:W-:-:S11]  /*91c0*/  LOP3.LUT R0, R0, 0xfffff7ff, RZ, 0xc0, !PT ;  /* 0xfffff7ff00007812 */ /* 0x000fd600078ec0ff */
[----:B------:R-:W-:Y:S02]  /*91d0*/  @!P2 IADD3 R73, P5, P6, R3, R24, R4 ;  /* 0x000000180349a210 */ /* 0x000fe40007ebe004 */
[----:B------:R-:W-:Y:S02]  /*91e0*/  @P2 LOP3.LUT R0, R0, 0x800, RZ, 0xfc, !PT ;  /* 0x0000080000002812 */ /* 0x000fe400078efcff */
[----:B------:R-:W-:Y:S02]  /*91f0*/  @!P2 IADD3.X R80, R6, R42, R7, P5, P6 ;  /* 0x0000002a0650a210 */ /* 0x000fe40002fec407 */
[----:B------:R-:W-:Y:S02]  /*9200*/  LOP3.LUT P2, RZ, R228, 0x80, RZ, 0xc0, !PT ;  /* 0x00000080e4ff7812 */ /* 0x000fe4000784c0ff */
[----:B----4-:R-:W-:-:S04]  /*9210*/  LOP3.LUT R38, R38, 0xff, RZ, 0xc0, !PT ;  /* 0x000000ff26267812 */ /* 0x010fc800078ec0ff */
[----:B------:R-:W-:-:S05]  /*9220*/  F2FP.F16.E4M3.UNPACK_B R38, R38 ;  /* 0x00000026ff26723e */ /* 0x000fca00020006ff */
[----:B------:R-:W-:-:S05]  /*9230*/  HADD2.F32 R38, -RZ, R38.H0_H0 ;  /* 0x20000026ff267230 */ /* 0x000fca0000004100 */
[----:B------:R-:W-:-:S04]  /*9240*/  FMUL R38, R38, UR32 ;  /* 0x0000002026267c20 */ /* 0x000fc80008400000 */
[--C-:B------:R-:W-:Y:S01]  /*9250*/  FFMA R206, R206, UR33, R38.reuse ;  /* 0x00000021cece7c23 */ /* 0x100fe20008000026 */
[----:B------:R-:W-:-:S04]  /*9260*/  PRMT R38, RZ, 0x7610, R38 ;  /* 0x00007610ff267816 */ /* 0x000fc80000000026 */
[----:B------:R-:W-:-:S05]  /*9270*/  F2FP.SATFINITE.E4M3.F32.PACK_AB_MERGE_C R206, RZ, R206, RZ ;  /* 0x000000ceffce723e */ /* 0x000fca00048070ff */
[----:B------:R0:W-:Y:S04]  /*9280*/  @!P4 STG.E.U8 desc[UR40][R90.64+0x8], R206 ;  /* 0x000008ce5a00c986 */ /* 0x0001e8000c101128 */
[----:B------:R-:W4:Y:S01]  /*9290*/  @!P2 LDG.E.U8 R38, desc[UR40][R34.64+0x9] ;  /* 0x000009282226a981 */ /* 0x000f22000c1e1100 */
[C---:B------:R-:W-:Y:S02]  /*92a0*/  ISETP.LT.OR P0, PT, R40.reuse, 0x19, !P1 ;  /* 0x000000192800780c */ /* 0x040fe40004f01670 */
[----:B------:R-:W-:-:S11]  /*92b0*/  ISETP.LT.OR P4, PT, R40, 0x1a, !P1 ;  /* 0x0000001a2800780c */ /* 0x000fd60004f81670 */
[----:B------:R-:W-:-:S04]  /*92c0*/  @!P0 IADD3 R141, P5, P6, R3, R24, R4 ;  /* 0x00000018038d8210 */ /* 0x000fc80007ebe004 */
[----:B------:R-:W-:Y:S02]  /*92d0*/  @!P0 IADD3.X R142, R6, R42, R7, P5, P6 ;  /* 0x0000002a068e8210 */ /* 0x000fe40002fec407 */
[----:B0-----:R-:W-:-:S04]  /*92e0*/  @!P4 IADD3 R206, P5, P6, R3, R24, R4 ;  /* 0x0000001803cec210 */ /* 0x001fc80007ebe004 */
[----:B------:R-:W-:Y:S02]  /*92f0*/  @!P4 IADD3.X R210, R6, R42, R7, P5, P6 ;  /* 0x0000002a06d2c210 */ /* 0x000fe40002fec407 */
[C---:B------:R-:W-:Y:S02]  /*9300*/  LOP3.LUT P4, RZ, R0.reuse, 0x4000, RZ, 0xc0, !PT ;  /* 0x0000400000ff7812 */ /* 0x040fe4000788c0ff */
[----:B------:R-:W-:Y:S02]  /*9310*/  LOP3.LUT P0, RZ, R0, 0x8000, RZ, 0xc0, !PT ;  /* 0x0000800000ff7812 */ /* 0x000fe4000780c0ff */
[----:B----4-:R-:W-:-:S04]  /*9320*/  LOP3.LUT R38, R38, 0xff, RZ, 0xc0, !PT ;  /* 0x000000ff26267812 */ /* 0x010fc800078ec0ff */
[----:B------:R-:W-:-:S05]  /*9330*/  F2FP.F16.E4M3.UNPACK_B R38, R38 ;  /* 0x00000026ff26723e */ /* 0x000fca00020006ff */
[----:B------:R-:W-:-:S05]  /*9340*/  HADD2.F32 R38, -RZ, R38.H0_H0 ;  /* 0x20000026ff267230 */ /* 0x000fca0000004100 */
[----:B------:R-:W-:-:S04]  /*9350*/  FMUL R38, R38, UR32 ;  /* 0x0000002026267c20 */ /* 0x000fc80008400000 */
[----:B------:R-:W-:-:S05]  /*9360*/  FFMA R38, R205, UR33, R38 ;  /* 0x00000021cd267c23 */ /* 0x000fca0008000026 */
[----:B------:R-:W-:-:S05]  /*9370*/  F2FP.SATFINITE.E4M3.F32.PACK_AB_MERGE_C R38, RZ, R38, RZ ;  /* 0x00000026ff26723e */ /* 0x000fca00048070ff */
[----:B------:R0:W-:Y:S01]  /*9380*/  @!P2 STG.E.U8 desc[UR40][R88.64+0x9], R38 ;  /* 0x000009265800a986 */ /* 0x0001e2000c101128 */
[----:B------:R-:W-:Y:S01]  /*9390*/  ISETP.LT.OR P2, PT, R40, 0x11, !P0 ;  /* 0x000000112800780c */ /* 0x000fe20004741670 */
[----:B0-----:R-:W0:-:S12]  /*93a0*/  @!P4 LDC.64 R38, c[0x0][0x5c0] ;  /* 0x00017000ff26cb82 */ /* 0x001e180000000a00 */
[----:B------:R-:W-:-:S04]  /*93b0*/  @!P2 IADD3 R207, P5, P6, R3, R24, R2 ;  /* 0x0000001803cfa210 */ /* 0x000fc80007ebe002 */
[----:B------:R-:W-:Y:S02]  /*93c0*/  @!P2 IADD3.X R211, R6, R42, R5, P5, P6 ;  /* 0x0000002a06d3a210 */ /* 0x000fe40002fec405 */
[----:B0-----:R-:W-:Y:S02]  /*93d0*/  @!P4 IADD3 R38, P5, R79, R38, RZ ;  /* 0x000000264f26c210 */ /* 0x001fe40007fbe0ff */
[----:B------:R-:W-:-:S06]  /*93e0*/  PRMT R79, RZ, 0x7610, R79 ;  /* 0x00007610ff4f7816 */ /* 0x000fcc000000004f */
[----:B------:R-:W4:Y:S01]  /*93f0*/  @!P4 LDG.E.U8 R79, desc[UR40][R36.64+0x8] ;  /* 0x00000828244fc981 */ /* 0x000f22000c1e1100 */
[----:B------:R-:W-:Y:S01]  /*9400*/  @!P4 IMAD.X R39, R81, 0x1, R39, P5 ;  /* 0x000000015127c824 */ /* 0x000fe200028e0627 */
[----:B----4-:R-:W-:-:S04]  /*9410*/  LOP3.LUT R79, R79, 0xff, RZ, 0xc0, !PT ;  /* 0x000000ff4f4f7812 */ /* 0x010fc800078ec0ff */
[----:B------:R-:W-:-:S05]  /*9420*/  F2FP.F16.E4M3.UNPACK_B R79, R79 ;  /* 0x0000004fff4f723e */ /* 0x000fca00020006ff */
[----:B------:R-:W-:-:S05]  /*9430*/  HADD2.F32 R79, -RZ, R79.H0_H0 ;  /* 0x2000004fff4f7230 */ /* 0x000fca0000004100 */
[----:B------:R-:W-:-:S04]  /*9440*/  FMUL R79, R79, UR32 ;  /* 0x000000204f4f7c20 */ /* 0x000fc80008400000 */
[----:B------:R-:W-:-:S05]  /*9450*/  FFMA R204, R204, UR33, R79 ;  /* 0x00000021cccc7c23 */ /* 0x000fca000800004f */
[----:B------:R-:W-:-:S05]  /*9460*/  F2FP.SATFINITE.E4M3.F32.PACK_AB_MERGE_C R204, RZ, R204, RZ ;  /* 0x000000ccffcc723e */ /* 0x000fca00048070ff */
[----:B------:R0:W-:Y:S02]  /*9470*/  @!P4 STG.E.U8 desc[UR40][R38.64+0x8], R204 ;  /* 0x000008cc2600c986 */ /* 0x0001e4000c101128 */
[----:B0-----:R-:W0:Y:S02]  /*9480*/  @!P3 LDC.64 R38, c[0x0][0x5c0] ;  /* 0x00017000ff26bb82 */ /* 0x001e240000000a00 */
[----:B0-----:R-:W-:Y:S02]  /*9490*/  @!P3 IADD3 R38, P4, R43, R38, RZ ;  /* 0x000000262b26b210 */ /* 0x001fe40007f9e0ff */
[----:B------:R-:W-:-:S06]  /*94a0*/  PRMT R43, RZ, 0x7610, R43 ;  /* 0x00007610ff2b7816 */ /* 0x000fcc000000002b */
[----:B------:R-:W4:Y:S01]  /*94b0*/  @!P3 LDG.E.U8 R43, desc[UR40][R36.64+0x9] ;  /* 0x00000928242bb981 */ /* 0x000f22000c1e1100 */
[----:B------:R-:W-:-:S04]  /*94c0*/  LOP3.LUT R228, R228, 0xfffeffff, RZ, 0xc0, !PT ;  /* 0xfffeffffe4e47812 */ /* 0x000fc800078ec0ff */
[----:B------:R-:W-:Y:S02]  /*94d0*/  @P2 LOP3.LUT R228, R228, 0x10000, RZ, 0xfc, !PT ;  /* 0x00010000e4e42812 */ /* 0x000fe400078efcff */
[----:B------:R-:W-:Y:S02]  /*94e0*/  ISETP.LT.OR P2, PT, R40, 0x12, !P0 ;  /* 0x000000122800780c */ /* 0x000fe40004741670 */
[----:B------:R-:W-:-:S11]  /*94f0*/  LOP3.LUT R228, R228, 0xffff7fff, RZ, 0xc0, !PT ;  /* 0xffff7fffe4e47812 */ /* 0x000fd600078ec0ff */
[----:B------:R-:W-:Y:S02]  /*9500*/  @!P2 IADD3 R205, P5, P6, R3, R24, R2 ;  /* 0x0000001803cda210 */ /* 0x000fe40007ebe002 */
[----:B------:R-:W-:Y:S02]  /*9510*/  @P2 LOP3.LUT R228, R228, 0x8000, RZ, 0xfc, !PT ;  /* 0x00008000e4e42812 */ /* 0x000fe400078efcff */
[----:B------:R-:W-:Y:S02]  /*9520*/  @!P2 IADD3.X R209, R6, R42, R5, P5, P6 ;  /* 0x0000002a06d1a210 */ /* 0x000fe40002fec405 */
[----:B------:R-:W-:Y:S01]  /*9530*/  ISETP.LT.OR P2, PT, R40, 0x19, !P0 ;  /* 0x000000192800780c */ /* 0x000fe20004741670 */
[----:B------:R-:W-:-:S12]  /*9540*/  @!P3 IMAD.X R39, R72, 0x1, R39, P4 ;  /* 0x000000014827b824 */ /* 0x000fd800020e0627 */
[----:B------:R-:W-:-:S04]  /*9550*/  @!P2 IADD3 R204, P5, P6, R3, R24, R2 ;  /* 0x0000001803cca210 */ /* 0x000fc80007ebe002 */
[----:B------:R-:W-:Y:S02]  /*9560*/  @!P2 IADD3.X R208, R6, R42, R5, P5, P6 ;  /* 0x0000002a06d0a210 */ /* 0x000fe40002fec405 */
[----:B------:R-:W-:Y:S02]  /*9570*/  ISETP.LT.OR P6, PT, R40, 0x1a, !P0 ;  /* 0x0000001a2800780c */ /* 0x000fe400047c1670 */
[----:B------:R-:W-:-:S04]  /*9580*/  LOP3.LUT R228, R228, 0xffffbfff, RZ, 0xc0, !PT ;  /* 0xffffbfffe4e47812 */ /* 0x000fc800078ec0ff */
[----:B------:R-:W-:Y:S02]  /*9590*/  @P2 LOP3.LUT R228, R228, 0x4000, RZ, 0xfc, !PT ;  /* 0x00004000e4e42812 */ /* 0x000fe400078efcff */
[----:B------:R-:W-:Y:S02]  /*95a0*/  ISETP.GE.AND P2, PT, R41, 0x1, PT ;  /* 0x000000012900780c */ /* 0x000fe40003f46270 */
[----:B----4-:R-:W-:-:S04]  /*95b0*/  LOP3.LUT R43, R43, 0xff, RZ, 0xc0, !PT ;  /* 0x000000ff2b2b7812 */ /* 0x010fc800078ec0ff */
[----:B------:R-:W-:-:S05]  /*95c0*/  F2FP.F16.E4M3.UNPACK_B R43, R43 ;  /* 0x0000002bff2b723e */ /* 0x000fca00020006ff */
[----:B------:R-:W-:-:S05]  /*95d0*/  HADD2.F32 R43, -RZ, R43.H0_H0 ;  /* 0x2000002bff2b7230 */ /* 0x000fca0000004100 */
[----:B------:R-:W-:-:S04]  /*95e0*/  FMUL R43, R43, UR32 ;  /* 0x000000202b2b7c20 */ /* 0x000fc80008400000 */
[----:B------:R-:W-:-:S05]  /*95f0*/  FFMA R43, R203, UR33, R43 ;  /* 0x00000021cb2b7c23 */ /* 0x000fca000800002b */
[----:B------:R-:W-:-:S05]  /*9600*/  F2FP.SATFINITE.E4M3.F32.PACK_AB_MERGE_C R43, RZ, R43, RZ ;  /* 0x0000002bff2b723e */ /* 0x000fca00048070ff */
[----:B------:R0:W-:Y:S01]  /*9610*/  @!P3 STG.E.U8 desc[UR40][R38.64+0x9], R43 ;  /* 0x0000092b2600b986 */ /* 0x0001e2000c101128 */
[----:B------:R-:W-:-:S04]  /*9620*/  @!P6 IADD3 R143, P3, P4, R3, R24, R2 ;  /* 0x00000018038fe210 */ /* 0x000fc80007c7e002 */
[----:B------:R-:W-:Y:S02]  /*9630*/  @!P6 IADD3.X R203, R6, R42, R5, P3, P4 ;  /* 0x0000002a06cbe210 */ /* 0x000fe40001fe8405 */
[----:B------:R-:W-:Y:S02]  /*9640*/  ISETP.LT.OR P3, PT, R40, 0x11, !P2 ;  /* 0x000000112800780c */ /* 0x000fe40005761670 */
[----:B0-----:R-:W-:-:S11]  /*9650*/  PRMT R38, RZ, 0x7610, R38 ;  /* 0x00007610ff267816 */ /* 0x001fd60000000026 */
[----:B------:R-:W4:Y:S01]  /*9660*/  @!P3 LDG.E.U8 R38, desc[UR40][R26.64+0x10] ;  /* 0x000010281a26b981 */ /* 0x000f22000c1e1100 */
[----:B------:R-:W-:Y:S02]  /*9670*/  PRMT R43, RZ, 0x7610, R43 ;  /* 0x00007610ff2b7816 */ /* 0x000fe4000000002b */
        /* <DEDUP_REMOVED lines=13> */
[----:B------:R-:W-:Y:S02]  /*9750*/  LOP3.LUT P5, RZ, R228, 0x400, RZ, 0xc0, !PT ;  /* 0x00000400e4ff7812 */ /* 0x000fe400078ac0ff */
[----:B------:R-:W-:-:S11]  /*9760*/  LOP3.LUT R0, R0, 0xffffdfff, RZ, 0xc0, !PT ;  /* 0xffffdfff00007812 */ /* 0x000fd600078ec0ff */
[----:B------:R-:W-:-:S04]  /*9770*/  @P5 LOP3.LUT R0, R0, 0x2000, RZ, 0xfc, !PT ;  /* 0x0000200000005812 */ /* 0x000fc800078efcff */
[----:B------:R-:W-:Y:S02]  /*9780*/  LOP3.LUT R0, R0, 0xfffffbff, RZ, 0xc0, !PT ;  /* 0xfffffbff00007812 */ /* 0x000fe400078ec0ff */
[----:B0-----:R-:W-:Y:S02]  /*9790*/  @!P3 IADD3 R38, P4, R24, R38, RZ ;  /* 0x000000261826b210 */ /* 0x001fe40007f9e0ff */
[----:B------:R-:W-:Y:S02]  /*97a0*/  @P6 LOP3.LUT R0, R0, 0x400, RZ, 0xfc, !PT ;  /* 0x0000040000006812 */ /* 0x000fe400078efcff */
[----:B------:R-:W-:Y:S01]  /*97b0*/  LOP3.LUT P6, RZ, R228, 0x200, RZ, 0xc0, !PT ;  /* 0x00000200e4ff7812 */ /* 0x000fe200078cc0ff */
        /* <DEDUP_REMOVED lines=10> */
[----:B------:R-:W-:-:S13]  /*9860*/  ISETP.LT.OR P5, PT, R40, 0x21, !P1 ;  /* 0x000000212800780c */ /* 0x000fda0004fa1670 */
[----:B------:R-:W-:-:S04]  /*9870*/  @!P5 IADD3 R201, P3, P4, R3, R24, R4 ;  /* 0x0000001803c9d210 */ /* 0x000fc80007c7e004 */
[----:B------:R-:W-:Y:S02]  /*9880*/  @!P5 IADD3.X R202, R6, R42, R7, P3, P4 ;  /* 0x0000002a06cad210 */ /* 0x000fe40001fe8407 */
[----:B------:R-:W-:Y:S02]  /*9890*/  ISETP.LT.OR P5, PT, R40, 0x22, !P1 ;  /* 0x000000222800780c */ /* 0x000fe40004fa1670 */
[----:B----4-:R-:W-:-:S04]  /*98a0*/  LOP3.LUT R38, R38, 0xff, RZ, 0xc0, !PT ;  /* 0x000000ff26267812 */ /* 0x010fc800078ec0ff */
[----:B------:R-:W-:-:S05]  /*98b0*/  F2FP.F16.E4M3.UNPACK_B R38, R38 ;  /* 0x00000026ff26723e */ /* 0x000fca00020006ff */
[----:B------:R-:W-:-:S05]  /*98c0*/  HADD2.F32 R38, -RZ, R38.H0_H0 ;  /* 0x20000026ff267230 */ /* 0x000fca0000004100 */
[----:B------:R-:W-:-:S04]  /*98d0*/  FMUL R38, R38, UR32 ;  /* 0x0000002026267c20 */ /* 0x000fc80008400000 */
[----:B------:R-:W-:Y:S01]  /*98e0*/  FFMA R38, R200, UR33, R38 ;  /* 0x00000021c8267c23 */ /* 0x000fe20008000026 */
[----:B------:R-:W-:-:S04]  /*98f0*/  @!P5 IADD3 R200, P4, P3, R3, R24, R4 ;  /* 0x0000001803c8d210 */ /* 0x000fc80007b9e004 */
[----:B------:R-:W-:Y:S02]  /*9900*/  @!P5 IADD3.X R213, R6, R42, R7, P4, P3 ;  /* 0x0000002a06d5d210 */ /* 0x000fe400027e6407 */
[----:B------:R-:W-:Y:S02]  /*9910*/  LOP3.LUT P5, RZ, R0, 0x2000, RZ, 0xc0, !PT ;  /* 0x0000200000ff7812 */ /* 0x000fe400078ac0ff */
[----:B------:R-:W-:-:S05]  /*9920*/  F2FP.SATFINITE.E4M3.F32.PACK_AB_MERGE_C R38, RZ, R38, RZ ;  /* 0x00000026ff26723e */ /* 0x000fca00048070ff */
[----:B------:R0:W-:Y:S02]  /*9930*/  @!P6 STG.E.U8 desc[UR40][R102.64+0x10], R38 ;  /* 0x000010266600e986 */ /* 0x0001e4000c101128 */
[----:B0-----:R-:W-:-:S06]  /*9940*/  PRMT R38, RZ, 0x7610, R38 ;  /* 0x00007610ff267816 */ /* 0x001fcc0000000026 */
[----:B------:R-:W4:Y:S01]  /*9950*/  @!P5 LDG.E.U8 R38, desc[UR40][R28.64+0x11] ;  /* 0x000011281c26d981 */ /* 0x000f22000c1e1100 */
[----:B------:R-:W-:-:S13]  /*9960*/  ISETP.LT.OR P6, PT, R40, 0x29, !P1 ;  /* 0x000000292800780c */ /* 0x000fda0004fc1670 */
[----:B------:R-:W-:-:S04]  /*9970*/  @!P6 IADD3 R212, P4, P3, R3, R24, R4 ;  /* 0x0000001803d4e210 */ /* 0x000fc80007b9e004 */
        /* <DEDUP_REMOVED lines=8> */
[----:B------:R-:W-:-:S13]  /*9a00*/  ISETP.LT.OR P5, PT, R40, 0x2a, !P1 ;  /* 0x0000002a2800780c */ /* 0x000fda0004fa1670 */
        /* <DEDUP_REMOVED lines=20> */
[----:B0-----:R-:W-:-:S05]  /*9b50*/  @!P3 IADD3 R38, P4, R24, R38, RZ ;  /* 0x000000261826b210 */ /* 0x001fca0007f9e0ff */
        /* <DEDUP_REMOVED lines=37> */
[----:B------:R-:W-:Y:S02]  /*9db0*/  ISETP.LT.OR P1, PT, R40, 0x22, !P0 ;  /* 0x000000222800780c */ /* 0x000fe40004721670 */
[----:B------:R-:W-:-:S11]  /*9dc0*/  LOP3.LUT R228, R228, 0xfffffffb, RZ, 0xc0, !PT ;  /* 0xfffffffbe4e47812 */ /* 0x000fd600078ec0ff */
[----:B------:R-:W-:-:S04]  /*9dd0*/  @P1 LOP3.LUT R228, R228, 0x4, RZ, 0xfc, !PT ;  /* 0x00000004e4e41812 */ /* 0x000fc800078efcff */
        /* <DEDUP_REMOVED lines=8> */
[----:B------:R-:W-:Y:S04]  /*9e60*/  @!P6 STG.E.U8 desc[UR40][R100.64+0x10], R194 ;  /* 0x000010c26400e986 */ /* 0x000fe8000c101128 */
[----:B------:R-:W4:Y:S01]  /*9e70*/  @!P5 LDG.E.U8 R38, desc[UR40][R30.64+0x11] ;  /* 0x000011281e26d981 */ /* 0x000f22000c1e1100 */
[----:B------:R-:W-:-:S04]  /*9e80*/  @!P1 IADD3 R196, P4, P3, R3, R24, R2 ;  /* 0x0000001803c49210 */ /* 0x000fc80007b9e002 */
[----:B------:R-:W-:Y:S02]  /*9e90*/  @!P1 IADD3.X R199, R6, R42, R5, P4, P3 ;  /* 0x0000002a06c79210 */ /* 0x000fe400027e6405 */
[----:B------:R-:W-:Y:S02]  /*9ea0*/  ISETP.LT.OR P1, PT, R40, 0x29, !P0 ;  /* 0x000000292800780c */ /* 0x000fe40004721670 */
[----:B------:R-:W-:-:S11]  /*9eb0*/  LOP3.LUT R228, R228, 0xfffffffd, RZ, 0xc0, !PT ;  /* 0xfffffffde4e47812 */ /* 0x000fd600078ec0ff */
[----:B------:R-:W-:Y:S02]  /*9ec0*/  @!P1 IADD3 R111, P4, P3, R3, R24, R2 ;  /* 0x00000018036f9210 */ /* 0x000fe40007b9e002 */
[----:B------:R-:W-:Y:S02]  /*9ed0*/  @P1 LOP3.LUT R228, R228, 0x2, RZ, 0xfc, !PT ;  /* 0x00000002e4e41812 */ /* 0x000fe400078efcff */
[----:B------:R-:W-:Y:S02]  /*9ee0*/  @!P1 IADD3.X R215, R6, R42, R5, P4, P3 ;  /* 0x0000002a06d79210 */ /* 0x000fe400027e6405 */
        /* <DEDUP_REMOVED lines=10> */
[----:B------:R-:W4:Y:S01]  /*9f90*/  @!P5 LDG.E.U8 R43, desc[UR40][R32.64+0x10] ;  /* 0x00001028202bd981 */ /* 0x000f22000c1e1100 */
[----:B------:R-:W-:Y:S01]  /*9fa0*/  ISETP.LT.OR P2, PT, R40, 0x2a, !P0 ;  /* 0x0000002a2800780c */ /* 0x000fe20004741670 */
[----:B0-----:R-:W0:Y:S01]  /*9fb0*/  @!P5 LDC.64 R38, c[0x0][0x5c0] ;  /* 0x00017000ff26db82 */ /* 0x001e220000000a00 */
[----:B------:R-:W-:-:S11]  /*9fc0*/  LOP3.LUT R228, R228, 0xfffffffe, RZ, 0xc0, !PT ;  /* 0xfffffffee4e47812 */ /* 0x000fd600078ec0ff */
[----:B------:R-:W-:Y:S02]  /*9fd0*/  @!P2 IADD3 R110, P4, P3, R3, R24, R2 ;  /* 0x00000018036ea210 */ /* 0x000fe40007b9e002 */
[----:B------:R-:W-:Y:S02]  /*9fe0*/  @P2 LOP3.LUT R228, R228, 0x1, RZ, 0xfc, !PT ;  /* 0x00000001e4e42812 */ /* 0x000fe400078efcff */
[----:B------:R-:W-:Y:S02]  /*9ff0*/  @!P2 IADD3.X R107, R6, R42, R5, P4, P3 ;  /* 0x0000002a066ba210 */ /* 0x000fe400027e6405 */
[C---:B------:R-:W-:Y:S02]  /*a000*/  ISETP.LT.OR P2, PT, R40.reuse, 0x31, !P1 ;  /* 0x000000312800780c */ /* 0x040fe40004f41670 */
[----:B------:R-:W-:-:S11]  /*a010*/  ISETP.LT.OR P6, PT, R40, 0x32, !P1 ;  /* 0x000000322800780c */ /* 0x000fd60004fc1670 */
[----:B------:R-:W-:-:S04]  /*a020*/  @!P2 IADD3 R106, P4, P3, R3, R24, R4 ;  /* 0x00000018036aa210 */ /* 0x000fc80007b9e004 */
[----:B------:R-:W-:Y:S02]  /*a030*/  @!P2 IADD3.X R103, R6, R42, R7, P4, P3 ;  /* 0x0000002a0667a210 */ /* 0x000fe400027e6407 */
[----:B------:R-:W-:-:S04]  /*a040*/  @!P6 IADD3 R102, P4, P3, R3, R24, R4 ;  /* 0x000000180366e210 */ /* 0x000fc80007b9e004 */
[----:B------:R-:W-:Y:S02]  /*a050*/  @!P6 IADD3.X R101, R6, R42, R7, P4, P3 ;  /* 0x0000002a0665e210 */ /* 0x000fe400027e6407 */
[----:B------:R-:W-:Y:S02]  /*a060*/  ISETP.LT.OR P6, PT, R40, 0x39, !P1 ;  /* 0x000000392800780c */ /* 0x000fe40004fc1670 */
[----:B------:R-:W-:-:S11]  /*a070*/  LOP3.LUT P2, RZ, R0, 0x800, RZ, 0xc0, !PT ;  /* 0x0000080000ff7812 */ /* 0x000fd6000784c0ff */
[----:B------:R-:W-:-:S04]  /*a080*/  @!P6 IADD3 R100, P4, P3, R3, R24, R4 ;  /* 0x000000180364e210 */ /* 0x000fc80007b9e004 */
[----:B------:R-:W-:Y:S02]  /*a090*/  @!P6 IADD3.X R97, R6, R42, R7, P4, P3 ;  /* 0x0000002a0661e210 */ /* 0x000fe400027e6407 */
[----:B0-----:R-:W-:-:S05]  /*a0a0*/  @!P5 IADD3 R38, P3, R78, R38, RZ ;  /* 0x000000264e26d210 */ /* 0x001fca0007f7e0ff */
[----:B------:R-:W-:Y:S01]  /*a0b0*/  @!P5 IMAD.X R39, R140, 0x1, R39, P3 ;  /* 0x000000018c27d824 */ /* 0x000fe200018e0627 */
        /* <DEDUP_REMOVED lines=9> */
[----:B------:R-:W-:Y:S01]  /*a150*/  ISETP.LT.OR P6, PT, R40, 0x3a, !P1 ;  /* 0x0000003a2800780c */ /* 0x000fe20004fc1670 */
[----:B0-----:R-:W0:-:S12]  /*a160*/  @!P2 LDC.64 R38, c[0x0][0x5c0] ;  /* 0x00017000ff26ab82 */ /* 0x001e180000000a00 */
[----:B------:R-:W-:-:S04]  /*a170*/  @!P6 IADD3 R96, P4, P3, R3, R24, R4 ;  /* 0x000000180360e210 */ /* 0x000fc80007b9e004 */
[----:B------:R-:W-:Y:S02]  /*a180*/  @!P6 IADD3.X R95, R6, R42, R7, P4, P3 ;  /* 0x0000002a065fe210 */ /* 0x000fe400027e6407 */
[----:B------:R-:W-:Y:S02]  /*a190*/  ISETP.LT.OR P6, PT, R40, 0x31, !P0 ;  /* 0x000000312800780c */ /* 0x000fe400047c1670 */
[----:B0-----:R-:W-:-:S11]  /*a1a0*/  @!P2 IADD3 R38, P5, R73, R38, RZ ;  /* 0x000000264926a210 */ /* 0x001fd60007fbe0ff */
[----:B------:R-:W-:-:S04]  /*a1b0*/  @!P6 IADD3 R94, P4, P3, R3, R24, R2 ;  /* 0x00000018035ee210 */ /* 0x000fc80007b9e002 */
[----:B------:R-:W-:Y:S01]  /*a1c0*/  @!P6 IADD3.X R91, R6, R42, R5, P4, P3 ;  /* 0x0000002a065be210 */ /* 0x000fe200027e6405 */
[----:B------:R-:W-:Y:S01]  /*a1d0*/  @!P2 IMAD.X R39, R80, 0x1, R39, P5 ;  /* 0x000000015027a824 */ /* 0x000fe200028e0627 */
        /* <DEDUP_REMOVED lines=22> */
[----:B------:R-:W-:Y:S02]  /*a340*/  PRMT R78, RZ, 0x7610, R78 ;  /* 0x00007610ff4e7816 */ /* 0x000fe4000000004e */
[----:B------:R-:W-:Y:S02]  /*a350*/  ISETP.LT.OR P5, PT, R40, 0x32, !P0 ;  /* 0x000000322800780c */ /* 0x000fe400047a1670 */
        /* <DEDUP_REMOVED lines=9> */
[----:B------:R-:W-:Y:S01]  /*a3f0*/  LOP3.LUT R228, R228, 0xfffffeff, RZ, 0xc0, !PT ;  /* 0xfffffeffe4e47812 */ /* 0x000fe200078ec0ff */
[----:B0-----:R-:W0:Y:S01]  /*a400*/  @!P6 LDC.64 R38, c[0x0][0x5c0] ;  /* 0x00017000ff26eb82 */ /* 0x001e220000000a00 */
[----:B------:R-:W-:Y:S02]  /*a410*/  @!P5 IADD3 R90, P3, P2, R3, R24, R2 ;  /* 0x00000018035ad210 */ /* 0x000fe40007a7e002 */
[----:B------:R-:W-:Y:S02]  /*a420*/  @P5 LOP3.LUT R228, R228, 0x100, RZ, 0xfc, !PT ;  /* 0x00000100e4e45812 */ /* 0x000fe400078efcff */
[----:B------:R-:W-:Y:S02]  /*a430*/  @!P5 IADD3.X R89, R6, R42, R5, P3, P2 ;  /* 0x0000002a0659d210 */ /* 0x000fe40001fe4405 */
[C---:B------:R-:W-:Y:S02]  /*a440*/  ISETP.LT.OR P5, PT, R40.reuse, 0x39, !P0 ;  /* 0x000000392800780c */ /* 0x040fe400047a1670 */
[----:B------:R-:W-:-:S11]  /*a450*/  ISETP.LT.OR P4, PT, R40, 0x3a, !P0 ;  /* 0x0000003a2800780c */ /* 0x000fd60004781670 */
[----:B------:R-:W-:-:S04]  /*a460*/  @!P5 IADD3 R88, P3, P2, R3, R24, R2 ;  /* 0x000000180358d210 */ /* 0x000fc80007a7e002 */
[--C-:B------:R-:W-:Y:S02]  /*a470*/  @!P5 IADD3.X R81, R6, R42, R5.reuse, P3, P2 ;  /* 0x0000002a0651d210 */ /* 0x100fe40001fe4405 */
[----:B------:R-:W-:Y:S02]  /*a480*/  @!P4 IADD3 R80, P3, P2, R3, R24, R2 ;  /* 0x000000180350c210 */ /* 0x000fe40007a7e002 */
[----:B------:R-:W-:Y:S02]  /*a490*/  LOP3.LUT R0, R0, 0xffffff7f, RZ, 0xc0, !PT ;  /* 0xffffff7f00007812 */ /* 0x000fe400078ec0ff */
[----:B------:R-:W-:Y:S02]  /*a4a0*/  @!P4 IADD3.X R43, R6, R42, R5, P3, P2 ;  /* 0x0000002a062bc210 */ /* 0x000fe40001fe4405 */
[----:B------:R-:W-:Y:S02]  /*a4b0*/  ISETP.LT.OR P3, PT, R40, 0x41, !P1 ;  /* 0x000000412800780c */ /* 0x000fe40004f61670 */
[----:B------:R-:W-:-:S04]  /*a4c0*/  @P5 LOP3.LUT R0, R0, 0x80, RZ, 0xfc, !PT ;  /* 0x0000008000005812 */ /* 0x000fc800078efcff */
[----:B------:R-:W-:-:S04]  /*a4d0*/  LOP3.LUT R0, R0, 0xffffffbf, RZ, 0xc0, !PT ;  /* 0xffffffbf00007812 */ /* 0x000fc800078ec0ff */
[----:B------:R-:W-:-:S03]  /*a4e0*/  @P0 LOP3.LUT R0, R0, 0x40, RZ, 0xfc, !PT ;  /* 0x0000004000000812 */ /* 0x000fc600078efcff */
[----:B------:R-:W-:-:S04]  /*a4f0*/  @!P3 IADD3 R72, P0, P2, R3, R24, R4 ;  /* 0x000000180348b210 */ /* 0x000fc80007a1e004 */
[----:B------:R-:W-:Y:S02]  /*a500*/  @!P3 IADD3.X R73, R6, R42, R7, P0, P2 ;  /* 0x0000002a0649b210 */ /* 0x000fe400007e4407 */
[----:B0-----:R-:W-:Y:S02]  /*a510*/  @!P6 IADD3 R38, P2, R141, R38, RZ ;  /* 0x000000268d26e210 */ /* 0x001fe40007f5e0ff */
[----:B------:R-:W-:-:S03]  /*a520*/  LOP3.LUT R0, R0, 0xfffffeff, RZ, 0xc0, !PT ;  /* 0xfffffeff00007812 */ /* 0x000fc600078ec0ff */
[----:B------:R-:W-:Y:S01]  /*a530*/  @!P6 IMAD.X R39, R142, 0x1, R39, P2 ;  /* 0x000000018e27e824 */ /* 0x000fe200010e0627 */
[----:B------:R-:W-:Y:S02]  /*a540*/  ISETP.LT.OR P2, PT, R40, 0x42, !P1 ;  /* 0x000000422800780c */ /* 0x000fe40004f41670 */
[----:B------:R-:W-:-:S04]  /*a550*/  @P4 LOP3.LUT R0, R0, 0x100, RZ, 0xfc, !PT ;  /* 0x0000010000004812 */ /* 0x000fc800078efcff */
[----:B------:R-:W-:-:S04]  /*a560*/  LOP3.LUT R0, R0, 0xfffffdff, RZ, 0xc0, !PT ;  /* 0xfffffdff00007812 */ /* 0x000fc800078ec0ff */
[----:B------:R-:W-:Y:S02]  /*a570*/  @P3 LOP3.LUT R0, R0, 0x200, RZ, 0xfc, !PT ;  /* 0x0000020000003812 */ /* 0x000fe400078efcff */
[----:B------:R-:W-:Y:S02]  /*a580*/  PRMT R104, RZ, 0x7610, R104 ;  /* 0x00007610ff687816 */ /* 0x000fe40000000068 */
[----:B----4-:R-:W-:-:S04]  /*a590*/  LOP3.LUT R78, R78, 0xff, RZ, 0xc0, !PT ;  /* 0x000000ff4e4e7812 */ /* 0x010fc800078ec0ff */
[----:B------:R-:W-:-:S05]  /*a5a0*/  F2FP.F16.E4M3.UNPACK_B R78, R78 ;  /* 0x0000004eff4e723e */ /* 0x000fca00020006ff */
[----:B------:R-:W-:-:S05]  /*a5b0*/  HADD2.F32 R78, -RZ, R78.H0_H0 ;  /* 0x2000004eff4e7230 */ /* 0x000fca0000004100 */
[----:B------:R-:W-:-:S04]  /*a5c0*/  FMUL R78, R78, UR32 ;  /* 0x000000204e4e7c20 */ /* 0x000fc80008400000 */
[----:B------:R-:W-:Y:S01]  /*a5d0*/  FFMA R188, R188, UR33, R78 ;  /* 0x00000021bcbc7c23 */ /* 0x000fe2000800004e */
[----:B------:R-:W-:-:S04]  /*a5e0*/  @!P2 IADD3 R78, P4, P3, R3, R24, R4 ;  /* 0x00000018034ea210 */ /* 0x000fc80007b9e004 */
[----:B------:R-:W-:Y:S02]  /*a5f0*/  @!P2 IADD3.X R79, R6, R42, R7, P4, P3 ;  /* 0x0000002a064fa210 */ /* 0x000fe400027e6407 */
[----:B------:R-:W-:Y:S02]  /*a600*/  ISETP.LT.OR P4, PT, R40, 0x1a, !P1 ;  /* 0x0000001a2800780c */ /* 0x000fe40004f81670 */
[----:B------:R-:W-:-:S05]  /*a610*/  F2FP.SATFINITE.E4M3.F32.PACK_AB_MERGE_C R188, RZ, R188, RZ ;  /* 0x000000bcffbc723e */ /* 0x000fca00048070ff */
[----:B------:R0:W-:Y:S06]  /*a620*/  @!P6 STG.E.U8 desc[UR40][R38.64+0x18], R188 ;  /* 0x000018bc2600e986 */ /* 0x0001ec000c101128 */
        /* <DEDUP_REMOVED lines=10> */
[----:B------:R-:W-:Y:S02]  /*a6d0*/  F2FP.SATFINITE.E4M3.F32.PACK_AB_MERGE_C R109, RZ, R104, RZ ;  /* 0x00000068ff6d723e */ /* 0x000fe400048070ff */
[----:B------:R-:W-:-:S03]  /*a6e0*/  PRMT R104, RZ, 0x7610, R104 ;  /* 0x00007610ff687816 */ /* 0x000fc60000000068 */
[----:B------:R0:W-:Y:S04]  /*a6f0*/  @!P4 STG.E.U8 desc[UR40][R38.64+0x19], R109 ;  /* 0x0000196d2600c986 */ /* 0x0001e8000c101128 */
[----:B------:R-:W4:Y:S01]  /*a700*/  @!P0 LDG.E.U8 R104, desc[UR40][R34.64+0x10] ;  /* 0x0000102822688981 */ /* 0x000f22000c1e1100 */
[----:B------:R-:W-:Y:S02]  /*a710*/  LOP3.LUT P5, RZ, R229, 0x2000000, RZ, 0xc0, !PT ;  /* 0x02000000e5ff7812 */ /* 0x000fe400078ac0ff */
[----:B----4-:R-:W-:-:S04]  /*a720*/  LOP3.LUT R104, R104, 0xff, RZ, 0xc0, !PT ;  /* 0x000000ff68687812 */ /* 0x010fc800078ec0ff */
[----:B------:R-:W-:-:S05]  /*a730*/  F2FP.F16.E4M3.UNPACK_B R104, R104 ;  /* 0x00000068ff68723e */ /* 0x000fca00020006ff */
[----:B------:R-:W-:-:S05]  /*a740*/  HADD2.F32 R104, -RZ, R104.H0_H0 ;  /* 0x20000068ff687230 */ /* 0x000fca0000004100 */
[----:B------:R-:W-:-:S04]  /*a750*/  FMUL R105, R104, UR32 ;  /* 0x0000002068697c20 */ /* 0x000fc80008400000 */
[----:B------:R-:W-:Y:S01]  /*a760*/  FFMA R105, R186, UR33, R105 ;  /* 0x00000021ba697c23 */ /* 0x000fe20008000069 */
[----:B------:R-:W-:-:S04]  /*a770*/  PRMT R104, RZ, 0x7610, R104 ;  /* 0x00007610ff687816 */ /* 0x000fc80000000068 */
[----:B------:R-:W-:-:S05]  /*a780*/  F2FP.SATFINITE.E4M3.F32.PACK_AB_MERGE_C R105, RZ, R105, RZ ;  /* 0x00000069ff69723e */ /* 0x000fca00048070ff */
[----:B------:R1:W-:Y:S04]  /*a790*/  @!P0 STG.E.U8 desc[UR40][R118.64+0x10], R105 ;  /* 0x0000106976008986 */ /* 0x0003e8000c101128 */
[----:B------:R-:W4:Y:S01]  /*a7a0*/  @!P5 LDG.E.U8 R104, desc[UR40][R34.64+0x11] ;  /* 0x000011282268d981 */ /* 0x000f22000c1e1100 */
[----:B------:R-:W-:-:S13]  /*a7b0*/  LOP3.LUT P6, RZ, R228, 0x10000, RZ, 0xc0, !PT ;  /* 0x00010000e4ff7812 */ /* 0x000fda00078cc0ff */
[----:B0-----:R-:W0:Y:S01]  /*a7c0*/  @!P6 LDC.64 R38, c[0x0][0x5c0] ;  /* 0x00017000ff26eb82 */ /* 0x001e220000000a00 */
[----:B----4-:R-:W-:-:S04]  /*a7d0*/  LOP3.LUT R104, R104, 0xff, RZ, 0xc0, !PT ;  /* 0x000000ff68687812 */ /* 0x010fc800078ec0ff */
[----:B------:R-:W-:-:S05]  /*a7e0*/  F2FP.F16.E4M3.UNPACK_B R104, R104 ;  /* 0x00000068ff68723e */ /* 0x000fca00020006ff */
[----:B------:R-:W-:-:S05]  /*a7f0*/  HADD2.F32 R104, -RZ, R104.H0_H0 ;  /* 0x20000068ff687230 */ /* 0x000fca0000004100 */
[----:B------:R-:W-:-:S04]  /*a800*/  FMUL R104, R104, UR32 ;  /* 0x0000002068687c20 */ /* 0x000fc80008400000 */
[----:B------:R-:W-:-:S05]  /*a810*/  FFMA R104, R185, UR33, R104 ;  /* 0x00000021b9687c23 */ /* 0x000fca0008000068 */
[----:B------:R-:W-:Y:S02]  /*a820*/  F2FP.SATFINITE.E4M3.F32.PACK_AB_MERGE_C R109, RZ, R104, RZ ;  /* 0x00000068ff6d723e */ /* 0x000fe400048070ff */
[----:B------:R-:W-:-:S03]  /*a830*/  PRMT R104, RZ, 0x7610, R104 ;  /* 0x00007610ff687816 */ /* 0x000fc60000000068 */
[----:B------:R-:W-:Y:S04]  /*a840*/  @!P5 STG.E.U8 desc[UR40][R114.64+0x11], R109 ;  /* 0x0000116d7200d986 */ /* 0x000fe8000c101128 */
[----:B------:R-:W4:Y:S01]  /*a850*/  @!P6 LDG.E.U8 R104, desc[UR40][R36.64+0x10] ;  /* 0x000010282468e981 */ /* 0x000f22000c1e1100 */
[----:B------:R-:W-:Y:S02]  /*a860*/  LOP3.LUT P3, RZ, R228, 0x8000, RZ, 0xc0, !PT ;  /* 0x00008000e4ff7812 */ /* 0x000fe4000786c0ff */
[----:B0-----:R-:W-:-:S05]  /*a870*/  @!P6 IADD3 R38, P0, R207, R38, RZ ;  /* 0x00000026cf26e210 */ /* 0x001fca0007f1e0ff */
[----:B------:R-:W-:Y:S01]  /*a880*/  @!P6 IMAD.X R39, R211, 0x1, R39, P0 ;  /* 0x00000001d327e824 */ /* 0x000fe200000e0627 */
[----:B----4-:R-:W-:-:S04]  /*a890*/  LOP3.LUT R104, R104, 0xff, RZ, 0xc0, !PT ;  /* 0x000000ff68687812 */ /* 0x010fc800078ec0ff */
[----:B------:R-:W-:-:S05]  /*a8a0*/  F2FP.F16.E4M3.UNPACK_B R104, R104 ;  /* 0x00000068ff68723e */ /* 0x000fca00020006ff */
[----:B------:R-:W-:-:S05]  /*a8b0*/  HADD2.F32 R104, -RZ, R104.H0_H0 ;  /* 0x20000068ff687230 */ /* 0x000fca0000004100 */
[----:B-1----:R-:W-:-:S04]  /*a8c0*/  FMUL R105, R104, UR32 ;  /* 0x0000002068697c20 */ /* 0x002fc80008400000 */
[----:B------:R-:W-:Y:S01]  /*a8d0*/  FFMA R105, R184, UR33, R105 ;  /* 0x00000021b8697c23 */ /* 0x000fe20008000069 */
[----:B------:R-:W-:-:S04]  /*a8e0*/  PRMT R104, RZ, 0x7610, R104 ;  /* 0x00007610ff687816 */ /* 0x000fc80000000068 */
[----:B------:R-:W-:-:S05]  /*a8f0*/  F2FP.SATFINITE.E4M3.F32.PACK_AB_MERGE_C R105, RZ, R105, RZ ;  /* 0x00000069ff69723e */ /* 0x000fca00048070ff */
[----:B------:R0:W-:Y:S04]  /*a900*/  @!P6 STG.E.U8 desc[UR40][R38.64+0x10], R105 ;  /* 0x000010692600e986 */ /* 0x0001e8000c101128 */
        /* <DEDUP_REMOVED lines=48> */
[----:B------:R-:W-:Y:S02]  /*ac10*/  ISETP.GE.AND P5, PT, R41, 0x1, PT ;  /* 0x000000012900780c */ /* 0x000fe40003fa6270 */
        /* <DEDUP_REMOVED lines=8> */
[----:B------:R0:W-:Y:S01]  /*aca0*/  @!P6 STG.E.U8 desc[UR40][R38.64+0x19], R109 ;  /* 0x0000196d2600e986 */ /* 0x0001e2000c101128 */
[----:B------:R-:W-:Y:S02]  /*acb0*/  ISETP.LT.OR P6, PT, R40, 0x21, !P5 ;  /* 0x000000212800780c */ /* 0x000fe40006fc1670 */
[----:B------:R-:W-:-:S11]  /*acc0*/  PRMT R104, RZ, 0x7610, R104 ;  /* 0x00007610ff687816 */ /* 0x000fd60000000068 */
[----:B------:R-:W4:Y:S01]  /*acd0*/  @!P6 LDG.E.U8 R104, desc[UR40][R26.64+0x20] ;  /* 0x000020281a68e981 */ /* 0x000f22000c1e1100 */
[----:B0-----:R-:W0:Y:S02]  /*ace0*/  @!P6 LDC.64 R38, c[0x0][0x5c0] ;  /* 0x00017000ff26eb82 */ /* 0x001e240000000a00 */
        /* <DEDUP_REMOVED lines=35> */
[----:B------:R-:W-:-:S13]  /*af20*/  ISETP.LT.OR P6, PT, R40, 0x29, !P5 ;  /* 0x000000292800780c */ /* 0x000fda0006fc1670 */
        /* <DEDUP_REMOVED lines=10> */
[----:B0-----:R-:W-:-:S05]  /*afd0*/  @!P6 IADD3 R38, P0, R24, R38, RZ ;  /* 0x000000261826e210 */ /* 0x001fca0007f1e0ff */
[----:B------:R-:W-:Y:S01]  /*afe0*/  @!P6 IMAD.X R39, R42, 0x1, R39, P0 ;  /* 0x000000012a27e824 */ /* 0x000fe200000e0627 */
[----:B----4-:R-:W-:-:S04]  /*aff0*/  LOP3.LUT R104, R104, 0xff, RZ, 0xc0, !PT ;  /* 0x000000ff68687812 */ /* 0x010fc800078ec0ff */
[----:B------:R-:W-:-:S05]  /*b000*/  F2FP.F16.E4M3.UNPACK_B R104, R104 ;  /* 0x00000068ff68723e */ /* 0x000fca00020006ff */
[----:B------:R-:W-:-:S05]  /*b010*/  HADD2.F32 R104, -RZ, R104.H0_H0 ;  /* 0x20000068ff687230 */ /* 0x000fca0000004100 */
[----:B-1----:R-:W-:-:S04]  /*b020*/  FMUL R105, R104, UR32 ;  /* 0x0000002068697c20 */ /* 0x002fc80008400000 */
        /* <DEDUP_REMOVED lines=16> */
[----:B------:R-:W-:Y:S02]  /*b130*/  LOP3.LUT P6, RZ, R229, 0x4000000, RZ, 0xc0, !PT ;  /* 0x04000000e5ff7812 */ /* 0x000fe400078cc0ff */
[----:B------:R-:W-:-:S11]  /*b140*/  PRMT R104, RZ, 0x7610, R104 ;  /* 0x00007610ff687816 */ /* 0x000fd60000000068 */
        /* <DEDUP_REMOVED lines=11> */
[----:B------:R-:W-:Y:S02]  /*b200*/  LOP3.LUT P4, RZ, R229, 0x100000, RZ, 0xc0, !PT ;  /* 0x00100000e5ff7812 */ /* 0x000fe4000788c0ff */
[----:B0-----:R-:W-:Y:S02]  /*b210*/  PRMT R38, RZ, 0x7610, R38 ;  /* 0x00007610ff267816 */ /* 0x001fe40000000026 */
        /* <DEDUP_REMOVED lines=15> */
[----:B-1----:R-:W-:-:S05]  /*b310*/  F2FP.SATFINITE.E4M3.F32.PACK_AB_MERGE_C R105, RZ, R39, RZ ;  /* 0x00000027ff69723e */ /* 0x002fca00048070ff */
[----:B------:R1:W-:Y:S04]  /*b320*/  @!P4 STG.E.U8 desc[UR40][R132.64+0x20], R105 ;  /* 0x000020698400c986 */ /* 0x0003e8000c101128 */
[----:B------:R-:W4:Y:S01]  /*b330*/  @!P0 LDG.E.U8 R38, desc[UR40][R30.64+0x21] ;  /* 0x000021281e268981 */ /* 0x000f22000c1e1100 */
[----:B------:R-:W-:Y:S02]  /*b340*/  ISETP.LT.OR P3, PT, R40, 0x21, !P1 ;  /* 0x000000212800780c */ /* 0x000fe40004f61670 */
[----:B------:R-:W-:Y:S02]  /*b350*/  PRMT R104, RZ, 0x7610, R104 ;  /* 0x00007610ff687816 */ /* 0x000fe40000000068 */
[----:B----4-:R-:W-:-:S04]  /*b360*/  LOP3.LUT R38, R38, 0xff, RZ, 0xc0, !PT ;  /* 0x000000ff26267812 */ /* 0x010fc800078ec0ff */
[----:B------:R-:W-:-:S05]  /*b370*/  F2FP.F16.E4M3.UNPACK_B R38, R38 ;  /* 0x00000026ff26723e */ /* 0x000fca00020006ff */
[----:B------:R-:W-:-:S05]  /*b380*/  HADD2.F32 R38, -RZ, R38.H0_H0 ;  /* 0x20000026ff267230 */ /* 0x000fca0000004100 */
[----:B------:R-:W-:-:S04]  /*b390*/  FMUL R38, R38, UR32 ;  /* 0x0000002026267c20 */ /* 0x000fc80008400000 */
[----:B------:R-:W-:-:S05]  /*b3a0*/  FFMA R38, R169, UR33, R38 ;  /* 0x00000021a9267c23 */ /* 0x000fca0008000026 */
[----:B0-----:R-:W-:Y:S02]  /*b3b0*/  F2FP.SATFINITE.E4M3.F32.PACK_AB_MERGE_C R109, RZ, R38, RZ ;  /* 0x00000026ff6d723e */ /* 0x001fe400048070ff */
[----:B------:R-:W0:Y:S03]  /*b3c0*/  @!P3 LDC.64 R38, c[0x0][0x5c0] ;  /* 0x00017000ff26bb82 */ /* 0x000e260000000a00 */
[----:B------:R-:W-:Y:S01]  /*b3d0*/  @!P0 STG.E.U8 desc[UR40][R128.64+0x21], R109 ;  /* 0x0000216d80008986 */ /* 0x000fe2000c101128 */
[----:B0-----:R-:W-:-:S05]  /*b3e0*/  @!P3 IADD3 R38, P6, R201, R38, RZ ;  /* 0x00000026c926b210 */ /* 0x001fca0007fde0ff */
[----:B------:R-:W-:Y:S01]  /*b3f0*/  @!P3 IMAD.X R39, R202, 0x1, R39, P6 ;  /* 0x00000001ca27b824 */ /* 0x000fe200030e0627 */
[----:B------:R-:W-:-:S13]  /*b400*/  ISETP.LT.OR P6, PT, R40, 0x21, !P1 ;  /* 0x000000212800780c */ /* 0x000fda0004fc1670 */
[----:B------:R-:W4:Y:S01]  /*b410*/  @!P6 LDG.E.U8 R104, desc[UR40][R32.64+0x20] ;  /* 0x000020282068e981 */ /* 0x000f22000c1e1100 */
[----:B------:R-:W-:Y:S02]  /*b420*/  ISETP.LT.OR P3, PT, R40, 0x22, !P1 ;  /* 0x000000222800780c */ /* 0x000fe40004f61670 */
        /* <DEDUP_REMOVED lines=43> */
[----:B------:R-:W-:Y:S02]  /*b6e0*/  ISETP.LT.OR P0, PT, R40, 0x2a, !P1 ;  /* 0x0000002a2800780c */ /* 0x000fe40004f01670 */
        /* <DEDUP_REMOVED lines=11> */
[----:B0-----:R-:W0:Y:S02]  /*b7a0*/  @!P0 LDC.64 R38, c[0x0][0x5c0] ;  /* 0x00017000ff268b82 */ /* 0x001e240000000a00 */
[----:B0-----:R-:W-:-:S05]  /*b7b0*/  @!P0 IADD3 R38, P6, R214, R38, RZ ;  /* 0x00000026d6268210 */ /* 0x001fca0007fde0ff */
[----:B------:R-:W-:Y:S01]  /*b7c0*/  @!P0 IMAD.X R39, R217, 0x1, R39, P6 ;  /* 0x00000001d9278824 */ /* 0x000fe200030e0627 */
[----:B------:R-:W-:Y:S02]  /*b7d0*/  LOP3.LUT P6, RZ, R229, 0x4000, RZ, 0xc0, !PT ;  /* 0x00004000e5ff7812 */ /* 0x000fe400078cc0ff */
        /* <DEDUP_REMOVED lines=66> */
[----:B0-----:R-:W-:-:S11]  /*bc00*/  PRMT R98, RZ, 0x7610, R98 ;  /* 0x00007610ff627816 */ /* 0x001fd60000000062 */
[----:B------:R-:W0:Y:S01]  /*bc10*/  @!P4 LDC.64 R38, c[0x0][0x5c0] ;  /* 0x00017000ff26cb82 */ /* 0x000e220000000a00 */
        /* <DEDUP_REMOVED lines=9> */
[----:B0-----:R-:W-:-:S05]  /*bcb0*/  @!P4 IADD3 R38, P6, R111, R38, RZ ;  /* 0x000000266f26c210 */ /* 0x001fca0007fde0ff */
[----:B------:R-:W-:Y:S01]  /*bcc0*/  @!P4 IMAD.X R39, R215, 0x1, R39, P6 ;  /* 0x00000001d727c824 */ /* 0x000fe200030e0627 */
[----:B-1----:R-:W-:Y:S02]  /*bcd0*/  PRMT R92, RZ, 0x7610, R92 ;  /* 0x00007610ff5c7816 */ /* 0x002fe4000000005c */
        /* <DEDUP_REMOVED lines=8> */
[----:B0-----:R-:W0:Y:S01]  /*bd60*/  @!P0 LDC.64 R38, c[0x0][0x5c0] ;  /* 0x00017000ff268b82 */ /* 0x001e220000000a00 */
[----:B------:R-:W-:Y:S02]  /*bd70*/  PRMT R98, RZ, 0x7610, R98 ;  /* 0x00007610ff627816 */ /* 0x000fe40000000062 */
[----:B0-----:R-:W-:-:S05]  /*bd80*/  @!P0 IADD3 R38, P6, R110, R38, RZ ;  /* 0x000000266e268210 */ /* 0x001fca0007fde0ff */
[----:B------:R-:W-:Y:S01]  /*bd90*/  @!P0 IMAD.X R39, R107, 0x1, R39, P6 ;  /* 0x000000016b278824 */ /* 0x000fe200030e0627 */
[----:B------:R-:W-:Y:S02]  /*bda0*/  ISETP.LT.OR P6, PT, R40, 0x31, !P5 ;  /* 0x000000312800780c */ /* 0x000fe40006fc1670 */
[----:B----4-:R-:W-:-:S04]  /*bdb0*/  LOP3.LUT R92, R92, 0xff, RZ, 0xc0, !PT ;  /* 0x000000ff5c5c7812 */ /* 0x010fc800078ec0ff */
[----:B------:R-:W-:-:S05]  /*bdc0*/  F2FP.F16.E4M3.UNPACK_B R92, R92 ;  /* 0x0000005cff5c723e */ /* 0x000fca00020006ff */
[----:B------:R-:W-:-:S05]  /*bdd0*/  HADD2.F32 R92, -RZ, R92.H0_H0 ;  /* 0x2000005cff5c7230 */ /* 0x000fca0000004100 */
[----:B------:R-:W-:-:S04]  /*bde0*/  FMUL R92, R92, UR32 ;  /* 0x000000205c5c7c20 */ /* 0x000fc80008400000 */
[----:B------:R-:W-:-:S05]  /*bdf0*/  FFMA R92, R155, UR33, R92 ;  /* 0x000000219b5c7c23 */ /* 0x000fca000800005c */
[----:B------:R-:W-:Y:S02]  /*be00*/  F2FP.SATFINITE.E4M3.F32.PACK_AB_MERGE_C R105, RZ, R92, RZ ;  /* 0x0000005cff69723e */ /* 0x000fe400048070ff */
[----:B------:R-:W0:Y:S03]  /*be10*/  @!P6 LDC.64 R92, c[0x0][0x5c0] ;  /* 0x00017000ff5ceb82 */ /* 0x000e260000000a00 */
[----:B------:R1:W-:Y:S04]  /*be20*/  @!P0 STG.E.U8 desc[UR40][R38.64+0x29], R105 ;  /* 0x0000296926008986 */ /* 0x0003e8000c101128 */
[----:B------:R-:W4:Y:S01]  /*be30*/  @!P6 LDG.E.U8 R98, desc[UR40][R26.64+0x30] ;  /* 0x000030281a62e981 */ /* 0x000f22000c1e1100 */
        /* <DEDUP_REMOVED lines=12> */
[----:B-1----:R-:W1:Y:S01]  /*bf00*/  @!P6 LDC.64 R38, c[0x0][0x5c0] ;  /* 0x00017000ff26eb82 */ /* 0x002e620000000a00 */
[----:B------:R-:W-:Y:S02]  /*bf10*/  LOP3.LUT P4, RZ, R229, 0x2000, RZ, 0xc0, !PT ;  /* 0x00002000e5ff7812 */ /* 0x000fe4000788c0ff */
[----:B0-----:R-:W-:Y:S02]  /*bf20*/  PRMT R92, RZ, 0x7610, R92 ;  /* 0x00007610ff5c7816 */ /* 0x001fe4000000005c */
[----:B-1----:R-:W-:-:S05]  /*bf30*/  @!P6 IADD3 R38, P3, R24, R38, RZ ;  /* 0x000000261826e210 */ /* 0x002fca0007f7e0ff */
[----:B------:R-:W-:Y:S01]  /*bf40*/  @!P6 IMAD.X R39, R42, 0x1, R39, P3 ;  /* 0x000000012a27e824 */ /* 0x000fe200018e0627 */
[----:B----4-:R-:W-:-:S04]  /*bf50*/  LOP3.LUT R98, R98, 0xff, RZ, 0xc0, !PT ;  /* 0x000000ff62627812 */ /* 0x010fc800078ec0ff */
[----:B------:R-:W-:-:S05]  /*bf60*/  F2FP.F16.E4M3.UNPACK_B R98, R98 ;  /* 0x00000062ff62723e */ /* 0x000fca00020006ff */
[----:B------:R-:W-:-:S05]  /*bf70*/  HADD2.F32 R98, -RZ, R98.H0_H0 ;  /* 0x20000062ff627230 */ /* 0x000fca0000004100 */
[----:B------:R-:W-:-:S04]  /*bf80*/  FMUL R98, R98, UR32 ;  /* 0x0000002062627c20 */ /* 0x000fc80008400000 */
[----:B------:R-:W-:-:S05]  /*bf90*/  FFMA R98, R153, UR33, R98 ;  /* 0x0000002199627c23 */ /* 0x000fca0008000062 */
[----:B------:R-:W-:-:S05]  /*bfa0*/  F2FP.SATFINITE.E4M3.F32.PACK_AB_MERGE_C R99, RZ, R98, RZ ;  /* 0x00000062ff63723e */ /* 0x000fca00048070ff */
        /* <DEDUP_REMOVED lines=12> */
[----:B------:R-:W-:Y:S02]  /*c070*/  ISETP.LT.OR P6, PT, R40, 0x39, !P5 ;  /* 0x000000392800780c */ /* 0x000fe40006fc1670 */
        /* <DEDUP_REMOVED lines=33> */
[----:B------:R-:W-:-:S13]  /*c290*/  LOP3.LUT P6, RZ, R229, 0x1000, RZ, 0xc0, !PT ;  /* 0x00001000e5ff7812 */ /* 0x000fda00078cc0ff */
        /* <DEDUP_REMOVED lines=16> */
[----:B------:R-:W-:-:S05]  /*c3a0*/  FFMA R38, R147, UR33, R38 ;  /* 0x0000002193267c23 */ /* 0x000fca0008000026 */
[----:B0-----:R-:W-:Y:S02]  /*c3b0*/  F2FP.SATFINITE.E4M3.F32.PACK_AB_MERGE_C R85, RZ, R38, RZ ;  /* 0x00000026ff55723e */ /* 0x001fe400048070ff */
[----:B------:R-:W-:-:S03]  /*c3c0*/  PRMT R38, RZ, 0x7610, R38 ;  /* 0x00007610ff267816 */ /* 0x000fc60000000026 */
[----:B------:R0:W-:Y:S04]  /*c3d0*/  @!P4 STG.E.U8 desc[UR40][R76.64+0x39], R85 ;  /* 0x000039554c00c986 */ /* 0x0001e8000c101128 */
[----:B------:R-:W4:Y:S01]  /*c3e0*/  @!P0 LDG.E.U8 R38, desc[UR40][R30.64+0x30] ;  /* 0x000030281e268981 */ /* 0x000f22000c1e1100 */
[----:B------:R-:W-:Y:S02]  /*c3f0*/  LOP3.LUT P5, RZ, R229, 0x20, RZ, 0xc0, !PT ;  /* 0x00000020e5ff7812 */ /* 0x000fe400078ac0ff */
[----:B----4-:R-:W-:-:S04]  /*c400*/  LOP3.LUT R38, R38, 0xff, RZ, 0xc0, !PT ;  /* 0x000000ff26267812 */ /* 0x010fc800078ec0ff */
[----:B------:R-:W-:-:S05]  /*c410*/  F2FP.F16.E4M3.UNPACK_B R38, R38 ;  /* 0x00000026ff26723e */ /* 0x000fca00020006ff */
[----:B------:R-:W-:-:S05]  /*c420*/  HADD2.F32 R38, -RZ, R38.H0_H0 ;  /* 0x20000026ff267230 */ /* 0x000fca0000004100 */
[----:B-1----:R-:W-:-:S04]  /*c430*/  FMUL R39, R38, UR32 ;  /* 0x0000002026277c20 */ /* 0x002fc80008400000 */
[----:B------:R-:W-:Y:S01]  /*c440*/  FFMA R39, R146, UR33, R39 ;  /* 0x0000002192277c23 */ /* 0x000fe20008000027 */
[----:B------:R-:W-:-:S04]  /*c450*/  PRMT R38, RZ, 0x7610, R38 ;  /* 0x00007610ff267816 */ /* 0x000fc80000000026 */
[----:B------:R-:W-:-:S05]  /*c460*/  F2FP.SATFINITE.E4M3.F32.PACK_AB_MERGE_C R39, RZ, R39, RZ ;  /* 0x00000027ff27723e */ /* 0x000fca00048070ff */
[----:B------:R-:W-:Y:S04]  /*c470*/  @!P0 STG.E.U8 desc[UR40][R74.64+0x30], R39 ;  /* 0x000030274a008986 */ /* 0x000fe8000c101128 */
[----:B------:R-:W4:Y:S01]  /*c480*/  @!P5 LDG.E.U8 R38, desc[UR40][R30.64+0x31] ;  /* 0x000031281e26d981 */ /* 0x000f22000c1e1100 */
[----:B------:R-:W-:-:S13]  /*c490*/  ISETP.LT.OR P4, PT, R40, 0x31, !P1 ;  /* 0x000000312800780c */ /* 0x000fda0004f81670 */
[----:B------:R-:W1:Y:S02]  /*c4a0*/  @!P4 LDC.64 R82, c[0x0][0x5c0] ;  /* 0x00017000ff52cb82 */ /* 0x000e640000000a00 */
[----:B-1----:R-:W-:-:S05]  /*c4b0*/  @!P4 IADD3 R106, P6, R106, R82, RZ ;  /* 0x000000526a6ac210 */ /* 0x002fca0007fde0ff */
[----:B------:R-:W-:Y:S01]  /*c4c0*/  @!P4 IMAD.X R107, R103, 0x1, R83, P6 ;  /* 0x00000001676bc824 */ /* 0x000fe200030e0653 */
[----:B------:R-:W-:Y:S02]  /*c4d0*/  ISETP.LT.OR P6, PT, R40, 0x31, !P1 ;  /* 0x000000312800780c */ /* 0x000fe40004fc1670 */
        /* <DEDUP_REMOVED lines=21> */
[----:B0-----:R-:W-:-:S05]  /*c630*/  @!P4 IADD3 R102, P6, R102, R70, RZ ;  /* 0x000000466666c210 */ /* 0x001fca0007fde0ff */
[----:B------:R-:W-:Y:S01]  /*c640*/  @!P4 IMAD.X R103, R101, 0x1, R71, P6 ;  /* 0x000000016567c824 */ /* 0x000fe200030e0647 */
        /* <DEDUP_REMOVED lines=20> */
[----:B------:R-:W2:Y:S01]  /*c790*/  @!P4 LDC.64 R70, c[0x0][0x5c0] ;  /* 0x00017000ff46cb82 */ /* 0x000ea20000000a00 */
[----:B----4-:R-:W-:-:S04]  /*c7a0*/  LOP3.LUT R22, R22, 0xff, RZ, 0xc0, !PT ;  /* 0x000000ff16167812 */ /* 0x010fc800078ec0ff */
[----:B------:R-:W-:-:S05]  /*c7b0*/  F2FP.F16.E4M3.UNPACK_B R22, R22 ;  /* 0x00000016ff16723e */ /* 0x000fca00020006ff */
[----:B------:R-:W-:-:S05]  /*c7c0*/  HADD2.F32 R22, -RZ, R22.H0_H0 ;  /* 0x20000016ff167230 */ /* 0x000fca0000004100 */
[----:B------:R-:W-:-:S04]  /*c7d0*/  FMUL R22, R22, UR32 ;  /* 0x0000002016167c20 */ /* 0x000fc80008400000 */
[----:B------:R-:W-:Y:S01]  /*c7e0*/  FFMA R22, R21, UR33, R22 ;  /* 0x0000002115167c23 */ /* 0x000fe20008000016 */
[----:B------:R-:W-:-:S04]  /*c7f0*/  PRMT R21, RZ, 0x7610, R21 ;  /* 0x00007610ff157816 */ /* 0x000fc80000000015 */
[----:B0-----:R-:W-:-:S05]  /*c800*/  F2FP.SATFINITE.E4M3.F32.PACK_AB_MERGE_C R39, RZ, R22, RZ ;  /* 0x00000016ff27723e */ /* 0x001fca00048070ff */
[----:B------:R-:W-:Y:S04]  /*c810*/  @!P5 STG.E.U8 desc[UR40][R66.64+0x39], R39 ;  /* 0x000039274200d986 */ /* 0x000fe8000c101128 */
[----:B------:R-:W4:Y:S01]  /*c820*/  @!P4 LDG.E.U8 R21, desc[UR40][R32.64+0x38] ;  /* 0x000038282015c981 */ /* 0x000f22000c1e1100 */
[----:B------:R-:W-:Y:S02]  /*c830*/  ISETP.LT.OR P5, PT, R40, 0x3a, !P1 ;  /* 0x0000003a2800780c */ /* 0x000fe40004fa1670 */
[----:B--2---:R-:W-:-:S05]  /*c840*/  @!P4 IADD3 R100, P6, R100, R70, RZ ;  /* 0x000000466464c210 */ /* 0x004fca0007fde0ff */
[----:B------:R-:W-:-:S06]  /*c850*/  @!P4 IMAD.X R101, R97, 0x1, R71, P6 ;  /* 0x000000016165c824 */ /* 0x000fcc00030e0647 */
[----:B-1----:R-:W0:Y:S01]  /*c860*/  @!P5 LDC.64 R22, c[0x0][0x5c0] ;  /* 0x00017000ff16db82 */ /* 0x002e220000000a00 */
        /* <DEDUP_REMOVED lines=8> */
[----:B------:R-:W2:Y:S01]  /*c8f0*/  @!P5 LDG.E.U8 R20, desc[UR40][R32.64+0x39] ;  /* 0x000039282014d981 */ /* 0x000ea2000c1e1100 */
[----:B0-----:R-:W-:-:S05]  /*c900*/  @!P5 IADD3 R96, P6, R96, R22, RZ ;  /* 0x000000166060d210 */ /* 0x001fca0007fde0ff */
[----:B------:R-:W-:Y:S01]  /*c910*/  @!P5 IMAD.X R97, R95, 0x1, R23, P6 ;  /* 0x000000015f61d824 */ /* 0x000fe200030e0617 */
[----:B------:R-:W-:Y:S02]  /*c920*/  LOP3.LUT P6, RZ, R229, 0x4, RZ, 0xc0, !PT ;  /* 0x00000004e5ff7812 */ /* 0x000fe400078cc0ff */
[----:B--2---:R-:W-:-:S04]  /*c930*/  LOP3.LUT R20, R20, 0xff, RZ, 0xc0, !PT ;  /* 0x000000ff14147812 */ /* 0x004fc800078ec0ff */
[----:B------:R-:W-:-:S05]  /*c940*/  F2FP.F16.E4M3.UNPACK_B R20, R20 ;  /* 0x00000014ff14723e */ /* 0x000fca00020006ff */
[----:B------:R-:W-:-:S05]  /*c950*/  HADD2.F32 R20, -RZ, R20.H0_H0 ;  /* 0x20000014ff147230 */ /* 0x000fca0000004100 */
[----:B------:R-:W-:-:S04]  /*c960*/  FMUL R20, R20, UR32 ;  /* 0x0000002014147c20 */ /* 0x000fc80008400000 */
[----:B------:R-:W-:Y:S01]  /*c970*/  FFMA R20, R19, UR33, R20 ;  /* 0x0000002113147c23 */ /* 0x000fe20008000014 */
[----:B------:R-:W-:-:S04]  /*c980*/  PRMT R19, RZ, 0x7610, R19 ;  /* 0x00007610ff137816 */ /* 0x000fc80000000013 */
[----:B-1----:R-:W-:-:S05]  /*c990*/  F2FP.SATFINITE.E4M3.F32.PACK_AB_MERGE_C R21, RZ, R20, RZ ;  /* 0x00000014ff15723e */ /* 0x002fca00048070ff */
[----:B------:R0:W-:Y:S04]  /*c9a0*/  @!P5 STG.E.U8 desc[UR40][R96.64+0x39], R21 ;  /* 0x000039156000d986 */ /* 0x0001e8000c101128 */
[----:B------:R-:W2:Y:S01]  /*c9b0*/  @!P6 LDG.E.U8 R19, desc[UR40][R34.64+0x30] ;  /* 0x000030282213e981 */ /* 0x000ea2000c1e1100 */
[----:B------:R-:W-:Y:S02]  /*c9c0*/  LOP3.LUT P0, RZ, R229, 0x2, RZ, 0xc0, !PT ;  /* 0x00000002e5ff7812 */ /* 0x000fe4000780c0ff */
[----:B--2---:R-:W-:-:S04]  /*c9d0*/  LOP3.LUT R19, R19, 0xff, RZ, 0xc0, !PT ;  /* 0x000000ff13137812 */ /* 0x004fc800078ec0ff */
        /* <DEDUP_REMOVED lines=8> */
[----:B------:R-:W-:-:S13]  /*ca60*/  LOP3.LUT P4, RZ, R228, 0x200, RZ, 0xc0, !PT ;  /* 0x00000200e4ff7812 */ /* 0x000fda000788c0ff */
[----:B------:R-:W4:Y:S01]  /*ca70*/  @!P4 LDC.64 R22, c[0x0][0x5c0] ;  /* 0x00017000ff16cb82 */ /* 0x000f220000000a00 */
[----:B--2---:R-:W-:-:S04]  /*ca80*/  LOP3.LUT R18, R18, 0xff, RZ, 0xc0, !PT ;  /* 0x000000ff12127812 */ /* 0x004fc800078ec0ff */
[----:B------:R-:W-:-:S05]  /*ca90*/  F2FP.F16.E4M3.UNPACK_B R18, R18 ;  /* 0x00000012ff12723e */ /* 0x000fca00020006ff */
[----:B------:R-:W-:-:S05]  /*caa0*/  HADD2.F32 R18, -RZ, R18.H0_H0 ;  /* 0x20000012ff127230 */ /* 0x000fca0000004100 */
[----:B------:R-:W-:-:S04]  /*cab0*/  FMUL R18, R18, UR32 ;  /* 0x0000002012127c20 */ /* 0x000fc80008400000 */
[----:B------:R-:W-:Y:S01]  /*cac0*/  FFMA R18, R17, UR33, R18 ;  /* 0x0000002111127c23 */ /* 0x000fe20008000012 */
[----:B------:R-:W-:-:S04]  /*cad0*/  PRMT R17, RZ, 0x7610, R17 ;  /* 0x00007610ff117816 */ /* 0x000fc80000000011 */
[----:B0-----:R-:W-:-:S05]  /*cae0*/  F2FP.SATFINITE.E4M3.F32.PACK_AB_MERGE_C R21, RZ, R18, RZ ;  /* 0x00000012ff15723e */ /* 0x001fca00048070ff */
[----:B------:R-:W-:Y:S04]  /*caf0*/  @!P0 STG.E.U8 desc[UR40][R62.64+0x31], R21 ;  /* 0x000031153e008986 */ /* 0x000fe8000c101128 */
[----:B------:R-:W2:Y:S01]  /*cb00*/  @!P4 LDG.E.U8 R17, desc[UR40][R36.64+0x30] ;  /* 0x000030282411c981 */ /* 0x000ea2000c1e1100 */
[----:B------:R-:W-:Y:S02]  /*cb10*/  LOP3.LUT P5, RZ, R228, 0x100, RZ, 0xc0, !PT ;  /* 0x00000100e4ff7812 */ /* 0x000fe400078ac0ff */
[----:B----4-:R-:W-:-:S05]  /*cb20*/  @!P4 IADD3 R94, P6, R94, R22, RZ ;  /* 0x000000165e5ec210 */ /* 0x010fca0007fde0ff */
[----:B------:R-:W-:-:S06]  /*cb30*/  @!P4 IMAD.X R95, R91, 0x1, R23, P6 ;  /* 0x000000015b5fc824 */ /* 0x000fcc00030e0617 */
[----:B-1----:R-:W0:Y:S01]  /*cb40*/  @!P5 LDC.64 R18, c[0x0][0x5c0] ;  /* 0x00017000ff12db82 */ /* 0x002e220000000a00 */
        /* <DEDUP_REMOVED lines=55> */
[----:B0-----:R-:W-:Y:S02]  /*cec0*/  @!P4 IADD3 R80, P5, R80, R14, RZ ;  /* 0x0000000e5050c210 */ /* 0x001fe40007fbe0ff */
[----:B------:R-:W-:-:S03]  /*ced0*/  ISETP.GE.AND P6, PT, R41, 0x1, PT ;  /* 0x000000012900780c */ /* 0x000fc60003fc6270 */
[----:B------:R-:W-:Y:S01]  /*cee0*/  @!P4 IMAD.X R81, R43, 0x1, R15, P5 ;  /* 0x000000012b51c824 */ /* 0x000fe200028e060f */
[----:B--2---:R-:W-:-:S04]  /*cef0*/  LOP3.LUT R12, R12, 0xff, RZ, 0xc0, !PT ;  /* 0x000000ff0c0c7812 */ /* 0x004fc800078ec0ff */
        /* <DEDUP_REMOVED lines=8> */
[----:B------:R-:W2:Y:S01]  /*cf80*/  @!P4 LDG.E.U8 R11, desc[UR40][R26.64+0x40] ;  /* 0x000040281a0bc981 */ /* 0x000ea2000c1e1100 */
[----:B-1----:R-:W1:Y:S01]  /*cf90*/  @!P4 LDC.64 R12, c[0x0][0x5c0] ;  /* 0x00017000ff0ccb82 */ /* 0x002e620000000a00 */
[----:B------:R-:W-:Y:S02]  /*cfa0*/  PRMT R14, RZ, 0x7610, R14 ;  /* 0x00007610ff0e7816 */ /* 0x000fe4000000000e */
[----:B-1----:R-:W-:-:S05]  /*cfb0*/  @!P4 IADD3 R12, P5, R24, R12, RZ ;  /* 0x0000000c180cc210 */ /* 0x002fca0007fbe0ff */
[----:B------:R-:W-:Y:S01]  /*cfc0*/  @!P4 IMAD.X R13, R42, 0x1, R13, P5 ;  /* 0x000000012a0dc824 */ /* 0x000fe200028e060d */
[----:B--2---:R-:W-:-:S04]  /*cfd0*/  LOP3.LUT R11, R11, 0xff, RZ, 0xc0, !PT ;  /* 0x000000ff0b0b7812 */ /* 0x004fc800078ec0ff */
[----:B------:R-:W-:-:S05]  /*cfe0*/  F2FP.F16.E4M3.UNPACK_B R11, R11 ;  /* 0x0000000bff0b723e */ /* 0x000fca00020006ff */
[----:B------:R-:W-:-:S05]  /*cff0*/  HADD2.F32 R11, -RZ, R11.H0_H0 ;  /* 0x2000000bff0b7230 */ /* 0x000fca0000004100 */
[----:B------:R-:W-:-:S04]  /*d000*/  FMUL R11, R11, UR32 ;  /* 0x000000200b0b7c20 */ /* 0x000fc80008400000 */
[----:B------:R-:W-:-:S05]  /*d010*/  FFMA R11, R10, UR33, R11 ;  /* 0x000000210a0b7c23 */ /* 0x000fca000800000b */
[----:B0-----:R-:W-:-:S05]  /*d020*/  F2FP.SATFINITE.E4M3.F32.PACK_AB_MERGE_C R15, RZ, R11, RZ ;  /* 0x0000000bff0f723e */ /* 0x001fca00048070ff */
[----:B------:R0:W-:Y:S01]  /*d030*/  @!P4 STG.E.U8 desc[UR40][R12.64+0x40], R15 ;  /* 0x0000400f0c00c986 */ /* 0x0001e2000c101128 */
[----:B------:R-:W-:-:S13]  /*d040*/  ISETP.LT.OR P4, PT, R40, 0x42, !P6 ;  /* 0x000000422800780c */ /* 0x000fda0007781670 */
[----:B------:R-:W2:Y:S01]  /*d050*/  @!P4 LDG.E.U8 R14, desc[UR40][R26.64+0x41] ;  /* 0x000041281a0ec981 */ /* 0x000ea2000c1e1100 */
[----:B------:R-:W1:Y:S02]  /*d060*/  @!P4 LDC.64 R10, c[0x0][0x5c0] ;  /* 0x00017000ff0acb82 */ /* 0x000e640000000a00 */
[----:B-1----:R-:W-:-:S05]  /*d070*/  @!P4 IADD3 R10, P5, R24, R10, RZ ;  /* 0x0000000a180ac210 */ /* 0x002fca0007fbe0ff */
        /* <DEDUP_REMOVED lines=8> */
[----:B0-----:R-:W-:-:S05]  /*d100*/  F2FP.SATFINITE.E4M3.F32.PACK_AB_MERGE_C R13, RZ, R14, RZ ;  /* 0x0000000eff0d723e */ /* 0x001fca00048070ff */
        /* <DEDUP_REMOVED lines=12> */
[----:B------:R-:W-:Y:S02]  /*d1d0*/  ISETP.LT.OR P4, PT, R40, 0x49, !P6 ;  /* 0x000000492800780c */ /* 0x000fe40007781670 */
[----:B0-----:R-:W-:Y:S02]  /*d1e0*/  PRMT R10, RZ, 0x7610, R10 ;  /* 0x00007610ff0a7816 */ /* 0x001fe4000000000a */
[----:B--2---:R-:W-:-:S04]  /*d1f0*/  LOP3.LUT R8, R8, 0xff, RZ, 0xc0, !PT ;  /* 0x000000ff08087812 */ /* 0x004fc800078ec0ff */
[----:B------:R-:W-:-:S05]  /*d200*/  F2FP.F16.E4M3.UNPACK_B R8, R8 ;  /* 0x00000008ff08723e */ /* 0x000fca00020006ff */
[----:B------:R-:W-:-:S05]  /*d210*/  HADD2.F32 R8, -RZ, R8.H0_H0 ;  /* 0x20000008ff087230 */ /* 0x000fca0000004100 */
[----:B------:R-:W-:-:S04]  /*d220*/  FMUL R8, R8, UR32 ;  /* 0x0000002008087c20 */ /* 0x000fc80008400000 */
[----:B------:R-:W-:Y:S01]  /*d230*/  FFMA R8, R226, UR33, R8 ;  /* 0x00000021e2087c23 */ /* 0x000fe20008000008 */
[----:B------:R-:W-:Y:S01]  /*d240*/  PRMT R12, RZ, 0x7610, R12 ;  /* 0x00007610ff0c7816 */ /* 0x000fe2000000000c */
[----:B------:R-:W2:Y:S03]  /*d250*/  LDL.LU R226, [R1+0x8] ;  /* 0x0000080001e27983 */ /* 0x000ea60000300800 */
[----:B------:R-:W-:Y:S01]  /*d260*/  F2FP.SATFINITE.E4M3.F32.PACK_AB_MERGE_C R11, RZ, R8, RZ ;  /* 0x00000008ff0b723e */ /* 0x000fe200048070ff */
[----:B------:R-:W4:Y:S01]  /*d270*/  LDL.LU R225, [R1+0xc] ;  /* 0x00000c0001e17983 */ /* 0x000f220000300800 */
[----:B-1----:R-:W0:Y:S03]  /*d280*/  @!P4 LDC.64 R8, c[0x0][0x5c0] ;  /* 0x00017000ff08cb82 */ /* 0x002e260000000a00 */
[----:B------:R1:W-:Y:S04]  /*d290*/  @!P0 STG.E.U8 desc[UR40][R54.64+0x41], R11 ;  /* 0x0000410b36008986 */ /* 0x0003e8000c101128 */
[----:B------:R-:W3:Y:S01]  /*d2a0*/  @!P4 LDG.E.U8 R10, desc[UR40][R26.64+0x48] ;  /* 0x000048281a0ac981 */ /* 0x000ee2000c1e1100 */
[----:B0-----:R-:W-:-:S05]  /*d2b0*/  @!P4 IADD3 R8, P5, R24, R8, RZ ;  /* 0x000000081808c210 */ /* 0x001fca0007fbe0ff */
[----:B------:R-:W-:Y:S01]  /*d2c0*/  @!P4 IMAD.X R9, R42, 0x1, R9, P5 ;  /* 0x000000012a09c824 */ /* 0x000fe200028e0609 */
[----:B---3--:R-:W-:-:S04]  /*d2d0*/  LOP3.LUT R10, R10, 0xff, RZ, 0xc0, !PT ;  /* 0x000000ff0a0a7812 */ /* 0x008fc800078ec0ff */
[----:B------:R-:W-:-:S05]  /*d2e0*/  F2FP.F16.E4M3.UNPACK_B R10, R10 ;  /* 0x0000000aff0a723e */ /* 0x000fca00020006ff */
[----:B------:R-:W-:-:S05]  /*d2f0*/  HADD2.F32 R10, -RZ, R10.H0_H0 ;  /* 0x2000000aff0a7230 */ /* 0x000fca0000004100 */
[----:B------:R-:W-:-:S04]  /*d300*/  FMUL R10, R10, UR32 ;  /* 0x000000200a0a7c20 */ /* 0x000fc80008400000 */
[----:B------:R-:W-:Y:S01]  /*d310*/  FFMA R10, R224, UR33, R10 ;  /* 0x00000021e00a7c23 */ /* 0x000fe2000800000a */
[----:B------:R-:W-:Y:S01]  /*d320*/  LOP3.LUT P0, RZ, R228, 0x20000000, RZ, 0xc0, !PT ;  /* 0x20000000e4ff7812 */ /* 0x000fe2000780c0ff */
[----:B------:R-:W3:Y:S03]  /*d330*/  LDL.LU R224, [R1+0x10] ;  /* 0x0000100001e07983 */ /* 0x000ee60000300800 */
[----:B------:R-:W-:-:S05]  /*d340*/  F2FP.SATFINITE.E4M3.F32.PACK_AB_MERGE_C R13, RZ, R10, RZ ;  /* 0x0000000aff0d723e */ /* 0x000fca00048070ff */
[----:B------:R0:W-:Y:S01]  /*d350*/  @!P4 STG.E.U8 desc[UR40][R8.64+0x48], R13 ;  /* 0x0000480d0800c986 */ /* 0x0001e2000c101128 */
[----:B------:R-:W-:-:S13]  /*d360*/  ISETP.LT.OR P4, PT, R40, 0x4a, !P6 ;  /* 0x0000004a2800780c */ /* 0x000fda0007781670 */
[----:B------:R-:W2:Y:S01]  /*d370*/  @!P4 LDG.E.U8 R12, desc[UR40][R26.64+0x49] ;  /* 0x000049281a0cc981 */ /* 0x000ea2000c1e1100 */
[----:B-1----:R-:W1:Y:S01]  /*d380*/  @!P4 LDC.64 R10, c[0x0][0x5c0] ;  /* 0x00017000ff0acb82 */ /* 0x002e620000000a00 */
[----:B0-----:R-:W-:Y:S02]  /*d390*/  PRMT R8, RZ, 0x7610, R8 ;  /* 0x00007610ff087816 */ /* 0x001fe40000000008 */
[----:B-1----:R-:W-:-:S05]  /*d3a0*/  @!P4 IADD3 R10, P5, R24, R10, RZ ;  /* 0x0000000a180ac210 */ /* 0x002fca0007fbe0ff */
[----:B------:R-:W-:Y:S01]  /*d3b0*/  @!P4 IMAD.X R11, R42, 0x1, R11, P5 ;  /* 0x000000012a0bc824 */ /* 0x000fe200028e060b */
[----:B--2---:R-:W-:-:S04]  /*d3c0*/  LOP3.LUT R12, R12, 0xff, RZ, 0xc0, !PT ;  /* 0x000000ff0c0c7812 */ /* 0x004fc800078ec0ff */
[----:B------:R-:W-:-:S05]  /*d3d0*/  F2FP.F16.E4M3.UNPACK_B R12, R12 ;  /* 0x0000000cff0c723e */ /* 0x000fca00020006ff */
[----:B------:R-:W-:-:S05]  /*d3e0*/  HADD2.F32 R12, -RZ, R12.H0_H0 ;  /* 0x2000000cff0c7230 */ /* 0x000fca0000004100 */
[----:B------:R-:W-:-:S04]  /*d3f0*/  FMUL R12, R12, UR32 ;  /* 0x000000200c0c7c20 */ /* 0x000fc80008400000 */
[----:B------:R-:W-:Y:S01]  /*d400*/  FFMA R12, R226, UR33, R12 ;  /* 0x00000021e20c7c23 */ /* 0x000fe2000800000c */
[----:B------:R-:W-:Y:S01]  /*d410*/  LOP3.LUT P6, RZ, R228, 0x4000000, RZ, 0xc0, !PT ;  /* 0x04000000e4ff7812 */ /* 0x000fe200078cc0ff */
[----:B------:R-:W2:Y:S03]  /*d420*/  LDL.LU R226, [R1+0x14] ;  /* 0x0000140001e27983 */ /* 0x000ea60000300800 */
        /* <DEDUP_REMOVED lines=9> */
[----:B------:R-:W-:Y:S01]  /*d4c0*/  LOP3.LUT P5, RZ, R228, 0x2000000, RZ, 0xc0, !PT ;  /* 0x02000000e4ff7812 */ /* 0x000fe200078ac0ff */
[----:B------:R-:W4:Y:S03]  /*d4d0*/  LDL.LU R225, [R1+0x18] ;  /* 0x0000180001e17983 */ /* 0x000f260000300800 */
[----:B------:R-:W-:Y:S02]  /*d4e0*/  F2FP.SATFINITE.E4M3.F32.PACK_AB_MERGE_C R13, RZ, R8, RZ ;  /* 0x00000008ff0d723e */ /* 0x000fe400048070ff */
[----:B------:R-:W-:-:S03]  /*d4f0*/  PRMT R8, RZ, 0x7610, R8 ;  /* 0x00007610ff087816 */ /* 0x000fc60000000008 */
[----:B------:R1:W-:Y:S04]  /*d500*/  @!P0 STG.E.U8 desc[UR40][R52.64+0x48], R13 ;  /* 0x0000480d34008986 */ /* 0x0003e8000c101128 */
[----:B------:R-:W3:Y:S02]  /*d510*/  @!P4 LDG.E.U8 R8, desc[UR40][R28.64+0x49] ;  /* 0x000049281c08c981 */ /* 0x000ee4000c1e1100 */
[----:B---3--:R-:W-:-:S04]  /*d520*/  LOP3.LUT R8, R8, 0xff, RZ, 0xc0, !PT ;  /* 0x000000ff08087812 */ /* 0x008fc800078ec0ff */
[----:B------:R-:W-:-:S05]  /*d530*/  F2FP.F16.E4M3.UNPACK_B R8, R8 ;  /* 0x00000008ff08723e */ /* 0x000fca00020006ff */
[----:B------:R-:W-:-:S05]  /*d540*/  HADD2.F32 R8, -RZ, R8.H0_H0 ;  /* 0x20000008ff087230 */ /* 0x000fca0000004100 */
[----:B------:R-:W-:-:S04]  /*d550*/  FMUL R8, R8, UR32 ;  /* 0x0000002008087c20 */ /* 0x000fc80008400000 */
[----:B------:R-:W-:Y:S01]  /*d560*/  FFMA R8, R224, UR33, R8 ;  /* 0x00000021e0087c23 */ /* 0x000fe20008000008 */
[----:B------:R-:W-:Y:S01]  /*d570*/  LOP3.LUT P3, RZ, R0, 0x200, RZ, 0xc0, !PT ;  /* 0x0000020000ff7812 */ /* 0x000fe2000786c0ff */
[----:B------:R-:W3:Y:S03]  /*d580*/  LDL.LU R224, [R1+0x1c] ;  /* 0x00001c0001e07983 */ /* 0x000ee60000300800 */
[----:B0-----:R-:W-:Y:S02]  /*d590*/  F2FP.SATFINITE.E4M3.F32.PACK_AB_MERGE_C R9, RZ, R8, RZ ;  /* 0x00000008ff09723e */ /* 0x001fe400048070ff */
[----:B------:R-:W-:-:S03]  /*d5a0*/  PRMT R8, RZ, 0x7610, R8 ;  /* 0x00007610ff087816 */ /* 0x000fc60000000008 */
[----:B------:R-:W-:Y:S04]  /*d5b0*/  @!P4 STG.E.U8 desc[UR40][R50.64+0x49], R9 ;  /* 0x000049093200c986 */ /* 0x000fe8000c101128 */
[----:B------:R-:W2:Y:S01]  /*d5c0*/  @!P6 LDG.E.U8 R8, desc[UR40][R30.64+0x40] ;  /* 0x000040281e08e981 */ /* 0x000ea2000c1e1100 */
[----:B-1----:R-:W0:Y:S01]  /*d5d0*/  @!P3 LDC.64 R12, c[0x0][0x5c0] ;  /* 0x00017000ff0cbb82 */ /* 0x002e220000000a00 */
[----:B--2---:R-:W-:-:S04]  /*d5e0*/  LOP3.LUT R8, R8, 0xff, RZ, 0xc0, !PT ;  /* 0x000000ff08087812 */ /* 0x004fc800078ec0ff */
[----:B------:R-:W-:-:S05]  /*d5f0*/  F2FP.F16.E4M3.UNPACK_B R8, R8 ;  /* 0x00000008ff08723e */ /* 0x000fca00020006ff */
[----:B------:R-:W-:-:S05]  /*d600*/  HADD2.F32 R8, -RZ, R8.H0_H0 ;  /* 0x20000008ff087230 */ /* 0x000fca0000004100 */
[----:B------:R-:W-:-:S04]  /*d610*/  FMUL R8, R8, UR32 ;  /* 0x0000002008087c20 */ /* 0x000fc80008400000 */
[----:B------:R-:W-:Y:S01]  /*d620*/  FFMA R8, R226, UR33, R8 ;  /* 0x00000021e2087c23 */ /* 0x000fe20008000008 */
[----:B0-----:R-:W-:Y:S01]  /*d630*/  @!P3 IADD3 R72, P4, R72, R12, RZ ;  /* 0x0000000c4848b210 */ /* 0x001fe20007f9e0ff */
[----:B------:R-:W2:Y:S03]  /*d640*/  LDL.LU R226, [R1+0x20] ;  /* 0x0000200001e27983 */ /* 0x000ea60000300800 */
[----:B------:R-:W-:Y:S02]  /*d650*/  F2FP.SATFINITE.E4M3.F32.PACK_AB_MERGE_C R11, RZ, R8, RZ ;  /* 0x00000008ff0b723e */ /* 0x000fe400048070ff */
[----:B------:R-:W-:-:S03]  /*d660*/  PRMT R8, RZ, 0x7610, R8 ;  /* 0x00007610ff087816 */ /* 0x000fc60000000008 */
[----:B------:R0:W-:Y:S04]  /*d670*/  @!P6 STG.E.U8 desc[UR40][R48.64+0x40], R11 ;  /* 0x0000400b3000e986 */ /* 0x0001e8000c101128 */
[----:B------:R-:W4:Y:S01]  /*d680*/  @!P5 LDG.E.U8 R8, desc[UR40][R30.64+0x41] ;  /* 0x000041281e08d981 */ /* 0x000f22000c1e1100 */
[----:B------:R-:W-:Y:S01]  /*d690*/  @!P3 IMAD.X R73, R73, 0x1, R13, P4 ;  /* 0x000000014949b824 */ /* 0x000fe200020e060d */
[----:B0-----:R-:W0:Y:S01]  /*d6a0*/  @!P2 LDC.64 R10, c[0x0][0x5c0] ;  /* 0x00017000ff0aab82 */ /* 0x001e220000000a00 */
        /* <DEDUP_REMOVED lines=16> */
[----:B0-----:R-:W-:Y:S01]  /*d7b0*/  @!P2 IADD3 R78, P4, R78, R10, RZ ;  /* 0x0000000a4e4ea210 */ /* 0x001fe20007f9e0ff */
[----:B------:R-:W3:Y:S03]  /*d7c0*/  LDL.LU R224, [R1+0x28] ;  /* 0x0000280001e07983 */ /* 0x000ee60000300800 */
[----:B-1----:R-:W-:Y:S02]  /*d7d0*/  F2FP.SATFINITE.E4M3.F32.PACK_AB_MERGE_C R9, RZ, R8, RZ ;  /* 0x00000008ff09723e */ /* 0x002fe400048070ff */
[----:B------:R-:W-:-:S03]  /*d7e0*/  PRMT R8, RZ, 0x7610, R8 ;  /* 0x00007610ff087816 */ /* 0x000fc60000000008 */
[----:B------:R-:W-:Y:S04]  /*d7f0*/  @!P3 STG.E.U8 desc[UR40][R72.64+0x40], R9 ;  /* 0x000040094800b986 */ /* 0x000fe8000c101128 */
[----:B------:R-:W2:Y:S01]  /*d800*/  @!P2 LDG.E.U8 R8, desc[UR40][R32.64+0x41] ;  /* 0x000041282008a981 */ /* 0x000ea2000c1e1100 */
[----:B------:R-:W-:Y:S01]  /*d810*/  @!P2 IMAD.X R79, R79, 0x1, R11, P4 ;  /* 0x000000014f4fa824 */ /* 0x000fe200020e060b */
[----:B--2---:R-:W-:-:S04]  /*d820*/  LOP3.LUT R8, R8, 0xff, RZ, 0xc0, !PT ;  /* 0x000000ff08087812 */ /* 0x004fc800078ec0ff */
[----:B------:R-:W-:-:S05]  /*d830*/  F2FP.F16.E4M3.UNPACK_B R8, R8 ;  /* 0x00000008ff08723e */ /* 0x000fca00020006ff */
[----:B------:R-:W-:-:S05]  /*d840*/  HADD2.F32 R8, -RZ, R8.H0_H0 ;  /* 0x20000008ff087230 */ /* 0x000fca0000004100 */
[----:B------:R-:W-:-:S04]  /*d850*/  FMUL R8, R8, UR32 ;  /* 0x0000002008087c20 */ /* 0x000fc80008400000 */
[----:B------:R-:W-:Y:S01]  /*d860*/  FFMA R8, R226, UR33, R8 ;  /* 0x00000021e2087c23 */ /* 0x000fe20008000008 */
[----:B------:R-:W-:Y:S01]  /*d870*/  ISETP.GE.AND P5, PT, R41, 0x81, PT ;  /* 0x000000812900780c */ /* 0x000fe20003fa6270 */
[----:B------:R-:W2:Y:S03]  /*d880*/  LDL.LU R226, [R1+0x2c] ;  /* 0x00002c0001e27983 */ /* 0x000ea60000300800 */
[----:B------:R-:W-:Y:S02]  /*d890*/  F2FP.SATFINITE.E4M3.F32.PACK_AB_MERGE_C R11, RZ, R8, RZ ;  /* 0x00000008ff0b723e */ /* 0x000fe400048070ff */
        /* <DEDUP_REMOVED lines=9> */
[----:B------:R-:W-:Y:S02]  /*d930*/  FFMA R8, R225, UR33, R8 ;  /* 0x00000021e1087c23 */ /* 0x000fe40008000008 */
[----:B------:R-:W4:Y:S03]  /*d940*/  LDL.LU R225, [R1+0x30] ;  /* 0x0000300001e17983 */ /* 0x000f260000300800 */
[----:B------:R-:W-:Y:S02]  /*d950*/  F2FP.SATFINITE.E4M3.F32.PACK_AB_MERGE_C R13, RZ, R8, RZ ;  /* 0x00000008ff0d723e */ /* 0x000fe400048070ff */
[----:B------:R-:W-:-:S03]  /*d960*/  PRMT R8, RZ, 0x7610, R8 ;  /* 0x00007610ff087816 */ /* 0x000fc60000000008 */
[----:B------:R1:W-:Y:S04]  /*d970*/  @!P6 STG.E.U8 desc[UR40][R44.64+0x48], R13 ;  /* 0x0000480d2c00e986 */ /* 0x0003e8000c101128 */
[----:B------:R-:W3:Y:S02]  /*d980*/  @!P3 LDG.E.U8 R8, desc[UR40][R30.64+0x49] ;  /* 0x000049281e08b981 */ /* 0x000ee4000c1e1100 */
[----:B---3--:R-:W-:-:S04]  /*d990*/  LOP3.LUT R8, R8, 0xff, RZ, 0xc0, !PT ;  /* 0x000000ff08087812 */ /* 0x008fc800078ec0ff */
[----:B------:R-:W-:-:S05]  /*d9a0*/  F2FP.F16.E4M3.UNPACK_B R8, R8 ;  /* 0x00000008ff08723e */ /* 0x000fca00020006ff */
[----:B------:R-:W-:Y:S01]  /*d9b0*/  HADD2.F32 R9, -RZ, R8.H0_H0 ;  /* 0x20000008ff097230 */ /* 0x000fe20000004100 */
[----:B0-----:R-:W-:-:S04]  /*d9c0*/  @!P3 IADD3 R8, P2, P4, R24, R10, R4 ;  /* 0x0000000a1808b210 */ /* 0x001fc80007c5e004 */
[----:B------:R-:W-:Y:S01]  /*d9d0*/  FMUL R10, R9, UR32 ;  /* 0x00000020090a7c20 */ /* 0x000fe20008400000 */
[----:B------:R-:W-:Y:S02]  /*d9e0*/  @!P3 IADD3.X R9, R42, R11, R7, P2, P4 ;  /* 0x0000000b2a09b210 */ /* 0x000fe400017e8407 */
[----:B------:R-:W-:Y:S01]  /*d9f0*/  ISETP.LT.OR P2, PT, R40, 0x49, !P1 ;  /* 0x000000492800780c */ /* 0x000fe20004f41670 */
[----:B------:R-:W-:Y:S01]  /*da00*/  FFMA R10, R224, UR33, R10 ;  /* 0x00000021e00a7c23 */ /* 0x000fe2000800000a */
[----:B------:R-:W-:Y:S01]  /*da10*/  ISETP.LT.OR P1, PT, R40, 0x4a, !P1 ;  /* 0x0000004a2800780c */ /* 0x000fe20004f21670 */
[----:B------:R-:W3:Y:S03]  /*da20*/  LDL.LU R224, [R1+0x34] ;  /* 0x0000340001e07983 */ /* 0x000ee60000300800 */
[----:B-1----:R-:W-:Y:S02]  /*da30*/  F2FP.SATFINITE.E4M3.F32.PACK_AB_MERGE_C R13, RZ, R10, RZ ;  /* 0x0000000aff0d723e */ /* 0x002fe400048070ff */
[----:B------:R-:W-:-:S03]  /*da40*/  PRMT R10, RZ, 0x7610, R10 ;  /* 0x00007610ff0a7816 */ /* 0x000fc6000000000a */
[----:B------:R2:W-:Y:S02]  /*da50*/  @!P3 STG.E.U8 desc[UR40][R8.64+0x49], R13 ;  /* 0x0000490d0800b986 */ /* 0x0005e4000c101128 */
[----:B------:R-:W0:Y:S02]  /*da60*/  @!P2 LDC.64 R16, c[0x0][0x5c0] ;  /* 0x00017000ff10ab82 */ /* 0x000e240000000a00 */
[----:B------:R-:W4:Y:S01]  /*da70*/  @!P2 LDG.E.U8 R10, desc[UR40][R32.64+0x48] ;  /* 0x00004828200aa981 */ /* 0x000f22000c1e1100 */
[----:B------:R-:W-:-:S04]  /*da80*/  @!P2 IADD3 R15, P3, P4, R3, R24, R4 ;  /* 0x00000018030fa210 */ /* 0x000fc80007c7e004 */
[----:B------:R-:W-:Y:S02]  /*da90*/  @!P2 IADD3.X R12, R6, R42, R7, P3, P4 ;  /* 0x0000002a060ca210 */ /* 0x000fe40001fe8407 */
[----:B----4-:R-:W-:-:S04]  /*daa0*/  LOP3.LUT R10, R10, 0xff, RZ, 0xc0, !PT ;  /* 0x000000ff0a0a7812 */ /* 0x010fc800078ec0ff */
[----:B------:R-:W-:-:S05]  /*dab0*/  F2FP.F16.E4M3.UNPACK_B R10, R10 ;  /* 0x0000000aff0a723e */ /* 0x000fca00020006ff */
[----:B------:R-:W-:-:S05]  /*dac0*/  HADD2.F32 R10, -RZ, R10.H0_H0 ;  /* 0x2000000aff0a7230 */ /* 0x000fca0000004100 */
[----:B------:R-:W-:Y:S01]  /*dad0*/  FMUL R11, R10, UR32 ;  /* 0x000000200a0b7c20 */ /* 0x000fe20008400000 */
[----:B0-----:R-:W-:-:S03]  /*dae0*/  @!P2 IADD3 R10, P3, R15, R16, RZ ;  /* 0x000000100f0aa210 */ /* 0x001fc60007f7e0ff */
[----:B--2---:R-:W-:Y:S02]  /*daf0*/  FFMA R8, R226, UR33, R11 ;  /* 0x00000021e2087c23 */ /* 0x004fe4000800000b */
[----:B------:R-:W-:Y:S01]  /*db00*/  @!P2 IMAD.X R11, R12, 0x1, R17, P3 ;  /* 0x000000010c0ba824 */ /* 0x000fe200018e0611 */
[----:B------:R-:W-:Y:S01]  /*db10*/  ISETP.GE.AND P6, PT, R41, 0x101, PT ;  /* 0x000001012900780c */ /* 0x000fe20003fc6270 */
[----:B------:R-:W0:Y:S01]  /*db20*/  @!P1 LDC.64 R16, c[0x0][0x5c0] ;  /* 0x00017000ff109b82 */ /* 0x000e220000000a00 */
[----:B------:R-:W-:Y:S01]  /*db30*/  F2FP.SATFINITE.E4M3.F32.PACK_AB_MERGE_C R9, RZ, R8, RZ ;  /* 0x00000008ff09723e */ /* 0x000fe200048070ff */
[----:B------:R-:W2:Y:S01]  /*db40*/  LDL.LU R226, [R1+0x38] ;  /* 0x0000380001e27983 */ /* 0x000ea20000300800 */
[----:B------:R-:W-:-:S03]  /*db50*/  PRMT R8, RZ, 0x7610, R8 ;  /* 0x00007610ff087816 */ /* 0x000fc60000000008 */
[----:B------:R1:W-:Y:S04]  /*db60*/  @!P2 STG.E.U8 desc[UR40][R10.64+0x48], R9 ;  /* 0x000048090a00a986 */ /* 0x0003e8000c101128 */
[----:B------:R-:W4:Y:S01]  /*db70*/  @!P1 LDG.E.U8 R8, desc[UR40][R32.64+0x49] ;  /* 0x0000492820089981 */ /* 0x000f22000c1e1100 */
[----:B------:R-:W-:Y:S02]  /*db80*/  @!P1 IADD3 R13, P3, P4, R3, R24, R4 ;  /* 0x00000018030d9210 */ /* 0x000fe40007c7e004 */
[----:B------:R-:W-:Y:S02]  /*db90*/  ISETP.LT.OR P2, PT, R40, 0x41, !P6 ;  /* 0x000000412800780c */ /* 0x000fe40007741670 */
[----:B------:R-:W-:Y:S02]  /*dba0*/  @!P1 IADD3.X R14, R6, R42, R7, P3, P4 ;  /* 0x0000002a060e9210 */ /* 0x000fe40001fe8407 */
[----:B-1----:R-:W-:-:S02]  /*dbb0*/  PRMT R10, RZ, 0x7610, R10 ;  /* 0x00007610ff0a7816 */ /* 0x002fc4000000000a */
[----:B----4-:R-:W-:-:S04]  /*dbc0*/  LOP3.LUT R8, R8, 0xff, RZ, 0xc0, !PT ;  /* 0x000000ff08087812 */ /* 0x010fc800078ec0ff */
[----:B------:R-:W-:-:S05]  /*dbd0*/  F2FP.F16.E4M3.UNPACK_B R8, R8 ;  /* 0x00000008ff08723e */ /* 0x000fca00020006ff */
[----:B------:R-:W-:-:S05]  /*dbe0*/  HADD2.F32 R8, -RZ, R8.H0_H0 ;  /* 0x20000008ff087230 */ /* 0x000fca0000004100 */
[----:B------:R-:W-:-:S04]  /*dbf0*/  FMUL R8, R8, UR32 ;  /* 0x0000002008087c20 */ /* 0x000fc80008400000 */
[----:B------:R-:W-:Y:S01]  /*dc00*/  FFMA R12, R225, UR33, R8 ;  /* 0x00000021e10c7c23 */ /* 0x000fe20008000008 */
[----:B0-----:R-:W-:Y:S01]  /*dc10*/  @!P1 IADD3 R8, P3, R13, R16, RZ ;  /* 0x000000100d089210 */ /* 0x001fe20007f7e0ff */
[----:B------:R-:W4:Y:S03]  /*dc20*/  LDL.LU R225, [R1+0x3c] ;  /* 0x00003c0001e17983 */ /* 0x000f260000300800 */
[----:B------:R-:W-:Y:S01]  /*dc30*/  F2FP.SATFINITE.E4M3.F32.PACK_AB_MERGE_C R13, RZ, R12, RZ ;  /* 0x0000000cff0d723e */ /* 0x000fe200048070ff */
[----:B------:R-:W-:Y:S02]  /*dc40*/  @!P1 IMAD.X R9, R14, 0x1, R17, P3 ;  /* 0x000000010e099824 */ /* 0x000fe400018e0611 */
[----:B------:R-:W0:Y:S03]  /*dc50*/  @!P2 LDC.64 R14, c[0x0][0x5c0] ;  /* 0x00017000ff0eab82 */ /* 0x000e260000000a00 */
[----:B------:R1:W-:Y:S04]  /*dc60*/  @!P1 STG.E.U8 desc[UR40][R8.64+0x49], R13 ;  /* 0x0000490d08009986 */ /* 0x0003e8000c101128 */
[----:B------:R-:W3:Y:S01]  /*dc70*/  @!P2 LDG.E.U8 R10, desc[UR40][R34.64+0x40] ;  /* 0x00004028220aa981 */ /* 0x000ee2000c1e1100 */
[----:B------:R-:W-:-:S02]  /*dc80*/  ISETP.LT.OR P1, PT, R40, 0x42, !P6 ;  /* 0x000000422800780c */ /* 0x000fc40007721670 */
[----:B-1----:R-:W-:Y:S02]  /*dc90*/  PRMT R8, RZ, 0x7610, R8 ;  /* 0x00007610ff087816 */ /* 0x002fe40000000008 */
[----:B---3--:R-:W-:-:S04]  /*dca0*/  LOP3.LUT R10, R10, 0xff, RZ, 0xc0, !PT ;  /* 0x000000ff0a0a7812 */ /* 0x008fc800078ec0ff */
[----:B------:R-:W-:-:S05]  /*dcb0*/  F2FP.F16.E4M3.UNPACK_B R10, R10 ;  /* 0x0000000aff0a723e */ /* 0x000fca00020006ff */
[----:B------:R-:W-:-:S05]  /*dcc0*/  HADD2.F32 R10, -RZ, R10.H0_H0 ;  /* 0x2000000aff0a7230 */ /* 0x000fca0000004100 */
[----:B------:R-:W-:Y:S01]  /*dcd0*/  FMUL R11, R10, UR32 ;  /* 0x000000200a0b7c20 */ /* 0x000fe20008400000 */
[----:B0-----:R-:W-:-:S03]  /*dce0*/  @!P2 IADD3 R10, P3, P4, R24, R14, R2 ;  /* 0x0000000e180aa210 */ /* 0x001fc60007c7e002 */
[----:B------:R-:W-:Y:S01]  /*dcf0*/  FFMA R12, R224, UR33, R11 ;  /* 0x00000021e00c7c23 */ /* 0x000fe2000800000b */
[----:B------:R-:W-:Y:S02]  /*dd00*/  @!P2 IADD3.X R11, R42, R15, R5, P3, P4 ;  /* 0x0000000f2a0ba210 */ /* 0x000fe40001fe8405 */
[----:B------:R-:W0:Y:S02]  /*dd10*/  @!P1 LDC.64 R14, c[0x0][0x5c0] ;  /* 0x00017000ff0e9b82 */ /* 0x000e240000000a00 */
[----:B------:R-:W-:-:S05]  /*dd20*/  F2FP.SATFINITE.E4M3.F32.PACK_AB_MERGE_C R13, RZ, R12, RZ ;  /* 0x0000000cff0d723e */ /* 0x000fca00048070ff */
[----:B------:R1:W-:Y:S04]  /*dd30*/  @!P2 STG.E.U8 desc[UR40][R10.64+0x40], R13 ;  /* 0x0000400d0a00a986 */ /* 0x0003e8000c101128 */
[----:B------:R-:W3:Y:S01]  /*dd40*/  @!P1 LDG.E.U8 R8, desc[UR40][R34.64+0x41] ;  /* 0x0000412822089981 */ /* 0x000ee2000c1e1100 */
[----:B------:R-:W-:-:S04]  /*dd50*/  LOP3.LUT P0, RZ, R0, 0x40, RZ, 0xc0, !PT ;  /* 0x0000004000ff7812 */ /* 0x000fc8000780c0ff */
[----:B------:R-:W-:Y:S02]  /*dd60*/  ISETP.LT.OR P2, PT, R40, 0x41, !P0 ;  /* 0x000000412800780c */ /* 0x000fe40004741670 */
[----:B-1----:R-:W-:-:S11]  /*dd70*/  PRMT R10, RZ, 0x7610, R10 ;  /* 0x00007610ff0a7816 */ /* 0x002fd6000000000a */
[----:B------:R-:W1:Y:S01]  /*dd80*/  @!P2 LDC.64 R16, c[0x0][0x5c0] ;  /* 0x00017000ff10ab82 */ /* 0x000e620000000a00 */
[----:B---3--:R-:W-:-:S04]  /*dd90*/  LOP3.LUT R8, R8, 0xff, RZ, 0xc0, !PT ;  /* 0x000000ff08087812 */ /* 0x008fc800078ec0ff */
[----:B------:R-:W-:-:S05]  /*dda0*/  F2FP.F16.E4M3.UNPACK_B R8, R8 ;  /* 0x00000008ff08723e */ /* 0x000fca00020006ff */
[----:B------:R-:W-:-:S05]  /*ddb0*/  HADD2.F32 R8, -RZ, R8.H0_H0 ;  /* 0x20000008ff087230 */ /* 0x000fca0000004100 */
[----:B------:R-:W-:Y:S01]  /*ddc0*/  FMUL R9, R8, UR32 ;  /* 0x0000002008097c20 */ /* 0x000fe20008400000 */
[----:B0-----:R-:W-:-:S03]  /*ddd0*/  @!P1 IADD3 R8, P3, P4, R24, R14, R2 ;  /* 0x0000000e18089210 */ /* 0x001fc60007c7e002 */
[----:B--2---:R-:W-:Y:S01]  /*dde0*/  FFMA R12, R226, UR33, R9 ;  /* 0x00000021e20c7c23 */ /* 0x004fe20008000009 */
[----:B------:R-:W-:Y:S01]  /*ddf0*/  @!P1 IADD3.X R9, R42, R15, R5, P3, P4 ;  /* 0x0000000f2a099210 */ /* 0x000fe20001fe8405 */
[----:B------:R-:W2:Y:S03]  /*de00*/  LDL.LU R226, [R1+0x40] ;  /* 0x0000400001e27983 */ /* 0x000ea60000300800 */
[----:B------:R-:W-:Y:S01]  /*de10*/  F2FP.SATFINITE.E4M3.F32.PACK_AB_MERGE_C R13, RZ, R12, RZ ;  /* 0x0000000cff0d723e */ /* 0x000fe200048070ff */
[----:B------:R-:W3:Y:S04]  /*de20*/  LDL.LU R224, [R1+0x44] ;  /* 0x0000440001e07983 */ /* 0x000ee80000300800 */
[----:B------:R4:W-:Y:S04]  /*de30*/  @!P1 STG.E.U8 desc[UR40][R8.64+0x41], R13 ;  /* 0x0000410d08009986 */ /* 0x0009e8000c101128 */
[----:B------:R-:W4:Y:S01]  /*de40*/  @!P2 LDG.E.U8 R10, desc[UR40][R36.64+0x40] ;  /* 0x00004028240aa981 */ /* 0x000f22000c1e1100 */
[----:B------:R-:W-:-:S02]  /*de50*/  @!P2 IADD3 R15, P3, P4, R3, R24, R2 ;  /* 0x00000018030fa210 */ /* 0x000fc40007c7e002 */
[----:B------:R-:W-:Y:S02]  /*de60*/  ISETP.LT.OR P1, PT, R40, 0x42, !P0 ;  /* 0x000000422800780c */ /* 0x000fe40004721670 */
[----:B------:R-:W-:Y:S02]  /*de70*/  @!P2 IADD3.X R12, R6, R42, R5, P3, P4 ;  /* 0x0000002a060ca210 */ /* 0x000fe40001fe8405 */
[----:B----4-:R-:W-:-:S04]  /*de80*/  LOP3.LUT R10, R10, 0xff, RZ, 0xc0, !PT ;  /* 0x000000ff0a0a7812 */ /* 0x010fc800078ec0ff */
[----:B------:R-:W-:-:S05]  /*de90*/  F2FP.F16.E4M3.UNPACK_B R10, R10 ;  /* 0x0000000aff0a723e */ /* 0x000fca00020006ff */
[----:B------:R-:W-:-:S05]  /*dea0*/  HADD2.F32 R10, -RZ, R10.H0_H0 ;  /* 0x2000000aff0a7230 */ /* 0x000fca0000004100 */
[----:B------:R-:W-:Y:S01]  /*deb0*/  FMUL R11, R10, UR32 ;  /* 0x000000200a0b7c20 */ /* 0x000fe20008400000 */
[----:B-1----:R-:W-:-:S03]  /*dec0*/  @!P2 IADD3 R10, P3, R15, R16, RZ ;  /* 0x000000100f0aa210 */ /* 0x002fc60007f7e0ff */
[----:B------:R-:W-:Y:S02]  /*ded0*/  FFMA R8, R225, UR33, R11 ;  /* 0x00000021e1087c23 */ /* 0x000fe4000800000b */
[----:B------:R-:W-:Y:S01]  /*dee0*/  @!P2 IMAD.X R11, R12, 0x1, R17, P3 ;  /* 0x000000010c0ba824 */ /* 0x000fe200018e0611 */
[----:B------:R-:W4:Y:S01]  /*def0*/  LDL.LU R225, [R1+0x48] ;  /* 0x0000480001e17983 */ /* 0x000f220000300800 */
[----:B------:R-:W0:Y:S01]  /*df00*/  @!P1 LDC.64 R16, c[0x0][0x5c0] ;  /* 0x00017000ff109b82 */ /* 0x000e220000000a00 */
[----:B------:R-:W-:Y:S02]  /*df10*/  F2FP.SATFINITE.E4M3.F32.PACK_AB_MERGE_C R13, RZ, R8, RZ ;  /* 0x00000008ff0d723e */ /* 0x000fe400048070ff */
[----:B------:R-:W-:-:S03]  /*df20*/  PRMT R8, RZ, 0x7610, R8 ;  /* 0x00007610ff087816 */ /* 0x000fc60000000008 */
[----:B------:R2:W-:Y:S04]  /*df30*/  @!P2 STG.E.U8 desc[UR40][R10.64+0x40], R13 ;  /* 0x0000400d0a00a986 */ /* 0x0005e8000c101128 */
[----:B------:R-:W3:Y:S01]  /*df40*/  @!P1 LDG.E.U8 R8, desc[UR40][R36.64+0x41] ;  /* 0x0000412824089981 */ /* 0x000ee2000c1e1100 */
[----:B------:R-:W-:Y:S02]  /*df50*/  @!P1 IADD3 R15, P3, P4, R3, R24, R2 ;  /* 0x00000018030f9210 */ /* 0x000fe40007c7e002 */
[----:B------:R-:W-:Y:S02]  /*df60*/  ISETP.LT.OR P2, PT, R40, 0x49, !P6 ;  /* 0x000000492800780c */ /* 0x000fe40007741670 */
[----:B------:R-:W-:Y:S02]  /*df70*/  @!P1 IADD3.X R12, R6, R42, R5, P3, P4 ;  /* 0x0000002a060c9210 */ /* 0x000fe40001fe8405 */
[----:B---3--:R-:W-:-:S04]  /*df80*/  LOP3.LUT R8, R8, 0xff, RZ, 0xc0, !PT ;  /* 0x000000ff08087812 */ /* 0x008fc800078ec0ff */
[----:B------:R-:W-:-:S05]  /*df90*/  F2FP.F16.E4M3.UNPACK_B R8, R8 ;  /* 0x00000008ff08723e */ /* 0x000fca00020006ff */
[----:B------:R-:W-:-:S05]  /*dfa0*/  HADD2.F32 R8, -RZ, R8.H0_H0 ;  /* 0x20000008ff087230 */ /* 0x000fca0000004100 */
[----:B------:R-:W-:Y:S01]  /*dfb0*/  FMUL R9, R8, UR32 ;  /* 0x0000002008097c20 */ /* 0x000fe20008400000 */
[----:B0-----:R-:W-:Y:S02]  /*dfc0*/  @!P1 IADD3 R8, P3, R15, R16, RZ ;  /* 0x000000100f089210 */ /* 0x001fe40007f7e0ff */
[----:B------:R-:W0:Y:S01]  /*dfd0*/  @!P2 LDC.64 R14, c[0x0][0x5c0] ;  /* 0x00017000ff0eab82 */ /* 0x000e220000000a00 */
[----:B--2---:R-:W-:Y:S02]  /*dfe0*/  FFMA R10, R226, UR33, R9 ;  /* 0x00000021e20a7c23 */ /* 0x004fe40008000009 */
[----:B------:R-:W-:Y:S01]  /*dff0*/  @!P1 IMAD.X R9, R12, 0x1, R17, P3 ;  /* 0x000000010c099824 */ /* 0x000fe200018e0611 */
[----:B------:R-:W2:Y:S02]  /*e000*/  LDL.LU R226, [R1+0x4c] ;  /* 0x00004c0001e27983 */ /* 0x000ea40000300800 */
[----:B------:R-:W-:Y:S02]  /*e010*/  F2FP.SATFINITE.E4M3.F32.PACK_AB_MERGE_C R13, RZ, R10, RZ ;  /* 0x0000000aff0d723e */ /* 0x000fe400048070ff */
[----:B------:R-:W-:-:S03]  /*e020*/  PRMT R10, RZ, 0x7610, R10 ;  /* 0x00007610ff0a7816 */ /* 0x000fc6000000000a */
[----:B------:R1:W-:Y:S04]  /*e030*/  @!P1 STG.E.U8 desc[UR40][R8.64+0x41], R13 ;  /* 0x0000410d08009986 */ /* 0x0003e8000c101128 */
[----:B------:R-:W3:Y:S01]  /*e040*/  @!P2 LDG.E.U8 R10, desc[UR40][R34.64+0x48] ;  /* 0x00004828220aa981 */ /* 0x000ee2000c1e1100 */
[----:B------:R-:W-:Y:S02]  /*e050*/  ISETP.LT.OR P1, PT, R40, 0x4a, !P6 ;  /* 0x0000004a2800780c */ /* 0x000fe40007721670 */
        /* <DEDUP_REMOVED lines=20> */
[----:B----4-:R-:W-:Y:S01]  /*e1a0*/  FFMA R12, R225, UR33, R9 ;  /* 0x00000021e10c7c23 */ /* 0x010fe20008000009 */
[----:B------:R-:W-:-:S04]  /*e1b0*/  @!P1 IADD3.X R9, R42, R15, R5, P3, P4 ;  /* 0x0000000f2a099210 */ /* 0x000fc80001fe8405 */
[----:B------:R-:W-:-:S05]  /*e1c0*/  F2FP.SATFINITE.E4M3.F32.PACK_AB_MERGE_C R13, RZ, R12, RZ ;  /* 0x0000000cff0d723e */ /* 0x000fca00048070ff */
[----:B------:R0:W-:Y:S04]  /*e1d0*/  @!P1 STG.E.U8 desc[UR40][R8.64+0x49], R13 ;  /* 0x0000490d08009986 */ /* 0x0001e8000c101128 */
[----:B------:R-:W3:Y:S01]  /*e1e0*/  @!P2 LDG.E.U8 R10, desc[UR40][R36.64+0x48] ;  /* 0x00004828240aa981 */ /* 0x000ee2000c1e1100 */
[----:B------:R-:W-:-:S04]  /*e1f0*/  @!P2 IADD3 R15, P1, P3, R3, R24, R2 ;  /* 0x00000018030fa210 */ /* 0x000fc80007b3e002 */
[----:B------:R-:W-:Y:S02]  /*e200*/  @!P2 IADD3.X R14, R6, R42, R5, P1, P3 ;  /* 0x0000002a060ea210 */ /* 0x000fe40000fe6405 */
[----:B------:R-:W-:Y:S01]  /*e210*/  ISETP.LT.OR P0, PT, R40, 0x4a, !P0 ;  /* 0x0000004a2800780c */ /* 0x000fe20004701670 */
[----:B------:R-:W-:Y:S01]  /*e220*/  BSSY B1, `(.L_x_33) ;  /* 0x000000d000017945 */ /* 0x000fe20003800000 */
[----:B0-----:R-:W-:Y:S02]  /*e230*/  PRMT R8, RZ, 0x7610, R8 ;  /* 0x00007610ff087816 */ /* 0x001fe40000000008 */
[----:B---3--:R-:W-:-:S04]  /*e240*/  LOP3.LUT R10, R10, 0xff, RZ, 0xc0, !PT ;  /* 0x000000ff0a0a7812 */ /* 0x008fc800078ec0ff */
[----:B------:R-:W-:-:S05]  /*e250*/  F2FP.F16.E4M3.UNPACK_B R10, R10 ;  /* 0x0000000aff0a723e */ /* 0x000fca00020006ff */
[----:B------:R-:W-:-:S05]  /*e260*/  HADD2.F32 R10, -RZ, R10.H0_H0 ;  /* 0x2000000aff0a7230 */ /* 0x000fca0000004100 */
[----:B------:R-:W-:Y:S01]  /*e270*/  FMUL R11, R10, UR32 ;  /* 0x000000200a0b7c20 */ /* 0x000fe20008400000 */
[----:B-1----:R-:W-:-:S03]  /*e280*/  @!P2 IADD3 R10, P4, R15, R16, RZ ;  /* 0x000000100f0aa210 */ /* 0x002fc60007f9e0ff */
[----:B--2---:R-:W-:Y:S02]  /*e290*/  FFMA R12, R226, UR33, R11 ;  /* 0x00000021e20c7c23 */ /* 0x004fe4000800000b */
[----:B------:R-:W-:-:S03]  /*e2a0*/  @!P2 IMAD.X R11, R14, 0x1, R17, P4 ;  /* 0x000000010e0ba824 */ /* 0x000fc600020e0611 */
[----:B------:R-:W-:-:S05]  /*e2b0*/  F2FP.SATFINITE.E4M3.F32.PACK_AB_MERGE_C R9, RZ, R12, RZ ;  /* 0x0000000cff09723e */ /* 0x000fca00048070ff */
[----:B------:R0:W-:Y:S01]  /*e2c0*/  @!P2 STG.E.U8 desc[UR40][R10.64+0x48], R9 ;  /* 0x000048090a00a986 */ /* 0x0001e2000c101128 */
[----:B------:R-:W-:Y:S05]  /*e2d0*/  @P0 BRA `(.L_x_34) ;  /* 0x0000000000040947 */ /* 0x000fea0003800000 */
[----:B------:R1:W5:Y:S02]  /*e2e0*/  LDG.E.U8 R8, desc[UR40][R36.64+0x49] ;  /* 0x0000492824087981 */ /* 0x000364000c1e1100 */
.L_x_34:
[----:B------:R-:W-:Y:S05]  /*e2f0*/  BSYNC B1 ;  /* 0x0000000000017941 */ /* 0x000fea0003800000 */
.L_x_33:
[----:B------:R-:W-:Y:S05]  /*e300*/  @P0 BRA `(.L_x_35) ;  /* 0x0000004c00c80947 */ /* 0x000fea0003800000 */
[----:B0-----:R-:W2:Y:S01]  /*e310*/  LDL.LU R10, [R1+0x50] ;  /* 0x00005000010a7983 */ /* 0x001ea20000300800 */
[----:B-----5:R-:W-:Y:S01]  /*e320*/  LOP3.LUT R8, R8, 0xff, RZ, 0xc0, !PT ;  /* 0x000000ff08087812 */ /* 0x020fe200078ec0ff */
[----:B------:R-:W-:Y:S01]  /*e330*/  ULDC.64 UR10, c[0x0][0x5c0] ;  /* 0x00017000000a7ab9 */ /* 0x000fe20000000a00 */
[----:B------:R-:W-:Y:S02]  /*e340*/  IADD3 R24, P0, P1, R3, R24, R2 ;  /* 0x0000001803187210 */ /* 0x000fe4000791e002 */
[----:B------:R-:W-:Y:S02]  /*e350*/  F2FP.F16.E4M3.UNPACK_B R8, R8 ;  /* 0x00000008ff08723e */ /* 0x000fe400020006ff */
[----:B------:R-:W-:-:S03]  /*e360*/  IADD3.X R42, R6, R42, R5, P0, P1 ;  /* 0x0000002a062a7210 */ /* 0x000fc600007e2405 */
[----:B------:R-:W-:-:S05]  /*e370*/  HADD2.F32 R8, -RZ, R8.H0_H0 ;  /* 0x20000008ff087230 */ /* 0x000fca0000004100 */
[----:B------:R-:W-:Y:S01]  /*e380*/  FMUL R9, R8, UR32 ;  /* 0x0000002008097c20 */ /* 0x000fe20008400000 */
[----:B------:R-:W-:-:S03]  /*e390*/  IADD3 R8, P0, R24, UR10, RZ ;  /* 0x0000000a18087c10 */ /* 0x000fc6000ff1e0ff */
[----:B--2---:R-:W-:Y:S01]  /*e3a0*/  FFMA R10, R10, UR33, R9 ;  /* 0x000000210a0a7c23 */ /* 0x004fe20008000009 */
[----:B------:R-:W-:-:S04]  /*e3b0*/  IADD3.X R9, R42, UR11, RZ, P0, !PT ;  /* 0x0000000b2a097c10 */ /* 0x000fc800087fe4ff */
[----:B------:R-:W-:-:S05]  /*e3c0*/  F2FP.SATFINITE.E4M3.F32.PACK_AB_MERGE_C R11, RZ, R10, RZ ;  /* 0x0000000aff0b723e */ /* 0x000fca00048070ff */
[----:B------:R2:W-:Y:S01]  /*e3d0*/  STG.E.U8 desc[UR40][R8.64+0x49], R11 ;  /* 0x0000490b08007986 */ /* 0x0005e2000c101128 */
[----:B------:R-:W-:Y:S05]  /*e3e0*/  BRA `(.L_x_35) ;  /* 0x0000004c00907947 */ /* 0x000fea0003800000 */
.L_x_32:
[----:B------:R-:W-:Y:S01]  /*e3f0*/  ISETP.GE.AND P2, PT, R41, 0x9, PT ;  /* 0x000000092900780c */ /* 0x000fe20003f46270 */
[----:B------:R-:W-:Y:S01]  /*e400*/  FMUL R226, R226, UR33 ;  /* 0x00000021e2e27c20 */ /* 0x000fe20008400000 */
[----:B-----5:R-:W-:Y:S02]  /*e410*/  LOP3.LUT R0, R0, 0xfdffffff, RZ, 0xc0, !PT ;  /* 0xfdffffff00007812 */ /* 0x020fe400078ec0ff */
[C---:B------:R-:W-:Y:S02]  /*e420*/  ISETP.LT.OR P4, PT, R40.reuse, 0x1, !P2 ;  /* 0x000000012800780c */ /* 0x040fe40005781670 */
[C---:B------:R-:W-:Y:S02]  /*e430*/  ISETP.LT.OR P3, PT, R40.reuse, 0x2, !P2 ;  /* 0x000000022800780c */ /* 0x040fe40005761670 */
[----:B------:R-:W-:Y:S02]  /*e440*/  ISETP.LT.OR P5, PT, R40, 0x9, !P2 ;  /* 0x000000092800780c */ /* 0x000fe400057a1670 */
[----:B------:R-:W-:-:S02]  /*e450*/  LOP3.LUT R228, R228, 0xfffffffd, RZ, 0xc0, !PT ;  /* 0xfffffffde4e47812 */ /* 0x000fc400078ec0ff */
[----:B------:R-:W-:Y:S02]  /*e460*/  LOP3.LUT R229, R229, 0xfffffffd, RZ, 0xc0, !PT ;  /* 0xfffffffde5e57812 */ /* 0x000fe400078ec0ff */
[----:B------:R-:W-:Y:S01]  /*e470*/  F2FP.SATFINITE.E4M3.F32.PACK_AB_MERGE_C R25, RZ, R226, RZ ;  /* 0x000000e2ff19723e */ /* 0x000fe200048070ff */
[----:B------:R-:W-:Y:S01]  /*e480*/  FMUL R225, R225, UR33 ;  /* 0x00000021e1e17c20 */ /* 0x000fe20008400000 */
[----:B------:R-:W-:Y:S01]  /*e490*/  FMUL R224, R224, UR33 ;  /* 0x00000021e0e07c20 */ /* 0x000fe20008400000 */
[----:B------:R-:W0:Y:S01]  /*e4a0*/  @!P4 LDC.64 R30, c[0x0][0x5c0] ;  /* 0x00017000ff1ecb82 */ /* 0x000e220000000a00 */
[----:B------:R-:W-:Y:S01]  /*e4b0*/  @P4 LOP3.LUT R0, R0, 0x2000000, RZ, 0xfc, !PT ;  /* 0x0200000000004812 */ /* 0x000fe200078efcff */
[----:B------:R-:W-:Y:S01]  /*e4c0*/  FMUL R223, R223, UR33 ;  /* 0x00000021dfdf7c20 */ /* 0x000fe20008400000 */
[----:B------:R-:W-:Y:S01]  /*e4d0*/  FMUL R222, R222, UR33 ;  /* 0x00000021dede7c20 */ /* 0x000fe20008400000 */
[----:B------:R-:W-:Y:S01]  /*e4e0*/  FMUL R221, R221, UR33 ;  /* 0x00000021dddd7c20 */ /* 0x000fe20008400000 */
[----:B------:R-:W-:Y:S01]  /*e4f0*/  LOP3.LUT R0, R0, 0xfeffffff, RZ, 0xc0, !PT ;  /* 0xfeffffff00007812 */ /* 0x000fe200078ec0ff */
[----:B------:R-:W-:Y:S01]  /*e500*/  FMUL R220, R220, UR33 ;  /* 0x00000021dcdc7c20 */ /* 0x000fe20008400000 */
[----:B------:R-:W-:Y:S01]  /*e510*/  FMUL R219, R219, UR33 ;  /* 0x00000021dbdb7c20 */ /* 0x000fe20008400000 */
[----:B------:R-:W1:Y:S01]  /*e520*/  @!P3 LDC.64 R28, c[0x0][0x5c0] ;  /* 0x00017000ff1cbb82 */ /* 0x000e620000000a00 */
[----:B------:R-:W-:Y:S01]  /*e530*/  @P3 LOP3.LUT R0, R0, 0x1000000, RZ, 0xfc, !PT ;  /* 0x0100000000003812 */ /* 0x000fe200078efcff */
[----:B------:R-:W-:Y:S01]  /*e540*/  FMUL R218, R218, UR33 ;  /* 0x00000021dada7c20 */ /* 0x000fe20008400000 */
[----:B------:R-:W-:Y:S01]  /*e550*/  FMUL R217, R217, UR33 ;  /* 0x00000021d9d97c20 */ /* 0x000fe20008400000 */
[----:B------:R-:W-:Y:S01]  /*e560*/  FMUL R216, R216, UR33 ;  /* 0x00000021d8d87c20 */ /* 0x000fe20008400000 */
[----:B------:R-:W-:Y:S01]  /*e570*/  LOP3.LUT R0, R0, 0xff7fffff, RZ, 0xc0, !PT ;  /* 0xff7fffff00007812 */ /* 0x000fe200078ec0ff */
[----:B------:R-:W-:Y:S01]  /*e580*/  FMUL R215, R215, UR33 ;  /* 0x00000021d7d77c20 */ /* 0x000fe20008400000 */
[----:B------:R-:W-:Y:S01]  /*e590*/  FMUL R214, R214, UR33 ;  /* 0x00000021d6d67c20 */ /* 0x000fe20008400000 */
[----:B------:R-:W2:Y:S01]  /*e5a0*/  @!P5 LDC.64 R26, c[0x0][0x5c0] ;  /* 0x00017000ff1adb82 */ /* 0x000ea20000000a00 */
[----:B------:R-:W-:Y:S01]  /*e5b0*/  FMUL R213, R213, UR33 ;  /* 0x00000021d5d57c20 */ /* 0x000fe20008400000 */
[----:B------:R-:W-:Y:S01]  /*e5c0*/  FMUL R212, R212, UR33 ;  /* 0x00000021d4d47c20 */ /* 0x000fe20008400000 */
[----:B------:R-:W-:Y:S01]  /*e5d0*/  FMUL R211, R211, UR33 ;  /* 0x00000021d3d37c20 */ /* 0x000fe20008400000 */
[----:B------:R-:W-:Y:S01]  /*e5e0*/  FMUL R210, R210, UR33 ;  /* 0x00000021d2d27c20 */ /* 0x000fe20008400000 */
[----:B------:R-:W-:Y:S01]  /*e5f0*/  FMUL R209, R209, UR33 ;  /* 0x00000021d1d17c20 */ /* 0x000fe20008400000 */
[----:B------:R-:W-:Y:S01]  /*e600*/  FMUL R208, R208, UR33 ;  /* 0x00000021d0d07c20 */ /* 0x000fe20008400000 */
[----:B------:R-:W-:Y:S01]  /*e610*/  FMUL R207, R207, UR33 ;  /* 0x00000021cfcf7c20 */ /* 0x000fe20008400000 */
[--C-:B0-----:R-:W-:Y:S01]  /*e620*/  @!P4 IADD3 R30, P0, P1, R24, R30, R3.reuse ;  /* 0x0000001e181ec210 */ /* 0x101fe2000791e003 */
[----:B------:R-:W-:Y:S01]  /*e630*/  FMUL R206, R206, UR33 ;  /* 0x00000021cece7c20 */ /* 0x000fe20008400000 */
[----:B------:R-:W-:Y:S01]  /*e640*/  FMUL R205, R205, UR33 ;  /* 0x00000021cdcd7c20 */ /* 0x000fe20008400000 */
[----:B------:R-:W-:Y:S01]  /*e650*/  FMUL R204, R204, UR33 ;  /* 0x00000021cccc7c20 */ /* 0x000fe20008400000 */
[--C-:B------:R-:W-:Y:S01]  /*e660*/  @!P4 IADD3.X R31, R42, R31, R6.reuse, P0, P1 ;  /* 0x0000001f2a1fc210 */ /* 0x100fe200007e2406 */
[----:B------:R-:W-:Y:S01]  /*e670*/  FMUL R203, R203, UR33 ;  /* 0x00000021cbcb7c20 */ /* 0x000fe20008400000 */
[----:B------:R-:W-:Y:S01]  /*e680*/  FMUL R202, R202, UR33 ;  /* 0x00000021caca7c20 */ /* 0x000fe20008400000 */
[----:B------:R-:W-:Y:S01]  /*e690*/  FMUL R201, R201, UR33 ;  /* 0x00000021c9c97c20 */ /* 0x000fe20008400000 */
[--C-:B-1----:R-:W-:Y:S01]  /*e6a0*/  @!P3 IADD3 R28, P0, P1, R24, R28, R3.reuse ;  /* 0x0000001c181cb210 */ /* 0x102fe2000791e003 */
[----:B------:R-:W-:Y:S01]  /*e6b0*/  FMUL R200, R200, UR33 ;  /* 0x00000021c8c87c20 */ /* 0x000fe20008400000 */
[----:B------:R-:W-:Y:S01]  /*e6c0*/  FMUL R199, R199, UR33 ;  /* 0x00000021c7c77c20 */ /* 0x000fe20008400000 */
[----:B------:R-:W-:Y:S01]  /*e6d0*/  FMUL R198, R198, UR33 ;  /* 0x00000021c6c67c20 */ /* 0x000fe20008400000 */
[--C-:B------:R-:W-:Y:S01]  /*e6e0*/  @!P3 IADD3.X R29, R42, R29, R6.reuse, P0, P1 ;  /* 0x0000001d2a1db210 */ /* 0x100fe200007e2406 */
[----:B------:R-:W-:Y:S01]  /*e6f0*/  FMUL R197, R197, UR33 ;  /* 0x00000021c5c57c20 */ /* 0x000fe20008400000 */
[----:B------:R-:W-:Y:S01]  /*e700*/  ISETP.LT.OR P3, PT, R40, 0xa, !P2 ;  /* 0x0000000a2800780c */ /* 0x000fe20005761670 */
[----:B------:R-:W-:Y:S01]  /*e710*/  FMUL R196, R196, UR33 ;  /* 0x00000021c4c47c20 */ /* 0x000fe20008400000 */
[--C-:B--2---:R-:W-:Y:S01]  /*e720*/  @!P5 IADD3 R32, P0, P1, R24, R26, R3.reuse ;  /* 0x0000001a1820d210 */ /* 0x104fe2000791e003 */
[----:B------:R-:W-:Y:S01]  /*e730*/  FMUL R195, R195, UR33 ;  /* 0x00000021c3c37c20 */ /* 0x000fe20008400000 */
[----:B------:R-:W-:Y:S01]  /*e740*/  FMUL R194, R194, UR33 ;  /* 0x00000021c2c27c20 */ /* 0x000fe20008400000 */
[----:B------:R-:W-:Y:S01]  /*e750*/  FMUL R193, R193, UR33 ;  /* 0x00000021c1c17c20 */ /* 0x000fe20008400000 */
[--C-:B------:R-:W-:Y:S01]  /*e760*/  @!P5 IADD3.X R33, R42, R27, R6.reuse, P0, P1 ;  /* 0x0000001b2a21d210 */ /* 0x100fe200007e2406 */
[----:B------:R-:W-:Y:S01]  /*e770*/  FMUL R192, R192, UR33 ;  /* 0x00000021c0c07c20 */ /* 0x000fe20008400000 */
[----:B------:R-:W-:Y:S01]  /*e780*/  FMUL R191, R191, UR33 ;  /* 0x00000021bfbf7c20 */ /* 0x000fe20008400000 */
[----:B------:R-:W-:Y:S01]  /*e790*/  FMUL R190, R190, UR33 ;  /* 0x00000021bebe7c20 */ /* 0x000fe20008400000 */
[----:B------:R-:W-:Y:S01]  /*e7a0*/  FMUL R189, R189, UR33 ;  /* 0x00000021bdbd7c20 */ /* 0x000fe20008400000 */
        /* <DEDUP_REMOVED lines=26> */
[----:B0-----:R-:W-:Y:S01]  /*e950*/  @!P3 IADD3 R34, P0, P1, R24, R26, R3 ;  /* 0x0000001a1822b210 */ /* 0x001fe2000791e003 */
[----:B------:R-:W-:Y:S01]  /*e960*/  FMUL R165, R165, UR33 ;  /* 0x00000021a5a57c20 */ /* 0x000fe20008400000 */
[----:B------:R-:W-:Y:S01]  /*e970*/  FMUL R164, R164, UR33 ;  /* 0x00000021a4a47c20 */ /* 0x000fe20008400000 */
[----:B------:R-:W-:Y:S01]  /*e980*/  FMUL R163, R163, UR33 ;  /* 0x00000021a3a37c20 */ /* 0x000fe20008400000 */
[----:B------:R-:W-:Y:S01]  /*e990*/  @!P3 IADD3.X R35, R42, R27, R6, P0, P1 ;  /* 0x0000001b2a23b210 */ /* 0x000fe200007e2406 */
[----:B------:R-:W-:Y:S01]  /*e9a0*/  FMUL R162, R162, UR33 ;  /* 0x00000021a2a27c20 */ /* 0x000fe20008400000 */
[----:B------:R-:W-:Y:S01]  /*e9b0*/  ISETP.GE.AND P0, PT, R41, 0x81, PT ;  /* 0x000000812900780c */ /* 0x000fe20003f06270 */
[----:B------:R-:W-:Y:S01]  /*e9c0*/  FMUL R161, R161, UR33 ;  /* 0x00000021a1a17c20 */ /* 0x000fe20008400000 */
[----:B------:R-:W-:Y:S01]  /*e9d0*/  FMUL R160, R160, UR33 ;  /* 0x00000021a0a07c20 */ /* 0x000fe20008400000 */
[----:B------:R-:W-:Y:S01]  /*e9e0*/  FMUL R159, R159, UR33 ;  /* 0x000000219f9f7c20 */ /* 0x000fe20008400000 */
[----:B------:R-:W-:Y:S01]  /*e9f0*/  ISETP.LT.OR P1, PT, R40, 0x1, !P0 ;  /* 0x000000012800780c */ /* 0x000fe20004721670 */
[----:B------:R-:W-:Y:S01]  /*ea00*/  FMUL R158, R158, UR33 ;  /* 0x000000219e9e7c20 */ /* 0x000fe20008400000 */
[----:B------:R-:W-:Y:S01]  /*ea10*/  ISETP.LT.OR P3, PT, R40, 0x2, !P0 ;  /* 0x000000022800780c */ /* 0x000fe20004761670 */
        /* <DEDUP_REMOVED lines=8> */
[----:B------:R-:W2:Y:S02]  /*eaa0*/  LDL.LU R226, [R1+0xc] ;  /* 0x00000c0001e27983 */ /* 0x000ea40000300800 */
[----:B------:R-:W0:Y:S01]  /*eab0*/  @!P1 LDC.64 R26, c[0x0][0x5c0] ;  /* 0x00017000ff1a9b82 */ /* 0x000e220000000a00 */
[----:B------:R-:W-:-:S04]  /*eac0*/  @P1 LOP3.LUT R0, R0, 0x800000, RZ, 0xfc, !PT ;  /* 0x0080000000001812 */ /* 0x000fc800078efcff */
[----:B------:R-:W-:Y:S02]  /*ead0*/  LOP3.LUT R0, R0, 0xffffffef, RZ, 0xc0, !PT ;  /* 0xffffffef00007812 */ /* 0x000fe400078ec0ff */
[----:B0-----:R-:W-:-:S04]  /*eae0*/  @!P1 IADD3 R36, P5, P6, R24, R26, R4 ;  /* 0x0000001a18249210 */ /* 0x001fc80007ebe004 */
[----:B------:R-:W-:Y:S02]  /*eaf0*/  @!P1 IADD3.X R37, R42, R27, R7, P5, P6 ;  /* 0x0000001b2a259210 */ /* 0x000fe40002fec407 */
[----:B------:R-:W0:Y:S01]  /*eb00*/  @!P3 LDC.64 R26, c[0x0][0x5c0] ;  /* 0x00017000ff1abb82 */ /* 0x000e220000000a00 */
[----:B------:R-:W-:-:S13]  /*eb10*/  ISETP.LT.OR P1, PT, R40, 0x9, !P0 ;  /* 0x000000092800780c */ /* 0x000fda0004721670 */
[----:B------:R-:W-:-:S04]  /*eb20*/  @P1 LOP3.LUT R228, R228, 0x10, RZ, 0xfc, !PT ;  /* 0x00000010e4e41812 */ /* 0x000fc800078efcff */
[----:B------:R-:W-:Y:S02]  /*eb30*/  LOP3.LUT R228, R228, 0xfffffff7, RZ, 0xc0, !PT ;  /* 0xfffffff7e4e47812 */ /* 0x000fe400078ec0ff */
[----:B0-----:R-:W-:-:S04]  /*eb40*/  @!P3 IADD3 R66, P5, P6, R24, R26, R4 ;  /* 0x0000001a1842b210 */ /* 0x001fc80007ebe004 */
[----:B------:R-:W-:Y:S02]  /*eb50*/  @!P3 IADD3.X R67, R42, R27, R7, P5, P6 ;  /* 0x0000001b2a43b210 */ /* 0x000fe40002fec407 */
[----:B------:R-:W0:Y:S01]  /*eb60*/  @!P1 LDC.64 R26, c[0x0][0x5c0] ;  /* 0x00017000ff1a9b82 */ /* 0x000e220000000a00 */
[----:B------:R-:W-:Y:S02]  /*eb70*/  ISETP.GE.AND P3, PT, R41, 0x101, PT ;  /* 0x000001012900780c */ /* 0x000fe40003f66270 */
        /* <DEDUP_REMOVED lines=221> */
[----:B------:R-:W-:-:S04]  /*f950*/  ISETP.GE.AND P1, PT, R41, 0x1, PT ;  /* 0x000000012900780c */ /* 0x000fc80003f26270 */
[----:B------:R-:W-:-:S13]  /*f960*/  ISETP.LT.OR P5, PT, R40, 0x1, !P1 ;  /* 0x000000012800780c */ /* 0x000fda0004fa1670 */
[----:B------:R-:W0:Y:S01]  /*f970*/  @!P5 LDC.64 R26, c[0x0][0x5c0] ;  /* 0x00017000ff1adb82 */ /* 0x000e220000000a00 */
[----:B------:R-:W-:Y:S02]  /*f980*/  ISETP.LT.OR P4, PT, R40, 0x31, !P3 ;  /* 0x000000312800780c */ /* 0x000fe40005f81670 */
[----:B0-----:R-:W-:-:S05]  /*f990*/  @!P5 IADD3 R26, P6, R24, R26, RZ ;  /* 0x0000001a181ad210 */ /* 0x001fca0007fde0ff */
[----:B------:R-:W-:-:S05]  /*f9a0*/  @!P5 IMAD.X R27, R42, 0x1, R27, P6 ;  /* 0x000000012a1bd824 */ /* 0x000fca00030e061b */
[----:B------:R0:W-:Y:S02]  /*f9b0*/  @!P5 STG.E.U8 desc[UR40][R26.64], R25 ;  /* 0x000000191a00d986 */ /* 0x0001e4000c101128 */
[----:B0-----:R-:W0:Y:S02]  /*f9c0*/  @!P4 LDC.64 R26, c[0x0][0x5c0] ;  /* 0x00017000ff1acb82 */ /* 0x001e240000000a00 */
[----:B0-----:R-:W-:-:S04]  /*f9d0*/  @!P4 IADD3 R58, P5, P6, R24, R26, R2 ;  /* 0x0000001a183ac210 */ /* 0x001fc80007ebe002 */
[----:B------:R-:W-:Y:S02]  /*f9e0*/  @!P4 IADD3.X R59, R42, R27, R5, P5, P6 ;  /* 0x0000001b2a3bc210 */ /* 0x000fe40002fec405 */
[----:B------:R-:W-:-:S13]  /*f9f0*/  ISETP.LT.OR P5, PT, R40, 0x2, !P1 ;  /* 0x000000022800780c */ /* 0x000fda0004fa1670 */
[----:B------:R-:W0:Y:S01]  /*fa00*/  @!P5 LDC.64 R26, c[0x0][0x5c0] ;  /* 0x00017000ff1adb82 */ /* 0x000e220000000a00 */
[----:B------:R-:W-:Y:S02]  /*fa10*/  ISETP.LT.OR P3, PT, R40, 0x32, !P3 ;  /* 0x000000322800780c */ /* 0x000fe40005f61670 */
[----:B------:R-:W-:Y:S02]  /*fa20*/  F2FP.SATFINITE.E4M3.F32.PACK_AB_MERGE_C R225, RZ, R225, RZ ;  /* 0x000000e1ffe1723e */ /* 0x000fe400048070ff */
[----:B0-----:R-:W-:-:S05]  /*fa30*/  @!P5 IADD3 R26, P6, R24, R26, RZ ;  /* 0x0000001a181ad210 */ /* 0x001fca0007fde0ff */
[----:B------:R-:W-:-:S05]  /*fa40*/  @!P5 IMAD.X R27, R42, 0x1, R27, P6 ;  /* 0x000000012a1bd824 */ /* 0x000fca00030e061b */
[----:B------:R0:W-:Y:S02]  /*fa50*/  @!P5 STG.E.U8 desc[UR40][R26.64+0x1], R225 ;  /* 0x000001e11a00d986 */ /* 0x0001e4000c101128 */
[----:B0-----:R-:W0:Y:S01]  /*fa60*/  @!P3 LDC.64 R26, c[0x0][0x5c0] ;  /* 0x00017000ff1abb82 */ /* 0x001e220000000a00 */
[----:B------:R-:W-:Y:S01]  /*fa70*/  LOP3.LUT R229, R229, 0xfffffbff, RZ, 0xc0, !PT ;  /* 0xfffffbffe5e57812 */ /* 0x000fe200078ec0ff */
[----:B------:R-:W3:Y:S03]  /*fa80*/  LDL.LU R225, [R1+0x4] ;  /* 0x0000040001e17983 */ /* 0x000ee60000300800 */
[----:B------:R-:W-:-:S04]  /*fa90*/  @P4 LOP3.LUT R229, R229, 0x400, RZ, 0xfc, !PT ;  /* 0x00000400e5e54812 */ /* 0x000fc800078efcff */
[----:B------:R-:W-:-:S04]  /*faa0*/  LOP3.LUT R229, R229, 0xfffffdff, RZ, 0xc0, !PT ;  /* 0xfffffdffe5e57812 */ /* 0x000fc800078ec0ff */
[----:B------:R-:W-:Y:S02]  /*fab0*/  @P3 LOP3.LUT R229, R229, 0x200, RZ, 0xfc, !PT ;  /* 0x00000200e5e53812 */ /* 0x000fe400078efcff */
[----:B0-----:R-:W-:-:S04]  /*fac0*/  @!P3 IADD3 R56, P5, P6, R24, R26, R2 ;  /* 0x0000001a1838b210 */ /* 0x001fc80007ebe002 */
[----:B------:R-:W-:Y:S02]  /*fad0*/  @!P3 IADD3.X R57, R42, R27, R5, P5, P6 ;  /* 0x0000001b2a39b210 */ /* 0x000fe40002fec405 */
[----:B------:R-:W-:-:S04]  /*fae0*/  ISETP.GE.AND P6, PT, R41, 0x101, PT ;  /* 0x000001012900780c */ /* 0x000fc80003fc6270 */
[----:B------:R-:W-:Y:S02]  /*faf0*/  ISETP.LT.OR P3, PT, R40, 0x39, !P6 ;  /* 0x000000392800780c */ /* 0x000fe40007761670 */
[----:B------:R-:W-:-:S11]  /*fb00*/  LOP3.LUT P4, RZ, R0, 0x2000000, RZ, 0xc0, !PT ;  /* 0x0200000000ff7812 */ /* 0x000fd6000788c0ff */
[----:B------:R-:W0:Y:S01]  /*fb10*/  @!P3 LDC.64 R26, c[0x0][0x5c0] ;  /* 0x00017000ff1abb82 */ /* 0x000e220000000a00 */
[----:B------:R-:W-:Y:S02]  /*fb20*/  ISETP.LT.OR P6, PT, R40, 0x3a, !P6 ;  /* 0x0000003a2800780c */ /* 0x000fe400077c1670 */
[----:B------:R-:W-:Y:S02]  /*fb30*/  F2FP.SATFINITE.E4M3.F32.PACK_AB_MERGE_C R25, RZ, R224, RZ ;  /* 0x000000e0ff19723e */ /* 0x000fe400048070ff */
[----:B------:R-:W-:Y:S01]  /*fb40*/  LOP3.LUT R229, R229, 0xfffffeff, RZ, 0xc0, !PT ;  /* 0xfffffeffe5e57812 */ /* 0x000fe200078ec0ff */
[----:B------:R-:W4:Y:S04]  /*fb50*/  LDL.LU R224, [R1] ;  /* 0x0000000001e07983 */ /* 0x000f280000300800 */
[----:B------:R1:W-:Y:S01]  /*fb60*/  @!P4 STG.E.U8 desc[UR40][R30.64], R25 ;  /* 0x000000191e00c986 */ /* 0x0003e2000c101128 */
[----:B------:R-:W-:-:S02]  /*fb70*/  @P3 LOP3.LUT R229, R229, 0x100, RZ, 0xfc, !PT ;  /* 0x00000100e5e53812 */ /* 0x000fc400078efcff */
[----:B0-----:R-:W-:-:S04]  /*fb80*/  @!P3 IADD3 R54, P4, P5, R24, R26, R2 ;  /* 0x0000001a1836b210 */ /* 0x001fc80007d9e002 */
[----:B------:R-:W-:Y:S02]  /*fb90*/  @!P3 IADD3.X R55, R42, R27, R5, P4, P5 ;  /* 0x0000001b2a37b210 */ /* 0x000fe400027ea405 */
[----:B------:R-:W0:Y:S01]  /*fba0*/  @!P6 LDC.64 R26, c[0x0][0x5c0] ;  /* 0x00017000ff1aeb82 */ /* 0x000e220000000a00 */
[----:B------:R-:W-:Y:S02]  /*fbb0*/  LOP3.LUT P3, RZ, R0, 0x1000000, RZ, 0xc0, !PT ;  /* 0x0100000000ff7812 */ /* 0x000fe4000786c0ff */
[----:B------:R-:W-:-:S11]  /*fbc0*/  F2FP.SATFINITE.E4M3.F32.PACK_AB_MERGE_C R223, RZ, R223, RZ ;  /* 0x000000dfffdf723e */ /* 0x000fd600048070ff */
[----:B------:R-:W-:Y:S01]  /*fbd0*/  @!P3 STG.E.U8 desc[UR40][R28.64+0x1], R223 ;  /* 0x000001df1c00b986 */ /* 0x000fe2000c101128 */
[----:B------:R-:W-:Y:S02]  /*fbe0*/  ISETP.LT.OR P3, PT, R40, 0x9, !P1 ;  /* 0x000000092800780c */ /* 0x000fe40004f61670 */
[----:B0-----:R-:W-:-:S04]  /*fbf0*/  @!P6 IADD3 R52, P4, P5, R24, R26, R2 ;  /* 0x0000001a1834e210 */ /* 0x001fc80007d9e002 */
[----:B------:R-:W-:-:S07]  /*fc00*/  @!P6 IADD3.X R53, R42, R27, R5, P4, P5 ;  /* 0x0000001b2a35e210 */ /* 0x000fce00027ea405 */
[----:B------:R-:W0:Y:S01]  /*fc10*/  @!P3 LDC.64 R26, c[0x0][0x5c0] ;  /* 0x00017000ff1abb82 */ /* 0x000e220000000a00 */
[----:B------:R-:W-:Y:S02]  /*fc20*/  ISETP.LT.OR P5, PT, R40, 0x41, !P2 ;  /* 0x000000412800780c */ /* 0x000fe400057a1670 */
[----:B-1----:R-:W-:Y:S02]  /*fc30*/  F2FP.SATFINITE.E4M3.F32.PACK_AB_MERGE_C R25, RZ, R222, RZ ;  /* 0x000000deff19723e */ /* 0x002fe400048070ff */
[----:B------:R-:W-:Y:S01]  /*fc40*/  LOP3.LUT R229, R229, 0xffffffdf, RZ, 0xc0, !PT ;  /* 0xffffffdfe5e57812 */ /* 0x000fe200078ec0ff */
[----:B------:R-:W-:Y:S01]  /*fc50*/  FMUL R149, R149, UR33 ;  /* 0x0000002195957c20 */ /* 0x000fe20008400000 */
[----:B------:R-:W-:Y:S01]  /*fc60*/  F2FP.SATFINITE.E4M3.F32.PACK_AB_MERGE_C R221, RZ, R221, RZ ;  /* 0x000000ddffdd723e */ /* 0x000fe200048070ff */
[----:B------:R-:W2:Y:S01]  /*fc70*/  LDL.LU R222, [R1+0x10] ;  /* 0x0000100001de7983 */ /* 0x000ea20000300800 */
        /* <DEDUP_REMOVED lines=9> */
[----:B------:R-:W-:-:S04]  /*fd10*/  @P6 LOP3.LUT R229, R229, 0x20, RZ, 0xfc, !PT ;  /* 0x00000020e5e56812 */ /* 0x000fc800078efcff */
[----:B------:R-:W-:-:S04]  /*fd20*/  LOP3.LUT R229, R229, 0xffffff7f, RZ, 0xc0, !PT ;  /* 0xffffff7fe5e57812 */ /* 0x000fc800078ec0ff */
[----:B------:R-:W-:Y:S02]  /*fd30*/  @P5 LOP3.LUT R229, R229, 0x80, RZ, 0xfc, !PT ;  /* 0x00000080e5e55812 */ /* 0x000fe400078efcff */
[----:B0-----:R-:W-:-:S05]  /*fd40*/  @!P3 IADD3 R26, P4, R24, R26, RZ ;  /* 0x0000001a181ab210 */ /* 0x001fca0007f9e0ff */
[----:B------:R-:W-:Y:S01]  /*fd50*/  @!P3 IMAD.X R27, R42, 0x1, R27, P4 ;  /* 0x000000012a1bb824 */ /* 0x000fe200020e061b */
[----:B------:R-:W-:-:S04]  /*fd60*/  ISETP.LT.OR P5, PT, R40, 0x9, !P2 ;  /* 0x000000092800780c */ /* 0x000fc800057a1670 */
[----:B------:R0:W-:Y:S01]  /*fd70*/  @!P3 STG.E.U8 desc[UR40][R26.64+0x9], R221 ;  /* 0x000009dd1a00b986 */ /* 0x0001e2000c101128 */
[----:B------:R-:W-:Y:S01]  /*fd80*/  F2FP.SATFINITE.E4M3.F32.PACK_AB_MERGE_C R25, RZ, R220, RZ ;  /* 0x000000dcff19723e */ /* 0x000fe200048070ff */
[----:B0-----:R-:W0:Y:S07]  /*fd90*/  @!P1 LDC.64 R26, c[0x0][0x5c0] ;  /* 0x00017000ff1a9b82 */ /* 0x001e2e0000000a00 */
[----:B------:R-:W-:Y:S01]  /*fda0*/  @!P5 STG.E.U8 desc[UR40][R32.64+0x8], R25 ;  /* 0x000008192000d986 */ /* 0x000fe2000c101128 */
[----:B------:R-:W-:-:S02]  /*fdb0*/  ISETP.LT.OR P5, PT, R40, 0x49, !P2 ;  /* 0x000000492800780c */ /* 0x000fc400057a1670 */
[----:B------:R-:W-:Y:S01]  /*fdc0*/  LOP3.LUT R229, R229, 0xfffffffb, RZ, 0xc0, !PT ;  /* 0xfffffffbe5e57812 */ /* 0x000fe200078ec0ff */
[----:B------:R-:W3:Y:S01]  /*fdd0*/  LDL.LU R221, [R1+0x8] ;  /* 0x0000080001dd7983 */ /* 0x000ee20000300800 */
[----:B0-----:R-:W-:Y:S01]  /*fde0*/  @!P1 IADD3 R48, P3, P4, R24, R26, R3 ;  /* 0x0000001a18309210 */ /* 0x001fe20007c7e003 */
[----:B------:R-:W-:Y:S01]  /*fdf0*/  FMUL R148, R148, UR33 ;  /* 0x0000002194947c20 */ /* 0x000fe20008400000 */
[----:B------:R-:W-:Y:S01]  /*fe00*/  @P1 LOP3.LUT R229, R229, 0x4, RZ, 0xfc, !PT ;  /* 0x00000004e5e51812 */ /* 0x000fe200078efcff */
[----:B------:R-:W-:Y:S01]  /*fe10*/  FMUL R147, R147, UR33 ;  /* 0x0000002193937c20 */ /* 0x000fe20008400000 */
[----:B------:R-:W-:Y:S01]  /*fe20*/  @!P1 IADD3.X R49, R42, R27, R6, P3, P4 ;  /* 0x0000001b2a319210 */ /* 0x000fe20001fe8406 */
[----:B------:R-:W-:-:S04]  /*fe30*/  FMUL R146, R146, UR33 ;  /* 0x0000002192927c20 */ /* 0x000fc80008400000 */
[----:B------:R-:W0:Y:S01]  /*fe40*/  @!P5 LDC.64 R26, c[0x0][0x5c0] ;  /* 0x00017000ff1adb82 */ /* 0x000e220000000a00 */
[----:B------:R-:W-:Y:S01]  /*fe50*/  LOP3.LUT R229, R229, 0xfffffff7, RZ, 0xc0, !PT ;  /* 0xfffffff7e5e57812 */ /* 0x000fe200078ec0ff */
[----:B------:R-:W-:Y:S01]  /*fe60*/  FMUL R145, R145, UR33 ;  /* 0x0000002191917c20 */ /* 0x000fe20008400000 */
[----:B------:R-:W-:Y:S01]  /*fe70*/  LOP3.LUT P6, RZ, R228, 0x2, RZ, 0xc0, !PT ;  /* 0x00000002e4ff7812 */ /* 0x000fe200078cc0ff */
[----:B------:R-:W-:Y:S01]  /*fe80*/  FMUL R144, R144, UR33 ;  /* 0x0000002190907c20 */ /* 0x000fe20008400000 */
[----:B------:R-:W-:Y:S01]  /*fe90*/  @P5 LOP3.LUT R229, R229, 0x8, RZ, 0xfc, !PT ;  /* 0x00000008e5e55812 */ /* 0x000fe200078efcff */
[----:B------:R-:W-:Y:S01]  /*fea0*/  FMUL R23, R23, UR33 ;  /* 0x0000002117177c20 */ /* 0x000fe20008400000 */
[----:B------:R-:W-:Y:S01]  /*feb0*/  F2FP.SATFINITE.E4M3.F32.PACK_AB_MERGE_C R219, RZ, R219, RZ ;  /* 0x000000dbffdb723e */ /* 0x000fe200048070ff */
        /* <DEDUP_REMOVED lines=17> */
[----:B0-----:R-:W-:Y:S01]  /*ffd0*/  @!P5 IADD3 R46, P3, P4, R24, R26, R3 ;  /* 0x0000001a182ed210 */ /* 0x001fe20007c7e003 */
[----:B------:R-:W-:Y:S01]  /*ffe0*/  FMUL R13, R13, UR33 ;  /* 0x000000210d0d7c20 */ /* 0x000fe20008400000 */
[----:B------:R-:W-:Y:S01]  /*fff0*/  F2FP.SATFINITE.E4M3.F32.PACK_AB_MERGE_C R209, RZ, R209, RZ ;  /* 0x000000d1ffd1723e */ /* 0x000fe200048070ff */
[----:B------:R-:W-:Y:S01]  /*10000*/  FMUL R12, R12, UR33 ;  /* 0x000000210c0c7c20 */ /* 0x000fe20008400000 */
[----:B------:R-:W-:Y:S01]  /*10010*/  @!P5 IADD3.X R47, R42, R27, R6, P3, P4 ;  /* 0x0000001b2a2fd210 */ /* 0x000fe20001fe8406 */
[----:B------:R-:W-:Y:S01]  /*10020*/  FMUL R11, R11, UR33 ;  /* 0x000000210b0b7c20 */ /* 0x000fe20008400000 */
[----:B------:R-:W-:Y:S01]  /*10030*/  ISETP.LT.OR P5, PT, R40, 0x4a, !P2 ;  /* 0x0000004a2800780c */ /* 0x000fe200057a1670 */
[----:B------:R-:W-:Y:S01]  /*10040*/  FMUL R10, R10, UR33 ;  /* 0x000000210a0a7c20 */ /* 0x000fe20008400000 */
[----:B------:R-:W-:Y:S01]  /*10050*/  F2FP.SATFINITE.E4M3.F32.PACK_AB_MERGE_C R208, RZ, R208, RZ ;  /* 0x000000d0ffd0723e */ /* 0x000fe200048070ff */
[----:B------:R-:W-:Y:S01]  /*10060*/  FMUL R8, R8, UR33 ;  /* 0x0000002108087c20 */ /* 0x000fe20008400000 */
[----:B------:R-:W-:Y:S01]  /*10070*/  F2FP.SATFINITE.E4M3.F32.PACK_AB_MERGE_C R207, RZ, R207, RZ ;  /* 0x000000cfffcf723e */ /* 0x000fe200048070ff */
[----:B------:R-:W-:Y:S01]  /*10080*/  FMUL R9, R9, UR33 ;  /* 0x0000002109097c20 */ /* 0x000fe20008400000 */
[----:B------:R-:W-:Y:S01]  /*10090*/  F2FP.SATFINITE.E4M3.F32.PACK_AB_MERGE_C R206, RZ, R206, RZ ;  /* 0x000000ceffce723e */ /* 0x000fe200048070ff */
[----:B------:R-:W2:Y:S06]  /*100a0*/  LDL.LU R223, [R1+0x14] ;  /* 0x0000140001df7983 */ /* 0x000eac0000300800 */
[----:B------:R-:W0:Y:S01]  /*100b0*/  @!P5 LDC.64 R26, c[0x0][0x5c0] ;  /* 0x00017000ff1adb82 */ /* 0x000e220000000a00 */
[----:B------:R-:W-:-:S02]  /*100c0*/  ISETP.LT.OR P4, PT, R40, 0x41, !P0 ;  /* 0x000000412800780c */ /* 0x000fc40004781670 */
[----:B0-----:R-:W-:-:S04]  /*100d0*/  @!P5 IADD3 R44, P2, P3, R24, R26, R3 ;  /* 0x0000001a182cd210 */ /* 0x001fc80007b5e003 */
[----:B------:R-:W-:-:S07]  /*100e0*/  @!P5 IADD3.X R45, R42, R27, R6, P2, P3 ;  /* 0x0000001b2a2dd210 */ /* 0x000fce00017e6406 */
[----:B------:R-:W0:Y:S01]  /*100f0*/  @!P4 LDC.64 R26, c[0x0][0x5c0] ;  /* 0x00017000ff1acb82 */ /* 0x000e220000000a00 */
[----:B------:R-:W-:-:S04]  /*10100*/  LOP3.LUT R228, R228, 0x7fffffff, RZ, 0xc0, !PT ;  /* 0x7fffffffe4e47812 */ /* 0x000fc800078ec0ff */
[----:B------:R-:W-:Y:S02]  /*10110*/  @P4 LOP3.LUT R228, R228, 0x80000000, RZ, 0xfc, !PT ;  /* 0x80000000e4e44812 */ /* 0x000fe400078efcff */
[----:B0-----:R-:W-:-:S04]  /*10120*/  @!P4 IADD3 R38, P2, P3, R24, R26, R4 ;  /* 0x0000001a1826c210 */ /* 0x001fc80007b5e004 */
[----:B------:R-:W-:Y:S02]  /*10130*/  @!P4 IADD3.X R39, R42, R27, R7, P2, P3 ;  /* 0x0000001b2a27c210 */ /* 0x000fe400017e6407 */
[----:B------:R-:W-:Y:S02]  /*10140*/  ISETP.LT.OR P4, PT, R40, 0x42, !P0 ;  /* 0x000000422800780c */ /* 0x000fe40004781670 */
[----:B------:R-:W-:-:S11]  /*10150*/  LOP3.LUT P1, RZ, R0, 0x800000, RZ, 0xc0, !PT ;  /* 0x0080000000ff7812 */ /* 0x000fd6000782c0ff */
[----:B------:R-:W0:Y:S01]  /*10160*/  @!P4 LDC.64 R26, c[0x0][0x5c0] ;  /* 0x00017000ff1acb82 */ /* 0x000e220000000a00 */
[----:B------:R-:W-:Y:S01]  /*10170*/  @!P6 STG.E.U8 desc[UR40][R34.64+0x9], R219 ;  /* 0x000009db2200e986 */ /* 0x000fe2000c101128 */
[----:B------:R-:W-:-:S03]  /*10180*/  ISETP.GE.AND P3, PT, R41, 0x89, PT ;  /* 0x000000892900780c */ /* 0x000fc60003f66270 */
[----:B------:R0:W-:Y:S01]  /*10190*/  @!P1 STG.E.U8 desc[UR40][R36.64], R29 ;  /* 0x0000001d24009986 */ /* 0x0001e2000c101128 */
[----:B------:R-:W-:Y:S02]  /*101a0*/  ISETP.LT.OR P6, PT, R40, 0x2, !P0 ;  /* 0x000000022800780c */ /* 0x000fe400047c1670 */
[----:B0-----:R-:W-:-:S04]  /*101b0*/  @!P4 IADD3 R36, P1, P2, R24, R26, R4 ;  /* 0x0000001a1824c210 */ /* 0x001fc80007a3e004 */
[----:B------:R-:W-:Y:S02]  /*101c0*/  @!P4 IADD3.X R37, R42, R27, R7, P1, P2 ;  /* 0x0000001b2a25c210 */ /* 0x000fe40000fe4407 */
[----:B------:R-:W-:-:S05]  /*101d0*/  ISETP.LT.OR P1, PT, R40, 0x1, !P3 ;  /* 0x000000012800780c */ /* 0x000fca0005f21670 */
[----:B------:R-:W-:Y:S08]  /*101e0*/  @!P6 STG.E.U8 desc[UR40][R66.64+0x1], R217 ;  /* 0x000001d94200e986 */ /* 0x000ff0000c101128 */
[----:B------:R-:W0:Y:S01]  /*101f0*/  @!P1 LDC.64 R28, c[0x0][0x5c0] ;  /* 0x00017000ff1c9b82 */ /* 0x000e220000000a00 */
[----:B------:R-:W-:Y:S02]  /*10200*/  ISETP.LT.OR P6, PT, R40, 0x49, !P0 ;  /* 0x000000492800780c */ /* 0x000fe400047c1670 */
[----:B------:R-:W-:-:S04]  /*10210*/  LOP3.LUT R228, R228, 0xbfffffff, RZ, 0xc0, !PT ;  /* 0xbfffffffe4e47812 */ /* 0x000fc800078ec0ff */
[----:B------:R-:W-:Y:S02]  /*10220*/  @P4 LOP3.LUT R228, R228, 0x40000000, RZ, 0xfc, !PT ;  /* 0x40000000e4e44812 */ /* 0x000fe400078efcff */
[----:B------:R-:W-:-:S04]  /*10230*/  @!P1 IADD3 R26, P2, P4, R3, R24, R4 ;  /* 0x00000018031a9210 */ /* 0x000fc80007c5e004 */
[----:B------:R-:W-:Y:S02]  /*10240*/  @!P1 IADD3.X R25, R6, R42, R7, P2, P4 ;  /* 0x0000002a06199210 */ /* 0x000fe400017e8407 */
[----:B0-----:R-:W-:Y:S02]  /*10250*/  @!P1 IADD3 R28, P2, R26, R28, RZ ;  /* 0x0000001c1a1c9210 */ /* 0x001fe40007f5e0ff */
[----:B------:R-:W0:Y:S03]  /*10260*/  @!P6 LDC.64 R26, c[0x0][0x5c0] ;  /* 0x00017000ff1aeb82 */ /* 0x000e260000000a00 */
[----:B------:R-:W-:Y:S01]  /*10270*/  @!P1 IMAD.X R29, R25, 0x1, R29, P2 ;  /* 0x00000001191d9824 */ /* 0x000fe200010e061d */
[----:B------:R-:W-:-:S04]  /*10280*/  LOP3.LUT R229, R229, 0xfffffffe, RZ, 0xc0, !PT ;  /* 0xfffffffee5e57812 */ /* 0x000fc800078ec0ff */
[----:B------:R1:W-:Y:S01]  /*10290*/  @!P1 STG.E.U8 desc[UR40][R28.64], R31 ;  /* 0x0000001f1c009986 */ /* 0x0003e2000c101128 */
[----:B------:R-:W-:Y:S02]  /*102a0*/  ISETP.LT.OR P1, PT, R40, 0x2, !P3 ;  /* 0x000000022800780c */ /* 0x000fe40005f21670 */
[----:B------:R-:W-:Y:S02]  /*102b0*/  @P5 LOP3.LUT R229, R229, 0x1, RZ, 0xfc, !PT ;  /* 0x00000001e5e55812 */ /* 0x000fe400078efcff */
[----:B0-----:R-:W-:-:S04]  /*102c0*/  @!P6 IADD3 R34, P4, P5, R24, R26, R4 ;  /* 0x0000001a1822e210 */ /* 0x001fc80007d9e004 */
[----:B------:R-:W-:-:S05]  /*102d0*/  @!P6 IADD3.X R35, R42, R27, R7, P4, P5 ;  /* 0x0000001b2a23e210 */ /* 0x000fca00027ea407 */
[----:B------:R-:W0:Y:S01]  /*102e0*/  @!P1 LDC.64 R26, c[0x0][0x5c0] ;  /* 0x00017000ff1a9b82 */ /* 0x000e220000000a00 */
[----:B------:R-:W-:Y:S02]  /*102f0*/  ISETP.LT.OR P5, PT, R40, 0x4a, !P0 ;  /* 0x0000004a2800780c */ /* 0x000fe400047a1670 */
[----:B-1----:R-:W-:-:S04]  /*10300*/  @!P1 IADD3 R28, P2, P4, R3, R24, R4 ;  /* 0x00000018031c9210 */ /* 0x002fc80007c5e004 */
[----:B------:R-:W-:Y:S02]  /*10310*/  @!P1 IADD3.X R25, R6, R42, R7, P2, P4 ;  /* 0x0000002a06199210 */ /* 0x000fe400017e8407 */
[----:B0-----:R-:W-:-:S05]  /*10320*/  @!P1 IADD3 R28, P2, R28, R26, RZ ;  /* 0x0000001a1c1c9210 */ /* 0x001fca0007f5e0ff */
[----:B------:R-:W-:Y:S02]  /*10330*/  @!P1 IMAD.X R29, R25, 0x1, R27, P2 ;  /* 0x00000001191d9824 */ /* 0x000fe400010e061b */
[----:B------:R-:W0:Y:S01]  /*10340*/  @!P5 LDC.64 R26, c[0x0][0x5c0] ;  /* 0x00017000ff1adb82 */ /* 0x000e220000000a00 */
[----:B------:R-:W-:-:S04]  /*10350*/  LOP3.LUT R228, R228, 0xdfffffff, RZ, 0xc0, !PT ;  /* 0xdfffffffe4e47812 */ /* 0x000fc800078ec0ff */
[----:B------:R-:W-:-:S04]  /*10360*/  @P6 LOP3.LUT R228, R228, 0x20000000, RZ, 0xfc, !PT ;  /* 0x20000000e4e46812 */ /* 0x000fc800078efcff */
[C---:B------:R-:W-:Y:S02]  /*10370*/  LOP3.LUT P6, RZ, R228.reuse, 0x8, RZ, 0xc0, !PT ;  /* 0x00000008e4ff7812 */ /* 0x040fe400078cc0ff */
[C---:B------:R-:W-:Y:S02]  /*10380*/  LOP3.LUT P4, RZ, R228.reuse, 0x10, RZ, 0xc0, !PT ;  /* 0x00000010e4ff7812 */ /* 0x040fe4000788c0ff */
[----:B------:R-:W-:-:S04]  /*10390*/  LOP3.LUT R228, R228, 0xefffffff, RZ, 0xc0, !PT ;  /* 0xefffffffe4e47812 */ /* 0x000fc800078ec0ff */
[----:B------:R-:W-:Y:S02]  /*103a0*/  @P5 LOP3.LUT R228, R228, 0x10000000, RZ, 0xfc, !PT ;  /* 0x10000000e4e45812 */ /* 0x000fe400078efcff */
[----:B0-----:R-:W-:-:S04]  /*103b0*/  @!P5 IADD3 R32, P0, P2, R24, R26, R4 ;  /* 0x0000001a1820d210 */ /* 0x001fc80007a1e004 */
[----:B------:R-:W-:Y:S02]  /*103c0*/  @!P5 IADD3.X R33, R42, R27, R7, P0, P2 ;  /* 0x0000001b2a21d210 */ /* 0x000fe400007e4407 */
[----:B------:R-:W-:-:S04]  /*103d0*/  ISETP.GE.AND P5, PT, R41, 0x101, PT ;  /* 0x000001012900780c */ /* 0x000fc80003fa6270 */
[----:B------:R-:W-:-:S13]  /*103e0*/  ISETP.LT.OR P2, PT, R40, 0x41, !P5 ;  /* 0x000000412800780c */ /* 0x000fda0006f41670 */
[----:B------:R-:W0:Y:S01]  /*103f0*/  @!P2 LDC.64 R26, c[0x0][0x5c0] ;  /* 0x00017000ff1aab82 */ /* 0x000e220000000a00 */
[----:B------:R1:W-:Y:S01]  /*10400*/  @!P1 STG.E.U8 desc[UR40][R28.64+0x1], R215 ;  /* 0x000001d71c009986 */ /* 0x0003e2000c101128 */
[----:B------:R-:W-:-:S04]  /*10410*/  LOP3.LUT R228, R228, 0xf7ffffff, RZ, 0xc0, !PT ;  /* 0xf7ffffffe4e47812 */ /* 0x000fc800078ec0ff */
[----:B------:R-:W-:Y:S02]  /*10420*/  @P2 LOP3.LUT R228, R228, 0x8000000, RZ, 0xfc, !PT ;  /* 0x08000000e4e42812 */ /* 0x000fe400078efcff */
[----:B0-----:R-:W-:-:S04]  /*10430*/  @!P2 IADD3 R30, P0, P1, R24, R26, R2 ;  /* 0x0000001a181ea210 */ /* 0x001fc8000791e002 */
[----:B------:R-:W-:Y:S02]  /*10440*/  @!P2 IADD3.X R31, R42, R27, R5, P0, P1 ;  /* 0x0000001b2a1fa210 */ /* 0x000fe400007e2405 */
[----:B------:R-:W-:-:S13]  /*10450*/  ISETP.LT.OR P2, PT, R40, 0x42, !P5 ;  /* 0x000000422800780c */ /* 0x000fda0006f41670 */
[----:B------:R-:W1:Y:S01]  /*10460*/  @!P2 LDC.64 R26, c[0x0][0x5c0] ;  /* 0x00017000ff1aab82 */ /* 0x000e620000000a00 */
[----:B------:R-:W-:-:S04]  /*10470*/  LOP3.LUT R228, R228, 0xfbffffff, RZ, 0xc0, !PT ;  /* 0xfbffffffe4e47812 */ /* 0x000fc800078ec0ff */
[----:B------:R-:W-:Y:S02]  /*10480*/  @P2 LOP3.LUT R228, R228, 0x4000000, RZ, 0xfc, !PT ;  /* 0x04000000e4e42812 */ /* 0x000fe400078efcff */
[----:B-1----:R-:W-:-:S04]  /*10490*/  @!P2 IADD3 R28, P0, P1, R24, R26, R2 ;  /* 0x0000001a181ca210 */ /* 0x002fc8000791e002 */
[----:B------:R-:W-:Y:S02]  /*104a0*/  @!P2 IADD3.X R29, R42, R27, R5, P0, P1 ;  /* 0x0000001b2a1da210 */ /* 0x000fe400007e2405 */
[----:B------:R-:W-:-:S13]  /*104b0*/  ISETP.LT.OR P2, PT, R40, 0x9, !P3 ;  /* 0x000000092800780c */ /* 0x000fda0005f41670 */
[----:B------:R-:W0:Y:S01]  /*104c0*/  @!P2 LDC.64 R26, c[0x0][0x5c0] ;  /* 0x00017000ff1aab82 */ /* 0x000e220000000a00 */
[----:B------:R-:W-:-:S04]  /*104d0*/  @!P2 IADD3 R43, P0, P1, R3, R24, R4 ;  /* 0x00000018032ba210 */ /* 0x000fc8000791e004 */
[----:B------:R-:W-:Y:S02]  /*104e0*/  @!P2 IADD3.X R25, R6, R42, R7, P0, P1 ;  /* 0x0000002a0619a210 */ /* 0x000fe400007e2407 */
[----:B------:R-:W-:Y:S02]  /*104f0*/  F2FP.SATFINITE.E4M3.F32.PACK_AB_MERGE_C R67, RZ, R214, RZ ;  /* 0x000000d6ff43723e */ /* 0x000fe400048070ff */
[----:B------:R-:W-:-:S03]  /*10500*/  ISETP.LT.OR P0, PT, R40, 0xa, !P3 ;  /* 0x0000000a2800780c */ /* 0x000fc60005f01670 */
[----:B------:R-:W-:Y:S01]  /*10510*/  @!P4 STG.E.U8 desc[UR40][R76.64+0x8], R67 ;  /* 0x000008434c00c986 */ /* 0x000fe2000c101128 */
[----:B0-----:R-:W-:-:S03]  /*10520*/  @!P2 IADD3 R26, P1, R43, R26, RZ ;  /* 0x0000001a2b1aa210 */ /* 0x001fc60007f3e0ff */
[----:B------:R-:W-:Y:S02]  /*10530*/  @!P6 STG.E.U8 desc[UR40][R78.64+0x9], R213 ;  /* 0x000009d54e00e986 */ /* 0x000fe4000c101128 */
[----:B------:R-:W-:Y:S01]  /*10540*/  @!P2 IMAD.X R27, R25, 0x1, R27, P1 ;  /* 0x00000001191ba824 */ /* 0x000fe200008e061b */
[----:B------:R-:W-:-:S04]  /*10550*/  ISETP.GE.AND P1, PT, R41, 0x109, PT ;  /* 0x000001092900780c */ /* 0x000fc80003f26270 */
[----:B------:R-:W-:Y:S01]  /*10560*/  ISETP.LT.OR P6, PT, R40, 0x1, !P1 ;  /* 0x000000012800780c */ /* 0x000fe20004fc1670 */
[----:B------:R0:W-:Y:S01]  /*10570*/  @!P2 STG.E.U8 desc[UR40][R26.64+0x8], R212 ;  /* 0x000008d41a00a986 */ /* 0x0001e2000c101128 */
[----:B------:R-:W-:-:S04]  /*10580*/  @!P0 IADD3 R43, P4, P5, R3, R24, R4 ;  /* 0x00000018032b8210 */ /* 0x000fc80007d9e004 */
[----:B------:R-:W-:Y:S01]  /*10590*/  @!P0 IADD3.X R66, R6, R42, R7, P4, P5 ;  /* 0x0000002a06428210 */ /* 0x000fe200027ea407 */
[----:B0-----:R-:W0:Y:S06]  /*105a0*/  @!P0 LDC.64 R26, c[0x0][0x5c0] ;  /* 0x00017000ff1a8b82 */ /* 0x001e2c0000000a00 */
[----:B------:R-:W-:-:S04]  /*105b0*/  @!P6 IADD3 R67, P4, P5, R3, R24, R2 ;  /* 0x000000180343e210 */ /* 0x000fc80007d9e002 */
[----:B------:R-:W-:Y:S02]  /*105c0*/  @!P6 IADD3.X R78, R6, R42, R5, P4, P5 ;  /* 0x0000002a064ee210 */ /* 0x000fe400027ea405 */
[----:B------:R-:W-:Y:S02]  /*105d0*/  ISETP.LT.OR P5, PT, R40, 0x2, !P1 ;  /* 0x000000022800780c */ /* 0x000fe40004fa1670 */
[----:B------:R-:W-:-:S04]  /*105e0*/  LOP3.LUT R0, R0, 0xffbfffff, RZ, 0xc0, !PT ;  /* 0xffbfffff00007812 */ /* 0x000fc800078ec0ff */
[----:B------:R-:W-:Y:S02]  /*105f0*/  @P3 LOP3.LUT R0, R0, 0x400000, RZ, 0xfc, !PT ;  /* 0x0040000000003812 */ /* 0x000fe400078efcff */
[----:B0-----:R-:W-:-:S05]  /*10600*/  @!P0 IADD3 R26, P3, R43, R26, RZ ;  /* 0x0000001a2b1a8210 */ /* 0x001fca0007f7e0ff */
[----:B------:R-:W-:-:S04]  /*10610*/  @!P5 IADD3 R43, P2, P4, R3, R24, R2 ;  /* 0x00000018032bd210 */ /* 0x000fc80007c5e002 */
[----:B------:R-:W-:Y:S02]  /*10620*/  @!P5 IADD3.X R76, R6, R42, R5, P2, P4 ;  /* 0x0000002a064cd210 */ /* 0x000fe400017e8405 */
[----:B------:R-:W-:Y:S01]  /*10630*/  ISETP.LT.OR P4, PT, R40, 0x9, !P1 ;  /* 0x000000092800780c */ /* 0x000fe20004f81670 */
[----:B------:R-:W-:Y:S01]  /*10640*/  @!P0 IMAD.X R27, R66, 0x1, R27, P3 ;  /* 0x00000001421b8824 */ /* 0x000fe200018e061b */
[----:B------:R-:W-:Y:S02]  /*10650*/  ISETP.LT.OR P3, PT, R40, 0xa, !P1 ;  /* 0x0000000a2800780c */ /* 0x000fe40004f61670 */
[----:B------:R-:W-:Y:S02]  /*10660*/  LOP3.LUT R0, R0, 0xfff7ffff, RZ, 0xc0, !PT ;  /* 0xfff7ffff00007812 */ /* 0x000fe400078ec0ff */
[----:B------:R0:W-:Y:S07]  /*10670*/  @!P0 STG.E.U8 desc[UR40][R26.64+0x9], R211 ;  /* 0x000009d31a008986 */ /* 0x0001ee000c101128 */
[----:B------:R-:W-:-:S02]  /*10680*/  @P4 LOP3.LUT R0, R0, 0x80000, RZ, 0xfc, !PT ;  /* 0x0008000000004812 */ /* 0x000fc400078efcff */
[C-C-:B------:R-:W-:Y:S02]  /*10690*/  @!P4 IADD3 R25, P0, P2, R3.reuse, R24, R2.reuse ;  /* 0x000000180319c210 */ /* 0x140fe40007a1e002 */
[----:B------:R-:W-:Y:S01]  /*106a0*/  LOP3.LUT R0, R0, 0xffefffff, RZ, 0xc0, !PT ;  /* 0xffefffff00007812 */ /* 0x000fe200078ec0ff */
[----:B0-----:R-:W0:Y:S01]  /*106b0*/  @!P6 LDC.64 R26, c[0x0][0x5c0] ;  /* 0x00017000ff1aeb82 */ /* 0x001e220000000a00 */
[--C-:B------:R-:W-:Y:S02]  /*106c0*/  @!P4 IADD3.X R66, R6, R42, R5.reuse, P0, P2 ;  /* 0x0000002a0642c210 */ /* 0x100fe400007e4405 */
[----:B------:R-:W-:Y:S02]  /*106d0*/  @!P3 IADD3 R77, P0, P2, R3, R24, R2 ;  /* 0x00000018034db210 */ /* 0x000fe40007a1e002 */
[----:B------:R-:W-:Y:S02]  /*106e0*/  @P1 LOP3.LUT R0, R0, 0x100000, RZ, 0xfc, !PT ;  /* 0x0010000000001812 */ /* 0x000fe400078efcff */
[----:B------:R-:W-:-:S02]  /*106f0*/  @!P3 IADD3.X R79, R6, R42, R5, P0, P2 ;  /* 0x0000002a064fb210 */ /* 0x000fc400007e4405 */
[----:B------:R-:W-:Y:S02]  /*10700*/  LOP3.LUT P3, RZ, R0, 0x400000, RZ, 0xc0, !PT ;  /* 0x0040000000ff7812 */ /* 0x000fe4000786c0ff */
[----:B------:R-:W-:Y:S02]  /*10710*/  LOP3.LUT P1, RZ, R228, 0x20, RZ, 0xc0, !PT ;  /* 0x00000020e4ff7812 */ /* 0x000fe4000782c0ff */
[----:B------:R-:W-:Y:S02]  /*10720*/  ISETP.LT.OR P2, PT, R40, 0x11, !P3 ;  /* 0x000000112800780c */ /* 0x000fe40005f41670 */
[----:B------:R-:W-:-:S09]  /*10730*/  LOP3.LUT P4, RZ, R228, 0x80, RZ, 0xc0, !PT ;  /* 0x00000080e4ff7812 */ /* 0x000fd2000788c0ff */
[----:B------:R1:W-:Y:S02]  /*10740*/  @!P1 STG.E.U8 desc[UR40][R84.64], R210 ;  /* 0x000000d254009986 */ /* 0x0003e4000c101128 */
[----:B-1----:R-:W-:-:S04]  /*10750*/  @!P2 IADD3 R84, P1, P0, R3, R24, R4 ;  /* 0x000000180354a210 */ /* 0x002fc8000783e004 */
[----:B------:R-:W-:Y:S02]  /*10760*/  @!P2 IADD3.X R85, R6, R42, R7, P1, P0 ;  /* 0x0000002a0655a210 */ /* 0x000fe40000fe0407 */
[----:B------:R-:W-:Y:S02]  /*10770*/  ISETP.LT.OR P0, PT, R40, 0x12, !P3 ;  /* 0x000000122800780c */ /* 0x000fe40005f01670 */
[----:B------:R-:W-:Y:S01]  /*10780*/  LOP3.LUT R0, R0, 0xffffbfff, RZ, 0xc0, !PT ;  /* 0xffffbfff00007812 */ /* 0x000fe200078ec0ff */
[----:B------:R1:W-:Y:S03]  /*10790*/  @!P4 STG.E.U8 desc[UR40][R82.64+0x1], R209 ;  /* 0x000001d15200c986 */ /* 0x0003e6000c101128 */
[----:B------:R-:W-:Y:S02]  /*107a0*/  @P2 LOP3.LUT R0, R0, 0x4000, RZ, 0xfc, !PT ;  /* 0x0000400000002812 */ /* 0x000fe400078efcff */
[----:B------:R-:W-:-:S05]  /*107b0*/  ISETP.LT.OR P4, PT, R40, 0x19, !P3 ;  /* 0x000000192800780c */ /* 0x000fca0005f81670 */
[----:B-1----:R-:W-:-:S04]  /*107c0*/  @!P0 IADD3 R82, P1, P2, R3, R24, R4 ;  /* 0x0000001803528210 */ /* 0x002fc80007a3e004 */
[----:B------:R-:W-:Y:S02]  /*107d0*/  @!P0 IADD3.X R83, R6, R42, R7, P1, P2 ;  /* 0x0000002a06538210 */ /* 0x000fe40000fe4407 */
[----:B------:R-:W-:Y:S02]  /*107e0*/  LOP3.LUT P2, RZ, R228, 0x200, RZ, 0xc0, !PT ;  /* 0x00000200e4ff7812 */ /* 0x000fe4000784c0ff */
[----:B0-----:R-:W-:-:S05]  /*107f0*/  @!P6 IADD3 R26, P1, R67, R26, RZ ;  /* 0x0000001a431ae210 */ /* 0x001fca0007f3e0ff */
[----:B------:R-:W-:Y:S01]  /*10800*/  @!P6 IMAD.X R27, R78, 0x1, R27, P1 ;  /* 0x000000014e1be824 */ /* 0x000fe200008e061b */
[----:B------:R-:W-:-:S04]  /*10810*/  LOP3.LUT R0, R0, 0xffdfffff, RZ, 0xc0, !PT ;  /* 0xffdfffff00007812 */ /* 0x000fc800078ec0ff */
[----:B------:R0:W-:Y:S01]  /*10820*/  @!P6 STG.E.U8 desc[UR40][R26.64], R208 ;  /* 0x000000d01a00e986 */ /* 0x0001e2000c101128 */
[----:B------:R-:W-:Y:S02]  /*10830*/  @P2 LOP3.LUT R0, R0, 0x200000, RZ, 0xfc, !PT ;  /* 0x0020000000002812 */ /* 0x000fe400078efcff */
[----:B------:R-:W-:Y:S01]  /*10840*/  @!P4 IADD3 R138, P1, P2, R3, R24, R4 ;  /* 0x00000018038ac210 */ /* 0x000fe20007a3e004 */
[----:B0-----:R-:W0:Y:S03]  /*10850*/  @!P5 LDC.64 R26, c[0x0][0x5c0] ;  /* 0x00017000ff1adb82 */ /* 0x001e260000000a00 */
[----:B------:R-:W-:Y:S02]  /*10860*/  @!P4 IADD3.X R141, R6, R42, R7, P1, P2 ;  /* 0x0000002a068dc210 */ /* 0x000fe40000fe4407 */
[----:B------:R-:W-:Y:S02]  /*10870*/  ISETP.LT.OR P2, PT, R40, 0x1a, !P3 ;  /* 0x0000001a2800780c */ /* 0x000fe40005f41670 */
[----:B------:R-:W-:-:S04]  /*10880*/  LOP3.LUT R0, R0, 0xffff7fff, RZ, 0xc0, !PT ;  /* 0xffff7fff00007812 */ /* 0x000fc800078ec0ff */
[----:B------:R-:W-:Y:S02]  /*10890*/  @P0 LOP3.LUT R0, R0, 0x8000, RZ, 0xfc, !PT ;  /* 0x0000800000000812 */ /* 0x000fe400078efcff */
[C---:B------:R-:W-:Y:S02]  /*108a0*/  LOP3.LUT P0, RZ, R228.reuse, 0x100, RZ, 0xc0, !PT ;  /* 0x00000100e4ff7812 */ /* 0x040fe4000780c0ff */
[----:B------:R-:W-:-:S03]  /*108b0*/  LOP3.LUT R228, R228, 0xff7fffff, RZ, 0xc0, !PT ;  /* 0xff7fffffe4e47812 */ /* 0x000fc600078ec0ff */
[----:B------:R-:W-:Y:S02]  /*108c0*/  @!P2 IADD3 R139, P1, P6, R3, R24, R4 ;  /* 0x00000018038ba210 */ /* 0x000fe40007e3e004 */
[----:B------:R-:W-:Y:S02]  /*108d0*/  @P4 LOP3.LUT R228, R228, 0x800000, RZ, 0xfc, !PT ;  /* 0x00800000e4e44812 */ /* 0x000fe400078efcff */
[----:B------:R-:W-:Y:S02]  /*108e0*/  @!P2 IADD3.X R143, R6, R42, R7, P1, P6 ;  /* 0x0000002a068fa210 */ /* 0x000fe40000fec407 */
[----:B------:R-:W-:Y:S02]  /*108f0*/  LOP3.LUT P1, RZ, R0, 0x100000, RZ, 0xc0, !PT ;  /* 0x0010000000ff7812 */ /* 0x000fe4000782c0ff */
[----:B0-----:R-:W-:-:S05]  /*10900*/  @!P5 IADD3 R26, P4, R43, R26, RZ ;  /* 0x0000001a2b1ad210 */ /* 0x001fca0007f9e0ff */
[----:B------:R-:W-:Y:S01]  /*10910*/  @!P5 IMAD.X R27, R76, 0x1, R27, P4 ;  /* 0x000000014c1bd824 */ /* 0x000fe200020e061b */
[----:B------:R-:W-:Y:S02]  /*10920*/  ISETP.LT.OR P4, PT, R40, 0x11, !P1 ;  /* 0x000000112800780c */ /* 0x000fe40004f81670 */
[----:B------:R-:W-:-:S04]  /*10930*/  LOP3.LUT R228, R228, 0xffbfffff, RZ, 0xc0, !PT ;  /* 0xffbfffffe4e47812 */ /* 0x000fc800078ec0ff */
[----:B------:R-:W-:Y:S01]  /*10940*/  @P2 LOP3.LUT R228, R228, 0x400000, RZ, 0xfc, !PT ;  /* 0x00400000e4e42812 */ /* 0x000fe200078efcff */
[----:B------:R0:W-:Y:S03]  /*10950*/  @!P5 STG.E.U8 desc[UR40][R26.64+0x1], R207 ;  /* 0x000001cf1a00d986 */ /* 0x0001e6000c101128 */
[----:B------:R-:W-:-:S03]  /*10960*/  LOP3.LUT R228, R228, 0xfff7ffff, RZ, 0xc0, !PT ;  /* 0xfff7ffffe4e47812 */ /* 0x000fc600078ec0ff */
[----:B------:R-:W-:Y:S02]  /*10970*/  @!P4 IADD3 R140, P5, P6, R3, R24, R2 ;  /* 0x00000018038cc210 */ /* 0x000fe40007ebe002 */
[----:B------:R-:W-:Y:S02]  /*10980*/  @P4 LOP3.LUT R228, R228, 0x80000, RZ, 0xfc, !PT ;  /* 0x00080000e4e44812 */ /* 0x000fe400078efcff */
[----:B------:R-:W-:Y:S02]  /*10990*/  @!P4 IADD3.X R142, R6, R42, R5, P5, P6 ;  /* 0x0000002a068ec210 */ /* 0x000fe40002fec405 */
[C---:B------:R-:W-:Y:S01]  /*109a0*/  ISETP.LT.OR P4, PT, R40.reuse, 0x12, !P1 ;  /* 0x000000122800780c */ /* 0x040fe20004f81670 */
[----:B------:R1:W-:Y:S01]  /*109b0*/  @!P0 STG.E.U8 desc[UR40][R92.64+0x8], R206 ;  /* 0x000008ce5c008986 */ /* 0x0003e2000c101128 */
[----:B------:R-:W-:Y:S02]  /*109c0*/  ISETP.LT.OR P0, PT, R40, 0x19, !P1 ;  /* 0x000000192800780c */ /* 0x000fe40004f01670 */
[----:B------:R-:W-:-:S09]  /*109d0*/  LOP3.LUT R228, R228, 0xfffbffff, RZ, 0xc0, !PT ;  /* 0xfffbffffe4e47812 */ /* 0x000fd200078ec0ff */
[C-C-:B0-----:R-:W-:Y:S02]  /*109e0*/  @!P4 IADD3 R207, P5, P6, R3.reuse, R24, R2.reuse ;  /* 0x0000001803cfc210 */ /* 0x141fe40007ebe002 */
[----:B------:R-:W-:Y:S02]  /*109f0*/  @P4 LOP3.LUT R228, R228, 0x40000, RZ, 0xfc, !PT ;  /* 0x00040000e4e44812 */ /* 0x000fe400078efcff */
[----:B------:R-:W-:Y:S02]  /*10a00*/  @!P4 IADD3.X R208, R6, R42, R5, P5, P6 ;  /* 0x0000002a06d0c210 */ /* 0x000fe40002fec405 */
[----:B------:R-:W-:Y:S02]  /*10a10*/  LOP3.LUT P4, RZ, R0, 0x80000, RZ, 0xc0, !PT ;  /* 0x0008000000ff7812 */ /* 0x000fe4000788c0ff */
[----:B------:R-:W-:Y:S02]  /*10a20*/  LOP3.LUT R228, R228, 0xfffdffff, RZ, 0xc0, !PT ;  /* 0xfffdffffe4e47812 */ /* 0x000fe400078ec0ff */
[----:B-1----:R-:W-:-:S02]  /*10a30*/  @!P0 IADD3 R206, P5, P6, R3, R24, R2 ;  /* 0x0000001803ce8210 */ /* 0x002fc40007ebe002 */
[----:B------:R-:W-:Y:S02]  /*10a40*/  LOP3.LUT P2, RZ, R0, 0x200000, RZ, 0xc0, !PT ;  /* 0x0020000000ff7812 */ /* 0x000fe4000784c0ff */
[----:B------:R-:W-:Y:S02]  /*10a50*/  @P0 LOP3.LUT R228, R228, 0x20000, RZ, 0xfc, !PT ;  /* 0x00020000e4e40812 */ /* 0x000fe400078efcff */
[----:B------:R-:W-:Y:S02]  /*10a60*/  @!P0 IADD3.X R209, R6, R42, R5, P5, P6 ;  /* 0x0000002a06d18210 */ /* 0x000fe40002fec405 */
[----:B------:R-:W-:Y:S01]  /*10a70*/  ISETP.LT.OR P0, PT, R40, 0x1a, !P1 ;  /* 0x0000001a2800780c */ /* 0x000fe20004f01670 */
[----:B------:R-:W0:Y:S01]  /*10a80*/  @!P4 LDC.64 R26, c[0x0][0x5c0] ;  /* 0x00017000ff1acb82 */ /* 0x000e220000000a00 */
[----:B------:R-:W-:Y:S02]  /*10a90*/  F2FP.SATFINITE.E4M3.F32.PACK_AB_MERGE_C R205, RZ, R205, RZ ;  /* 0x000000cdffcd723e */ /* 0x000fe400048070ff */
[----:B------:R-:W-:-:S03]  /*10aa0*/  LOP3.LUT R228, R228, 0xfffffffe, RZ, 0xc0, !PT ;  /* 0xfffffffee4e47812 */ /* 0x000fc600078ec0ff */
[----:B------:R1:W-:Y:S06]  /*10ab0*/  @!P2 STG.E.U8 desc[UR40][R88.64+0x9], R205 ;  /* 0x000009cd5800a986 */ /* 0x0003ec000c101128 */
[----:B------:R-:W-:Y:S02]  /*10ac0*/  @P0 LOP3.LUT R228, R228, 0x1, RZ, 0xfc, !PT ;  /* 0x00000001e4e40812 */ /* 0x000fe400078efcff */
[----:B-1----:R-:W-:-:S04]  /*10ad0*/  @!P0 IADD3 R205, P5, P6, R3, R24, R2 ;  /* 0x0000001803cd8210 */ /* 0x002fc80007ebe002 */
[----:B------:R-:W-:Y:S02]  /*10ae0*/  @!P0 IADD3.X R210, R6, R42, R5, P5, P6 ;  /* 0x0000002a06d28210 */ /* 0x000fe40002fec405 */
[----:B------:R-:W-:Y:S02]  /*10af0*/  ISETP.LT.OR P0, PT, R40, 0x21, !P3 ;  /* 0x000000212800780c */ /* 0x000fe40005f01670 */
[----:B0-----:R-:W-:Y:S02]  /*10b00*/  @!P4 IADD3 R26, P5, R25, R26, RZ ;  /* 0x0000001a191ac210 */ /* 0x001fe40007fbe0ff */
[----:B------:R-:W-:-:S03]  /*10b10*/  LOP3.LUT R228, R228, 0xffdfffff, RZ, 0xc0, !PT ;  /* 0xffdfffffe4e47812 */ /* 0x000fc600078ec0ff */
[----:B------:R-:W-:Y:S01]  /*10b20*/  @!P4 IMAD.X R27, R66, 0x1, R27, P5 ;  /* 0x00000001421bc824 */ /* 0x000fe200028e061b */
[----:B------:R-:W-:-:S05]  /*10b30*/  ISETP.LT.OR P2, PT, R40, 0xa, !P1 ;  /* 0x0000000a2800780c */ /* 0x000fca0004f41670 */
[----:B------:R-:W-:Y:S02]  /*10b40*/  @!P0 IADD3 R218, P5, P6, R3, R24, R4 ;  /* 0x0000001803da8210 */ /* 0x000fe40007ebe004 */
[----:B------:R-:W-:Y:S02]  /*10b50*/  @P0 LOP3.LUT R228, R228, 0x200000, RZ, 0xfc, !PT ;  /* 0x00200000e4e40812 */ /* 0x000fe400078efcff */
[----:B------:R-:W-:Y:S02]  /*10b60*/  @!P0 IADD3.X R220, R6, R42, R7, P5, P6 ;  /* 0x0000002a06dc8210 */ /* 0x000fe40002fec407 */
[----:B------:R-:W-:Y:S02]  /*10b70*/  ISETP.LT.OR P0, PT, R40, 0x22, !P3 ;  /* 0x000000222800780c */ /* 0x000fe40005f01670 */
[----:B------:R-:W-:Y:S02]  /*10b80*/  F2FP.SATFINITE.E4M3.F32.PACK_AB_MERGE_C R204, RZ, R204, RZ ;  /* 0x000000ccffcc723e */ /* 0x000fe400048070ff */
[----:B------:R-:W-:-:S03]  /*10b90*/  LOP3.LUT R228, R228, 0xffefffff, RZ, 0xc0, !PT ;  /* 0xffefffffe4e47812 */ /* 0x000fc600078ec0ff */
[----:B------:R0:W-:Y:S06]  /*10ba0*/  @!P4 STG.E.U8 desc[UR40][R26.64+0x8], R204 ;  /* 0x000008cc1a00c986 */ /* 0x0001ec000c101128 */
[----:B------:R-:W-:Y:S02]  /*10bb0*/  @!P0 IADD3 R215, P5, P6, R3, R24, R4 ;  /* 0x0000001803d78210 */ /* 0x000fe40007ebe004 */
[----:B------:R-:W-:Y:S01]  /*10bc0*/  @P0 LOP3.LUT R228, R228, 0x100000, RZ, 0xfc, !PT ;  /* 0x00100000e4e40812 */ /* 0x000fe200078efcff */
[----:B0-----:R-:W0:Y:S01]  /*10bd0*/  @!P2 LDC.64 R26, c[0x0][0x5c0] ;  /* 0x00017000ff1aab82 */ /* 0x001e220000000a00 */
[----:B------:R-:W-:-:S02]  /*10be0*/  @!P0 IADD3.X R219, R6, R42, R7, P5, P6 ;  /* 0x0000002a06db8210 */ /* 0x000fc40002fec407 */
[----:B------:R-:W-:Y:S02]  /*10bf0*/  LOP3.LUT P6, RZ, R228, 0x400, RZ, 0xc0, !PT ;  /* 0x00000400e4ff7812 */ /* 0x000fe400078cc0ff */
[----:B------:R-:W-:Y:S02]  /*10c00*/  LOP3.LUT R0, R0, 0xfffbffff, RZ, 0xc0, !PT ;  /* 0xfffbffff00007812 */ /* 0x000fe400078ec0ff */
[----:B------:R-:W-:-:S09]  /*10c10*/  F2FP.SATFINITE.E4M3.F32.PACK_AB_MERGE_C R203, RZ, R203, RZ ;  /* 0x000000cbffcb723e */ /* 0x000fd200048070ff */
[----:B------:R-:W-:Y:S02]  /*10c20*/  @P6 LOP3.LUT R0, R0, 0x40000, RZ, 0xfc, !PT ;  /* 0x0004000000006812 */ /* 0x000fe400078efcff */
[----:B------:R-:W-:Y:S02]  /*10c30*/  ISETP.LT.OR P6, PT, R40, 0x29, !P3 ;  /* 0x000000292800780c */ /* 0x000fe40005fc1670 */
[----:B0-----:R-:W-:-:S05]  /*10c40*/  @!P2 IADD3 R26, P4, R77, R26, RZ ;  /* 0x0000001a4d1aa210 */ /* 0x001fca0007f9e0ff */
[----:B------:R-:W-:-:S06]  /*10c50*/  @!P2 IMAD.X R27, R79, 0x1, R27, P4 ;  /* 0x000000014f1ba824 */ /* 0x000fcc00020e061b */
[----:B------:R-:W-:Y:S01]  /*10c60*/  @!P6 IADD3 R213, P4, P5, R3, R24, R4 ;  /* 0x0000001803d5e210 */ /* 0x000fe20007d9e004 */
[----:B------:R0:W-:Y:S01]  /*10c70*/  @!P2 STG.E.U8 desc[UR40][R26.64+0x9], R203 ;  /* 0x000009cb1a00a986 */ /* 0x0001e2000c101128 */
[----:B------:R-:W-:Y:S02]  /*10c80*/  ISETP.GE.AND P2, PT, R41, 0x1, PT ;  /* 0x000000012900780c */ /* 0x000fe40003f46270 */
[----:B------:R-:W-:Y:S02]  /*10c90*/  @!P6 IADD3.X R217, R6, R42, R7, P4, P5 ;  /* 0x0000002a06d9e210 */ /* 0x000fe400027ea407 */
[----:B------:R-:W-:-:S13]  /*10ca0*/  ISETP.LT.OR P4, PT, R40, 0x11, !P2 ;  /* 0x000000112800780c */ /* 0x000fda0005781670 */
[----:B0-----:R-:W0:Y:S01]  /*10cb0*/  @!P4 LDC.64 R26, c[0x0][0x5c0] ;  /* 0x00017000ff1acb82 */ /* 0x001e220000000a00 */
[----:B------:R-:W-:Y:S02]  /*10cc0*/  F2FP.SATFINITE.E4M3.F32.PACK_AB_MERGE_C R202, RZ, R202, RZ ;  /* 0x000000caffca723e */ /* 0x000fe400048070ff */
[----:B0-----:R-:W-:-:S05]  /*10cd0*/  @!P4 IADD3 R26, P5, R24, R26, RZ ;  /* 0x0000001a181ac210 */ /* 0x001fca0007fbe0ff */
[----:B------:R-:W-:-:S05]  /*10ce0*/  @!P4 IMAD.X R27, R42, 0x1, R27, P5 ;  /* 0x000000012a1bc824 */ /* 0x000fca00028e061b */
[----:B------:R0:W-:Y:S01]  /*10cf0*/  @!P4 STG.E.U8 desc[UR40][R26.64+0x10], R202 ;  /* 0x000010ca1a00c986 */ /* 0x0001e2000c101128 */
[----:B------:R-:W-:-:S13]  /*10d00*/  ISETP.LT.OR P4, PT, R40, 0x12, !P2 ;  /* 0x000000122800780c */ /* 0x000fda0005781670 */
[----:B0-----:R-:W0:Y:S01]  /*10d10*/  @!P4 LDC.64 R26, c[0x0][0x5c0] ;  /* 0x00017000ff1acb82 */ /* 0x001e220000000a00 */
[C---:B------:R-:W-:Y:S02]  /*10d20*/  LOP3.LUT P0, RZ, R228.reuse, 0x800, RZ, 0xc0, !PT ;  /* 0x00000800e4ff7812 */ /* 0x040fe4000780c0ff */
[----:B------:R-:W-:-:S04]  /*10d30*/  LOP3.LUT R228, R228, 0xfffeffff, RZ, 0xc0, !PT ;  /* 0xfffeffffe4e47812 */ /* 0x000fc800078ec0ff */
[----:B------:R-:W-:Y:S02]  /*10d40*/  @P6 LOP3.LUT R228, R228, 0x10000, RZ, 0xfc, !PT ;  /* 0x00010000e4e46812 */ /* 0x000fe400078efcff */
[----:B------:R-:W-:Y:S02]  /*10d50*/  ISETP.LT.OR P6, PT, R40, 0x2a, !P3 ;  /* 0x0000002a2800780c */ /* 0x000fe40005fc1670 */
[----:B------:R-:W-:Y:S02]  /*10d60*/  F2FP.SATFINITE.E4M3.F32.PACK_AB_MERGE_C R201, RZ, R201, RZ ;  /* 0x000000c9ffc9723e */ /* 0x000fe400048070ff */
[----:B------:R-:W-:Y:S02]  /*10d70*/  LOP3.LUT R228, R228, 0xffff7fff, RZ, 0xc0, !PT ;  /* 0xffff7fffe4e47812 */ /* 0x000fe400078ec0ff */
[----:B0-----:R-:W-:-:S05]  /*10d80*/  @!P4 IADD3 R26, P5, R24, R26, RZ ;  /* 0x0000001a181ac210 */ /* 0x001fca0007fbe0ff */
[----:B------:R-:W-:-:S05]  /*10d90*/  @!P4 IMAD.X R27, R42, 0x1, R27, P5 ;  /* 0x000000012a1bc824 */ /* 0x000fca00028e061b */
[----:B------:R0:W-:Y:S01]  /*10da0*/  @!P4 STG.E.U8 desc[UR40][R26.64+0x11], R201 ;  /* 0x000011c91a00c986 */ /* 0x0001e2000c101128 */
[----:B------:R-:W-:Y:S02]  /*10db0*/  @P6 LOP3.LUT R228, R228, 0x8000, RZ, 0xfc, !PT ;  /* 0x00008000e4e46812 */ /* 0x000fe400078efcff */
[----:B0-----:R-:W-:-:S04]  /*10dc0*/  @!P6 IADD3 R201, P4, P5, R3, R24, R4 ;  /* 0x0000001803c9e210 */ /* 0x001fc80007d9e004 */
[----:B------:R-:W-:Y:S02]  /*10dd0*/  @!P6 IADD3.X R202, R6, R42, R7, P4, P5 ;  /* 0x0000002a06cae210 */ /* 0x000fe400027ea407 */
[----:B------:R-:W-:Y:S02]  /*10de0*/  ISETP.LT.OR P6, PT, R40, 0x21, !P1 ;  /* 0x000000212800780c */ /* 0x000fe40004fc1670 */
[----:B------:R-:W-:-:S11]  /*10df0*/  LOP3.LUT R228, R228, 0xffffbfff, RZ, 0xc0, !PT ;  /* 0xffffbfffe4e47812 */ /* 0x000fd600078ec0ff */
[----:B------:R-:W-:Y:S02]  /*10e00*/  @!P6 IADD3 R203, P4, P5, R3, R24, R2 ;  /* 0x0000001803cbe210 */ /* 0x000fe40007d9e002 */
[----:B------:R-:W-:Y:S02]  /*10e10*/  @P6 LOP3.LUT R228, R228, 0x4000, RZ, 0xfc, !PT ;  /* 0x00004000e4e46812 */ /* 0x000fe400078efcff */
[----:B------:R-:W-:Y:S02]  /*10e20*/  @!P6 IADD3.X R212, R6, R42, R5, P4, P5 ;  /* 0x0000002a06d4e210 */ /* 0x000fe400027ea405 */
[----:B------:R-:W-:Y:S02]  /*10e30*/  LOP3.LUT P6, RZ, R0, 0x40000, RZ, 0xc0, !PT ;  /* 0x0004000000ff7812 */ /* 0x000fe400078cc0ff */
[----:B------:R-:W-:Y:S02]  /*10e40*/  F2FP.SATFINITE.E4M3.F32.PACK_AB_MERGE_C R200, RZ, R200, RZ ;  /* 0x000000c8ffc8723e */ /* 0x000fe400048070ff */
[----:B------:R-:W-:-:S09]  /*10e50*/  F2FP.SATFINITE.E4M3.F32.PACK_AB_MERGE_C R199, RZ, R199, RZ ;  /* 0x000000c7ffc7723e */ /* 0x000fd200048070ff */
[----:B------:R0:W-:Y:S01]  /*10e60*/  @!P6 STG.E.U8 desc[UR40][R104.64+0x10], R200 ;  /* 0x000010c86800e986 */ /* 0x0001e2000c101128 */
[----:B------:R-:W-:-:S03]  /*10e70*/  ISETP.LT.OR P6, PT, R40, 0x22, !P1 ;  /* 0x000000222800780c */ /* 0x000fc60004fc1670 */
[----:B------:R-:W-:Y:S01]  /*10e80*/  @!P0 STG.E.U8 desc[UR40][R100.64+0x11], R199 ;  /* 0x000011c764008986 */ /* 0x000fe2000c101128 */
[----:B------:R-:W-:-:S09]  /*10e90*/  ISETP.LT.OR P0, PT, R40, 0x29, !P1 ;  /* 0x000000292800780c */ /* 0x000fd20004f01670 */
[----:B0-----:R-:W-:-:S04]  /*10ea0*/  @!P6 IADD3 R200, P4, P5, R3, R24, R2 ;  /* 0x0000001803c8e210 */ /* 0x001fc80007d9e002 */
[----:B------:R-:W-:Y:S02]  /*10eb0*/  @!P6 IADD3.X R214, R6, R42, R5, P4, P5 ;  /* 0x0000002a06d6e210 */ /* 0x000fe400027ea405 */
[----:B------:R-:W-:-:S04]  /*10ec0*/  @!P0 IADD3 R211, P4, P5, R3, R24, R2 ;  /* 0x0000001803d38210 */ /* 0x000fc80007d9e002 */
[----:B------:R-:W-:Y:S02]  /*10ed0*/  @!P0 IADD3.X R216, R6, R42, R5, P4, P5 ;  /* 0x0000002a06d88210 */ /* 0x000fe400027ea405 */
[----:B------:R-:W-:-:S13]  /*10ee0*/  ISETP.LT.OR P4, PT, R40, 0x19, !P2 ;  /* 0x000000192800780c */ /* 0x000fda0005781670 */
[----:B------:R-:W0:Y:S01]  /*10ef0*/  @!P4 LDC.64 R26, c[0x0][0x5c0] ;  /* 0x00017000ff1acb82 */ /* 0x000e220000000a00 */
[----:B------:R-:W-:Y:S02]  /*10f00*/  F2FP.SATFINITE.E4M3.F32.PACK_AB_MERGE_C R198, RZ, R198, RZ ;  /* 0x000000c6ffc6723e */ /* 0x000fe400048070ff */
[----:B------:R-:W-:Y:S02]  /*10f10*/  LOP3.LUT R228, R228, 0xffffefff, RZ, 0xc0, !PT ;  /* 0xffffefffe4e47812 */ /* 0x000fe400078ec0ff */
[----:B0-----:R-:W-:-:S05]  /*10f20*/  @!P4 IADD3 R26, P5, R24, R26, RZ ;  /* 0x0000001a181ac210 */ /* 0x001fca0007fbe0ff */
[----:B------:R-:W-:-:S05]  /*10f30*/  @!P4 IMAD.X R27, R42, 0x1, R27, P5 ;  /* 0x000000012a1bc824 */ /* 0x000fca00028e061b */
[----:B------:R0:W-:Y:S01]  /*10f40*/  @!P4 STG.E.U8 desc[UR40][R26.64+0x18], R198 ;  /* 0x000018c61a00c986 */ /* 0x0001e2000c101128 */
[----:B------:R-:W-:Y:S02]  /*10f50*/  ISETP.LT.OR P4, PT, R40, 0x1a, !P2 ;  /* 0x0000001a2800780c */ /* 0x000fe40005781670 */
[----:B------:R-:W-:-:S04]  /*10f60*/  @P6 LOP3.LUT R228, R228, 0x1000, RZ, 0xfc, !PT ;  /* 0x00001000e4e46812 */ /* 0x000fc800078efcff */
[----:B------:R-:W-:-:S07]  /*10f70*/  LOP3.LUT R228, R228, 0xfffffbff, RZ, 0xc0, !PT ;  /* 0xfffffbffe4e47812 */ /* 0x000fce00078ec0ff */
[----:B0-----:R-:W0:Y:S01]  /*10f80*/  @!P4 LDC.64 R26, c[0x0][0x5c0] ;  /* 0x00017000ff1acb82 */ /* 0x001e220000000a00 */
[----:B------:R-:W-:Y:S02]  /*10f90*/  @P0 LOP3.LUT R228, R228, 0x400, RZ, 0xfc, !PT ;  /* 0x00000400e4e40812 */ /* 0x000fe400078efcff */
[----:B------:R-:W-:Y:S02]  /*10fa0*/  LOP3.LUT P0, RZ, R229, 0x2, RZ, 0xc0, !PT ;  /* 0x00000002e5ff7812 */ /* 0x000fe4000780c0ff */
[----:B------:R-:W-:-:S11]  /*10fb0*/  LOP3.LUT R0, R0, 0xfffeffff, RZ, 0xc0, !PT ;  /* 0xfffeffff00007812 */ /* 0x000fd600078ec0ff */
[----:B------:R-:W-:Y:S02]  /*10fc0*/  @P0 LOP3.LUT R0, R0, 0x10000, RZ, 0xfc, !PT ;  /* 0x0001000000000812 */ /* 0x000fe400078efcff */
[----:B------:R-:W-:Y:S02]  /*10fd0*/  LOP3.LUT P0, RZ, R228, 0x1000000, RZ, 0xc0, !PT ;  /* 0x01000000e4ff7812 */ /* 0x000fe4000780c0ff */
[----:B0-----:R-:W-:Y:S02]  /*10fe0*/  @!P4 IADD3 R26, P5, R24, R26, RZ ;  /* 0x0000001a181ac210 */ /* 0x001fe40007fbe0ff */
[----:B------:R-:W-:-:S03]  /*10ff0*/  LOP3.LUT R0, R0, 0xfffdffff, RZ, 0xc0, !PT ;  /* 0xfffdffff00007812 */ /* 0x000fc600078ec0ff */
[----:B------:R-:W-:Y:S01]  /*11000*/  @!P4 IMAD.X R27, R42, 0x1, R27, P5 ;  /* 0x000000012a1bc824 */ /* 0x000fe200028e061b */
[----:B------:R-:W-:-:S05]  /*11010*/  ISETP.LT.OR P5, PT, R40, 0x2a, !P1 ;  /* 0x0000002a2800780c */ /* 0x000fca0004fa1670 */
[----:B------:R-:W-:Y:S02]  /*11020*/  @P0 LOP3.LUT R0, R0, 0x20000, RZ, 0xfc, !PT ;  /* 0x0002000000000812 */ /* 0x000fe400078efcff */
[----:B------:R-:W-:Y:S02]  /*11030*/  ISETP.LT.OR P0, PT, R40, 0x31, !P3 ;  /* 0x000000312800780c */ /* 0x000fe40005f01670 */
[----:B------:R-:W-:Y:S02]  /*11040*/  F2FP.SATFINITE.E4M3.F32.PACK_AB_MERGE_C R197, RZ, R197, RZ ;  /* 0x000000c5ffc5723e */ /* 0x000fe400048070ff */
[----:B------:R-:W-:-:S03]  /*11050*/  LOP3.LUT R0, R0, 0xfffff7ff, RZ, 0xc0, !PT ;  /* 0xfffff7ff00007812 */ /* 0x000fc600078ec0ff */
[----:B------:R0:W-:Y:S01]  /*11060*/  @!P4 STG.E.U8 desc[UR40][R26.64+0x19], R197 ;  /* 0x000019c51a00c986 */ /* 0x0001e2000c101128 */
[----:B------:R-:W-:Y:S02]  /*11070*/  LOP3.LUT R228, R228, 0xffffdfff, RZ, 0xc0, !PT ;  /* 0xffffdfffe4e47812 */ /* 0x000fe400078ec0ff */
[----:B------:R-:W-:Y:S02]  /*11080*/  @P5 LOP3.LUT R0, R0, 0x800, RZ, 0xfc, !PT ;  /* 0x0000080000005812 */ /* 0x000fe400078efcff */
[----:B0-----:R-:W-:-:S04]  /*11090*/  @!P5 IADD3 R197, P4, P6, R3, R24, R2 ;  /* 0x0000001803c5d210 */ /* 0x001fc80007e9e002 */
[----:B------:R-:W-:Y:S02]  /*110a0*/  @!P5 IADD3.X R199, R6, R42, R5, P4, P6 ;  /* 0x0000002a06c7d210 */ /* 0x000fe400027ec405 */
[----:B------:R-:W-:Y:S02]  /*110b0*/  @!P0 IADD3 R204, P4, P6, R3, R24, R4 ;  /* 0x0000001803cc8210 */ /* 0x000fe40007e9e004 */
[----:B------:R-:W-:Y:S02]  /*110c0*/  @P0 LOP3.LUT R228, R228, 0x2000, RZ, 0xfc, !PT ;  /* 0x00002000e4e40812 */ /* 0x000fe400078efcff */
[----:B------:R-:W-:Y:S02]  /*110d0*/  @!P0 IADD3.X R198, R6, R42, R7, P4, P6 ;  /* 0x0000002a06c68210 */ /* 0x000fe400027ec407 */
[----:B------:R-:W-:Y:S02]  /*110e0*/  LOP3.LUT P0, RZ, R0, 0x20000, RZ, 0xc0, !PT ;  /* 0x0002000000ff7812 */ /* 0x000fe4000780c0ff */
[----:B------:R-:W-:-:S11]  /*110f0*/  F2FP.SATFINITE.E4M3.F32.PACK_AB_MERGE_C R196, RZ, R196, RZ ;  /* 0x000000c4ffc4723e */ /* 0x000fd600048070ff */
[----:B------:R0:W-:Y:S01]  /*11100*/  @!P0 STG.E.U8 desc[UR40][R112.64+0x18], R196 ;  /* 0x000018c470008986 */ /* 0x0001e2000c101128 */
[----:B------:R-:W-:Y:S02]  /*11110*/  ISETP.LT.OR P0, PT, R40, 0x32, !P3 ;  /* 0x000000322800780c */ /* 0x000fe40005f01670 */
[----:B------:R-:W-:-:S11]  /*11120*/  LOP3.LUT R228, R228, 0xfffff7ff, RZ, 0xc0, !PT ;  /* 0xfffff7ffe4e47812 */ /* 0x000fd600078ec0ff */
[----:B0-----:R-:W-:Y:S02]  /*11130*/  @!P0 IADD3 R113, P4, P6, R3, R24, R4 ;  /* 0x0000001803718210 */ /* 0x001fe40007e9e004 */
[----:B------:R-:W-:Y:S02]  /*11140*/  @P0 LOP3.LUT R228, R228, 0x800, RZ, 0xfc, !PT ;  /* 0x00000800e4e40812 */ /* 0x000fe400078efcff */
[----:B------:R-:W-:Y:S02]  /*11150*/  @!P0 IADD3.X R112, R6, R42, R7, P4, P6 ;  /* 0x0000002a06708210 */ /* 0x000fe400027ec407 */
[----:B------:R-:W-:Y:S02]  /*11160*/  LOP3.LUT P0, RZ, R0, 0x10000, RZ, 0xc0, !PT ;  /* 0x0001000000ff7812 */ /* 0x000fe4000780c0ff */
[----:B------:R-:W-:-:S11]  /*11170*/  F2FP.SATFINITE.E4M3.F32.PACK_AB_MERGE_C R195, RZ, R195, RZ ;  /* 0x000000c3ffc3723e */ /* 0x000fd600048070ff */
[----:B------:R0:W-:Y:S01]  /*11180*/  @!P0 STG.E.U8 desc[UR40][R108.64+0x19], R195 ;  /* 0x000019c36c008986 */ /* 0x0001e2000c101128 */
[----:B------:R-:W-:Y:S02]  /*11190*/  ISETP.LT.OR P0, PT, R40, 0x39, !P3 ;  /* 0x000000392800780c */ /* 0x000fe40005f01670 */
[----:B------:R-:W-:Y:S02]  /*111a0*/  LOP3.LUT P2, RZ, R229, 0x10, RZ, 0xc0, !PT ;  /* 0x00000010e5ff7812 */ /* 0x000fe4000784c0ff */
[----:B------:R-:W-:Y:S02]  /*111b0*/  LOP3.LUT R228, R228, 0xfffffdff, RZ, 0xc0, !PT ;  /* 0xfffffdffe4e47812 */ /* 0x000fe400078ec0ff */
[----:B------:R-:W-:-:S07]  /*111c0*/  F2FP.SATFINITE.E4M3.F32.PACK_AB_MERGE_C R194, RZ, R194, RZ ;  /* 0x000000c2ffc2723e */ /* 0x000fce00048070ff */
[----:B0-----:R-:W-:Y:S02]  /*111d0*/  @!P0 IADD3 R109, P4, P6, R3, R24, R4 ;  /* 0x00000018036d8210 */ /* 0x001fe40007e9e004 */
[----:B------:R-:W-:Y:S02]  /*111e0*/  @P0 LOP3.LUT R228, R228, 0x200, RZ, 0xfc, !PT ;  /* 0x00000200e4e40812 */ /* 0x000fe400078efcff */
[----:B------:R-:W-:Y:S02]  /*111f0*/  @!P0 IADD3.X R108, R6, R42, R7, P4, P6 ;  /* 0x0000002a066c8210 */ /* 0x000fe400027ec407 */
[C---:B------:R-:W-:Y:S01]  /*11200*/  ISETP.LT.OR P0, PT, R40.reuse, 0x3a, !P3 ;  /* 0x0000003a2800780c */ /* 0x040fe20005f01670 */
[----:B------:R-:W-:Y:S01]  /*11210*/  @!P2 STG.E.U8 desc[UR40][R102.64+0x10], R194 ;  /* 0x000010c26600a986 */ /* 0x000fe2000c101128 */
[----:B------:R-:W-:Y:S02]  /*11220*/  ISETP.LT.OR P2, PT, R40, 0x31, !P1 ;  /* 0x000000312800780c */ /* 0x000fe40004f41670 */
[----:B------:R-:W-:-:S09]  /*11230*/  LOP3.LUT R228, R228, 0xfffffeff, RZ, 0xc0, !PT ;  /* 0xfffffeffe4e47812 */ /* 0x000fd200078ec0ff */
[C---:B------:R-:W-:Y:S02]  /*11240*/  @!P0 IADD3 R105, P4, P6, R3.reuse, R24, R4 ;  /* 0x0000001803698210 */ /* 0x040fe40007e9e004 */
[----:B------:R-:W-:Y:S02]  /*11250*/  @P0 LOP3.LUT R228, R228, 0x100, RZ, 0xfc, !PT ;  /* 0x00000100e4e40812 */ /* 0x000fe400078efcff */
[----:B------:R-:W-:Y:S02]  /*11260*/  @!P0 IADD3.X R104, R6, R42, R7, P4, P6 ;  /* 0x0000002a06688210 */ /* 0x000fe400027ec407 */
[----:B------:R-:W-:Y:S02]  /*11270*/  LOP3.LUT R228, R228, 0xffffff7f, RZ, 0xc0, !PT ;  /* 0xffffff7fe4e47812 */ /* 0x000fe400078ec0ff */
[----:B------:R-:W-:Y:S02]  /*11280*/  @!P2 IADD3 R101, P4, P6, R3, R24, R2 ;  /* 0x000000180365a210 */ /* 0x000fe40007e9e002 */
[----:B------:R-:W-:-:S02]  /*11290*/  LOP3.LUT P5, RZ, R229, 0x40, RZ, 0xc0, !PT ;  /* 0x00000040e5ff7812 */ /* 0x000fc400078ac0ff */
[----:B------:R-:W-:Y:S02]  /*112a0*/  @P2 LOP3.LUT R228, R228, 0x80, RZ, 0xfc, !PT ;  /* 0x00000080e4e42812 */ /* 0x000fe400078efcff */
[----:B------:R-:W-:Y:S02]  /*112b0*/  @!P2 IADD3.X R100, R6, R42, R5, P4, P6 ;  /* 0x0000002a0664a210 */ /* 0x000fe400027ec405 */
[----:B------:R-:W-:Y:S02]  /*112c0*/  LOP3.LUT P2, RZ, R0, 0x4000, RZ, 0xc0, !PT ;  /* 0x0000400000ff7812 */ /* 0x000fe4000784c0ff */
[----:B------:R-:W-:-:S05]  /*112d0*/  F2FP.SATFINITE.E4M3.F32.PACK_AB_MERGE_C R193, RZ, R193, RZ ;  /* 0x000000c1ffc1723e */ /* 0x000fca00048070ff */
[----:B------:R0:W-:Y:S01]  /*112e0*/  @!P5 STG.E.U8 desc[UR40][R98.64+0x11], R193 ;  /* 0x000011c16200d986 */ /* 0x0001e2000c101128 */
[----:B------:R-:W-:-:S05]  /*112f0*/  ISETP.LT.OR P5, PT, R40, 0x32, !P1 ;  /* 0x000000322800780c */ /* 0x000fca0004fa1670 */
[----:B------:R-:W1:Y:S01]  /*11300*/  @!P2 LDC.64 R26, c[0x0][0x5c0] ;  /* 0x00017000ff1aab82 */ /* 0x000e620000000a00 */
[----:B------:R-:W-:-:S07]  /*11310*/  LOP3.LUT R228, R228, 0xffffffef, RZ, 0xc0, !PT ;  /* 0xffffffefe4e47812 */ /* 0x000fce00078ec0ff */
[----:B0-----:R-:W-:Y:S02]  /*11320*/  @!P5 IADD3 R99, P4, P6, R3, R24, R2 ;  /* 0x000000180363d210 */ /* 0x001fe40007e9e002 */
[----:B------:R-:W-:Y:S02]  /*11330*/  @P5 LOP3.LUT R228, R228, 0x10, RZ, 0xfc, !PT ;  /* 0x00000010e4e45812 */ /* 0x000fe400078efcff */
[----:B------:R-:W-:Y:S02]  /*11340*/  @!P5 IADD3.X R98, R6, R42, R5, P4, P6 ;  /* 0x0000002a0662d210 */ /* 0x000fe400027ec405 */
[----:B------:R-:W-:Y:S02]  /*11350*/  ISETP.LT.OR P5, PT, R40, 0x39, !P1 ;  /* 0x000000392800780c */ /* 0x000fe40004fa1670 */
[----:B------:R-:W-:Y:S02]  /*11360*/  LOP3.LUT R228, R228, 0xfffffffb, RZ, 0xc0, !PT ;  /* 0xfffffffbe4e47812 */ /* 0x000fe400078ec0ff */
[----:B-1----:R-:W-:-:S02]  /*11370*/  @!P2 IADD3 R26, P4, R84, R26, RZ ;  /* 0x0000001a541aa210 */ /* 0x002fc40007f9e0ff */
[----:B------:R-:W-:-:S03]  /*11380*/  LOP3.LUT P0, RZ, R0, 0x8000, RZ, 0xc0, !PT ;  /* 0x0000800000ff7812 */ /* 0x000fc6000780c0ff */
[----:B------:R-:W-:-:S04]  /*11390*/  @!P2 IMAD.X R27, R85, 0x1, R27, P4 ;  /* 0x00000001551ba824 */ /* 0x000fc800020e061b */
[----:B------:R-:W-:Y:S02]  /*113a0*/  @!P5 IADD3 R93, P4, P6, R3, R24, R2 ;  /* 0x00000018035dd210 */ /* 0x000fe40007e9e002 */
[----:B------:R-:W-:Y:S02]  /*113b0*/  @P5 LOP3.LUT R228, R228, 0x4, RZ, 0xfc, !PT ;  /* 0x00000004e4e45812 */ /* 0x000fe400078efcff */
[----:B------:R-:W-:Y:S02]  /*113c0*/  @!P5 IADD3.X R92, R6, R42, R5, P4, P6 ;  /* 0x0000002a065cd210 */ /* 0x000fe400027ec405 */
[----:B------:R-:W-:Y:S02]  /*113d0*/  LOP3.LUT P5, RZ, R228, 0x800000, RZ, 0xc0, !PT ;  /* 0x00800000e4ff7812 */ /* 0x000fe400078ac0ff */
[----:B------:R-:W-:Y:S02]  /*113e0*/  F2FP.SATFINITE.E4M3.F32.PACK_AB_MERGE_C R192, RZ, R192, RZ ;  /* 0x000000c0ffc0723e */ /* 0x000fe400048070ff */
[----:B------:R-:W-:-:S03]  /*113f0*/  LOP3.LUT R0, R0, 0xffffdfff, RZ, 0xc0, !PT ;  /* 0xffffdfff00007812 */ /* 0x000fc600078ec0ff */
[----:B------:R0:W-:Y:S06]  /*11400*/  @!P2 STG.E.U8 desc[UR40][R26.64+0x10], R192 ;  /* 0x000010c01a00a986 */ /* 0x0001ec000c101128 */
[----:B------:R-:W-:Y:S02]  /*11410*/  @P5 LOP3.LUT R0, R0, 0x2000, RZ, 0xfc, !PT ;  /* 0x0000200000005812 */ /* 0x000fe400078efcff */
[----:B------:R-:W-:Y:S01]  /*11420*/  ISETP.LT.OR P5, PT, R40, 0x3a, !P1 ;  /* 0x0000003a2800780c */ /* 0x000fe20004fa1670 */
[----:B0-----:R-:W0:Y:S01]  /*11430*/  @!P0 LDC.64 R26, c[0x0][0x5c0] ;  /* 0x00017000ff1a8b82 */ /* 0x001e220000000a00 */
[----:B------:R-:W-:-:S11]  /*11440*/  LOP3.LUT R228, R228, 0xfffffffd, RZ, 0xc0, !PT ;  /* 0xfffffffde4e47812 */ /* 0x000fd600078ec0ff */
[----:B------:R-:W-:Y:S02]  /*11450*/  @!P5 IADD3 R89, P4, P6, R3, R24, R2 ;  /* 0x000000180359d210 */ /* 0x000fe40007e9e002 */
[----:B------:R-:W-:Y:S02]  /*11460*/  @P5 LOP3.LUT R228, R228, 0x2, RZ, 0xfc, !PT ;  /* 0x00000002e4e45812 */ /* 0x000fe400078efcff */
[----:B------:R-:W-:Y:S02]  /*11470*/  @!P5 IADD3.X R84, R6, R42, R5, P4, P6 ;  /* 0x0000002a0654d210 */ /* 0x000fe400027ec405 */
[----:B------:R-:W-:Y:S02]  /*11480*/  ISETP.LT.OR P5, PT, R40, 0x41, !P3 ;  /* 0x000000412800780c */ /* 0x000fe40005fa1670 */
[----:B------:R-:W-:Y:S02]  /*11490*/  F2FP.SATFINITE.E4M3.F32.PACK_AB_MERGE_C R191, RZ, R191, RZ ;  /* 0x000000bfffbf723e */ /* 0x000fe400048070ff */
[----:B0-----:R-:W-:-:S05]  /*114a0*/  @!P0 IADD3 R26, P2, R82, R26, RZ ;  /* 0x0000001a521a8210 */ /* 0x001fca0007f5e0ff */
[----:B------:R-:W-:Y:S01]  /*114b0*/  @!P0 IMAD.X R27, R83, 0x1, R27, P2 ;  /* 0x00000001531b8824 */ /* 0x000fe200010e061b */
[----:B------:R-:W-:-:S04]  /*114c0*/  LOP3.LUT R228, R228, 0xffffffdf, RZ, 0xc0, !PT ;  /* 0xffffffdfe4e47812 */ /* 0x000fc800078ec0ff */
[----:B------:R0:W-:Y:S01]  /*114d0*/  @!P0 STG.E.U8 desc[UR40][R26.64+0x11], R191 ;  /* 0x000011bf1a008986 */ /* 0x0001e2000c101128 */
[----:B------:R-:W-:Y:S02]  /*114e0*/  @!P5 IADD3 R83, P0, P2, R3, R24, R4 ;  /* 0x000000180353d210 */ /* 0x000fe40007a1e004 */
[----:B------:R-:W-:Y:S02]  /*114f0*/  @P5 LOP3.LUT R228, R228, 0x20, RZ, 0xfc, !PT ;  /* 0x00000020e4e45812 */ /* 0x000fe400078efcff */
[----:B------:R-:W-:Y:S02]  /*11500*/  @!P5 IADD3.X R66, R6, R42, R7, P0, P2 ;  /* 0x0000002a0642d210 */ /* 0x000fe400007e4407 */
[----:B------:R-:W-:Y:S02]  /*11510*/  ISETP.LT.OR P5, PT, R40, 0x42, !P3 ;  /* 0x000000422800780c */ /* 0x000fe40005fa1670 */
[----:B------:R-:W-:Y:S02]  /*11520*/  LOP3.LUT R228, R228, 0xfffffff7, RZ, 0xc0, !PT ;  /* 0xfffffff7e4e47812 */ /* 0x000fe400078ec0ff */
[----:B------:R-:W-:-:S09]  /*11530*/  LOP3.LUT P4, RZ, R229, 0x100000, RZ, 0xc0, !PT ;  /* 0x00100000e5ff7812 */ /* 0x000fd2000788c0ff */
[----:B------:R-:W-:Y:S02]  /*11540*/  @!P5 IADD3 R25, P0, P2, R3, R24, R4 ;  /* 0x000000180319d210 */ /* 0x000fe40007a1e004 */
[----:B------:R-:W-:Y:S02]  /*11550*/  @P5 LOP3.LUT R228, R228, 0x8, RZ, 0xfc, !PT ;  /* 0x00000008e4e45812 */ /* 0x000fe400078efcff */
[----:B------:R-:W-:Y:S02]  /*11560*/  @!P5 IADD3.X R43, R6, R42, R7, P0, P2 ;  /* 0x0000002a062bd210 */ /* 0x000fe400007e4407 */
[----:B------:R-:W-:Y:S02]  /*11570*/  LOP3.LUT P5, RZ, R0, 0x2000, RZ, 0xc0, !PT ;  /* 0x0000200000ff7812 */ /* 0x000fe400078ac0ff */
[----:B------:R-:W-:-:S05]  /*11580*/  F2FP.SATFINITE.E4M3.F32.PACK_AB_MERGE_C R190, RZ, R190, RZ ;  /* 0x000000beffbe723e */ /* 0x000fca00048070ff */
[----:B------:R-:W-:Y:S01]  /*11590*/  @!P4 STG.E.U8 desc[UR40][R110.64+0x18], R190 ;  /* 0x000018be6e00c986 */ /* 0x000fe2000c101128 */
[----:B------:R-:W-:-:S05]  /*115a0*/  ISETP.LT.OR P4, PT, R40, 0x49, !P3 ;  /* 0x000000492800780c */ /* 0x000fca0005f81670 */
[----:B0-----:R-:W0:Y:S01]  /*115b0*/  @!P5 LDC.64 R26, c[0x0][0x5c0] ;  /* 0x00017000ff1adb82 */ /* 0x001e220000000a00 */
[----:B------:R-:W-:-:S07]  /*115c0*/  ISETP.LT.OR P3, PT, R40, 0x4a, !P3 ;  /* 0x0000004a2800780c */ /* 0x000fce0005f61670 */
[----:B------:R-:W-:-:S04]  /*115d0*/  @!P4 IADD3 R67, P0, P2, R3, R24, R4 ;  /* 0x000000180343c210 */ /* 0x000fc80007a1e004 */
[--C-:B------:R-:W-:Y:S02]  /*115e0*/  @!P4 IADD3.X R76, R6, R42, R7.reuse, P0, P2 ;  /* 0x0000002a064cc210 */ /* 0x100fe400007e4407 */
[----:B------:R-:W-:Y:S02]  /*115f0*/  @!P3 IADD3 R77, P0, P2, R3, R24, R4 ;  /* 0x00000018034db210 */ /* 0x000fe40007a1e004 */
[----:B------:R-:W-:Y:S02]  /*11600*/  LOP3.LUT R0, R0, 0xffffffbf, RZ, 0xc0, !PT ;  /* 0xffffffbf00007812 */ /* 0x000fe400078ec0ff */
[----:B------:R-:W-:Y:S02]  /*11610*/  @!P3 IADD3.X R78, R6, R42, R7, P0, P2 ;  /* 0x0000002a064eb210 */ /* 0x000fe400007e4407 */
[----:B------:R-:W-:Y:S02]  /*11620*/  @P4 LOP3.LUT R0, R0, 0x40, RZ, 0xfc, !PT ;  /* 0x0000004000004812 */ /* 0x000fe400078efcff */
[----:B0-----:R-:W-:-:S02]  /*11630*/  @!P5 IADD3 R26, P0, R138, R26, RZ ;  /* 0x0000001a8a1ad210 */ /* 0x001fc40007f1e0ff */
[----:B------:R-:W-:-:S03]  /*11640*/  LOP3.LUT P6, RZ, R229, 0x200000, RZ, 0xc0, !PT ;  /* 0x00200000e5ff7812 */ /* 0x000fc600078cc0ff */
[----:B------:R-:W-:Y:S01]  /*11650*/  @!P5 IMAD.X R27, R141, 0x1, R27, P0 ;  /* 0x000000018d1bd824 */ /* 0x000fe200000e061b */
[----:B------:R-:W-:Y:S02]  /*11660*/  ISETP.LT.OR P0, PT, R40, 0x41, !P1 ;  /* 0x000000412800780c */ /* 0x000fe40004f01670 */
[----:B------:R-:W-:Y:S02]  /*11670*/  LOP3.LUT R0, R0, 0xffffff7f, RZ, 0xc0, !PT ;  /* 0xffffff7f00007812 */ /* 0x000fe400078ec0ff */
[----:B------:R-:W-:Y:S02]  /*11680*/  F2FP.SATFINITE.E4M3.F32.PACK_AB_MERGE_C R189, RZ, R189, RZ ;  /* 0x000000bdffbd723e */ /* 0x000fe400048070ff */
[----:B------:R-:W-:-:S04]  /*11690*/  @P3 LOP3.LUT R0, R0, 0x80, RZ, 0xfc, !PT ;  /* 0x0000008000003812 */ /* 0x000fc800078efcff */
[----:B------:R-:W-:Y:S01]  /*116a0*/  LOP3.LUT R0, R0, 0xfffffeff, RZ, 0xc0, !PT ;  /* 0xfffffeff00007812 */ /* 0x000fe200078ec0ff */
[----:B------:R-:W-:Y:S02]  /*116b0*/  @!P6 STG.E.U8 desc[UR40][R106.64+0x19], R189 ;  /* 0x000019bd6a00e986 */ /* 0x000fe4000c101128 */
[----:B------:R-:W-:Y:S02]  /*116c0*/  @!P0 IADD3 R79, P6, P2, R3, R24, R2 ;  /* 0x00000018034f8210 */ /* 0x000fe40007ade002 */
[----:B------:R-:W-:Y:S02]  /*116d0*/  @P0 LOP3.LUT R0, R0, 0x100, RZ, 0xfc, !PT ;  /* 0x0000010000000812 */ /* 0x000fe400078efcff */
[----:B------:R-:W-:Y:S02]  /*116e0*/  LOP3.LUT P3, RZ, R228, 0x400000, RZ, 0xc0, !PT ;  /* 0x00400000e4ff7812 */ /* 0x000fe4000786c0ff */
[----:B------:R-:W-:Y:S02]  /*116f0*/  @!P0 IADD3.X R82, R6, R42, R5, P6, P2 ;  /* 0x0000002a06528210 */ /* 0x000fe400037e4405 */
[----:B------:R-:W-:-:S02]  /*11700*/  LOP3.LUT P0, RZ, R0, 0x1, RZ, 0xc0, !PT ;  /* 0x0000000100ff7812 */ /* 0x000fc4000780c0ff */
[----:B------:R-:W-:Y:S02]  /*11710*/  F2FP.SATFINITE.E4M3.F32.PACK_AB_MERGE_C R188, RZ, R188, RZ ;  /* 0x000000bcffbc723e */ /* 0x000fe400048070ff */
[----:B------:R-:W-:Y:S02]  /*11720*/  ISETP.LT.OR P2, PT, R40, 0x42, !P1 ;  /* 0x000000422800780c */ /* 0x000fe40004f41670 */
[----:B------:R-:W-:Y:S01]  /*11730*/  LOP3.LUT R0, R0, 0xffffefff, RZ, 0xc0, !PT ;  /* 0xffffefff00007812 */ /* 0x000fe200078ec0ff */
[----:B------:R0:W-:Y:S06]  /*11740*/  @!P5 STG.E.U8 desc[UR40][R26.64+0x18], R188 ;  /* 0x000018bc1a00d986 */ /* 0x0001ec000c101128 */
[----:B------:R-:W-:Y:S01]  /*11750*/  @P0 LOP3.LUT R0, R0, 0x1000, RZ, 0xfc, !PT ;  /* 0x0000100000000812 */ /* 0x000fe200078efcff */
[----:B0-----:R-:W0:Y:S03]  /*11760*/  @!P3 LDC.64 R26, c[0x0][0x5c0] ;  /* 0x00017000ff1abb82 */ /* 0x001e260000000a00 */
[----:B------:R-:W-:-:S02]  /*11770*/  LOP3.LUT P0, RZ, R0, 0x10, RZ, 0xc0, !PT ;  /* 0x0000001000ff7812 */ /* 0x000fc4000780c0ff */
[----:B------:R-:W-:Y:S02]  /*11780*/  LOP3.LUT R0, R0, 0xfffffdff, RZ, 0xc0, !PT ;  /* 0xfffffdff00007812 */ /* 0x000fe400078ec0ff */
[----:B------:R-:W-:Y:S02]  /*11790*/  @!P2 IADD3 R88, P5, P6, R3, R24, R2 ;  /* 0x000000180358a210 */ /* 0x000fe40007ebe002 */
[----:B------:R-:W-:Y:S02]  /*117a0*/  @P1 LOP3.LUT R0, R0, 0x200, RZ, 0xfc, !PT ;  /* 0x0000020000001812 */ /* 0x000fe400078efcff */
[----:B------:R-:W-:Y:S02]  /*117b0*/  @!P2 IADD3.X R85, R6, R42, R5, P5, P6 ;  /* 0x0000002a0655a210 */ /* 0x000fe40002fec405 */
[C---:B------:R-:W-:Y:S02]  /*117c0*/  LOP3.LUT P6, RZ, R0.reuse, 0x2, RZ, 0xc0, !PT ;  /* 0x0000000200ff7812 */ /* 0x040fe400078cc0ff */
[----:B------:R-:W-:-:S04]  /*117d0*/  LOP3.LUT R0, R0, 0xfffffbff, RZ, 0xc0, !PT ;  /* 0xfffffbff00007812 */ /* 0x000fc800078ec0ff */
[----:B------:R-:W-:Y:S02]  /*117e0*/  @P2 LOP3.LUT R0, R0, 0x400, RZ, 0xfc, !PT ;  /* 0x0000040000002812 */ /* 0x000fe400078efcff */
[----:B------:R-:W-:Y:S02]  /*117f0*/  LOP3.LUT P2, RZ, R228, 0x80000, RZ, 0xc0, !PT ;  /* 0x00080000e4ff7812 */ /* 0x000fe4000784c0ff */
[----:B0-----:R-:W-:Y:S02]  /*11800*/  @!P3 IADD3 R26, P4, R139, R26, RZ ;  /* 0x0000001a8b1ab210 */ /* 0x001fe40007f9e0ff */
[----:B------:R-:W-:-:S03]  /*11810*/  F2FP.SATFINITE.E4M3.F32.PACK_AB_MERGE_C R187, RZ, R187, RZ ;  /* 0x000000bbffbb723e */ /* 0x000fc600048070ff */
[----:B------:R-:W-:-:S05]  /*11820*/  @!P3 IMAD.X R27, R143, 0x1, R27, P4 ;  /* 0x000000018f1bb824 */ /* 0x000fca00020e061b */
[----:B------:R0:W-:Y:S02]  /*11830*/  @!P3 STG.E.U8 desc[UR40][R26.64+0x19], R187 ;  /* 0x000019bb1a00b986 */ /* 0x0001e4000c101128 */
[----:B0-----:R-:W0:Y:S01]  /*11840*/  @!P2 LDC.64 R26, c[0x0][0x5c0] ;  /* 0x00017000ff1aab82 */ /* 0x001e220000000a00 */
[----:B------:R-:W-:Y:S02]  /*11850*/  F2FP.SATFINITE.E4M3.F32.PACK_AB_MERGE_C R103, RZ, R186, RZ ;  /* 0x000000baff67723e */ /* 0x000fe400048070ff */
[----:B------:R-:W-:Y:S02]  /*11860*/  F2FP.SATFINITE.E4M3.F32.PACK_AB_MERGE_C R185, RZ, R185, RZ ;  /* 0x000000b9ffb9723e */ /* 0x000fe400048070ff */
[----:B------:R-:W-:Y:S01]  /*11870*/  LOP3.LUT P1, RZ, R228, 0x40000, RZ, 0xc0, !PT ;  /* 0x00040000e4ff7812 */ /* 0x000fe2000782c0ff */
[----:B------:R-:W-:Y:S04]  /*11880*/  @!P0 STG.E.U8 desc[UR40][R118.64+0x10], R103 ;  /* 0x0000106776008986 */ /* 0x000fe8000c101128 */
[----:B------:R-:W-:Y:S01]  /*11890*/  @!P6 STG.E.U8 desc[UR40][R116.64+0x11], R185 ;  /* 0x000011b97400e986 */ /* 0x000fe2000c101128 */
[----:B------:R-:W-:-:S02]  /*118a0*/  F2FP.SATFINITE.E4M3.F32.PACK_AB_MERGE_C R107, RZ, R184, RZ ;  /* 0x000000b8ff6b723e */ /* 0x000fc400048070ff */
[----:B0-----:R-:W-:-:S05]  /*118b0*/  @!P2 IADD3 R26, P6, R140, R26, RZ ;  /* 0x0000001a8c1aa210 */ /* 0x001fca0007fde0ff */
[----:B------:R-:W-:-:S05]  /*118c0*/  @!P2 IMAD.X R27, R142, 0x1, R27, P6 ;  /* 0x000000018e1ba824 */ /* 0x000fca00030e061b */
[----:B------:R0:W-:Y:S02]  /*118d0*/  @!P2 STG.E.U8 desc[UR40][R26.64+0x10], R107 ;  /* 0x0000106b1a00a986 */ /* 0x0001e4000c101128 */
[----:B0-----:R-:W0:Y:S01]  /*118e0*/  @!P1 LDC.64 R26, c[0x0][0x5c0] ;  /* 0x00017000ff1a9b82 */ /* 0x001e220000000a00 */
[----:B------:R-:W-:Y:S02]  /*118f0*/  LOP3.LUT P4, RZ, R228, 0x20000, RZ, 0xc0, !PT ;  /* 0x00020000e4ff7812 */ /* 0x000fe4000788c0ff */
[----:B------:R-:W-:Y:S02]  /*11900*/  F2FP.SATFINITE.E4M3.F32.PACK_AB_MERGE_C R183, RZ, R183, RZ ;  /* 0x000000b7ffb7723e */ /* 0x000fe400048070ff */
[----:B0-----:R-:W-:-:S05]  /*11910*/  @!P1 IADD3 R26, P6, R207, R26, RZ ;  /* 0x0000001acf1a9210 */ /* 0x001fca0007fde0ff */
[----:B------:R-:W-:-:S05]  /*11920*/  @!P1 IMAD.X R27, R208, 0x1, R27, P6 ;  /* 0x00000001d01b9824 */ /* 0x000fca00030e061b */
[----:B------:R0:W-:Y:S02]  /*11930*/  @!P1 STG.E.U8 desc[UR40][R26.64+0x11], R183 ;  /* 0x000011b71a009986 */ /* 0x0001e4000c101128 */
[----:B0-----:R-:W0:Y:S01]  /*11940*/  @!P4 LDC.64 R26, c[0x0][0x5c0] ;  /* 0x00017000ff1acb82 */ /* 0x001e220000000a00 */
[----:B------:R-:W-:Y:S02]  /*11950*/  LOP3.LUT P0, RZ, R0, 0x1000, RZ, 0xc0, !PT ;  /* 0x0000100000ff7812 */ /* 0x000fe4000780c0ff */
[----:B------:R-:W-:Y:S02]  /*11960*/  LOP3.LUT P5, RZ, R229, 0x20000000, RZ, 0xc0, !PT ;  /* 0x20000000e5ff7812 */ /* 0x000fe400078ac0ff */
[----:B------:R-:W-:Y:S02]  /*11970*/  LOP3.LUT P3, RZ, R228, 0x1, RZ, 0xc0, !PT ;  /* 0x00000001e4ff7812 */ /* 0x000fe4000786c0ff */
[----:B------:R-:W-:Y:S02]  /*11980*/  F2FP.SATFINITE.E4M3.F32.PACK_AB_MERGE_C R103, RZ, R182, RZ ;  /* 0x000000b6ff67723e */ /* 0x000fe400048070ff */
[----:B------:R-:W-:-:S02]  /*11990*/  F2FP.SATFINITE.E4M3.F32.PACK_AB_MERGE_C R181, RZ, R181, RZ ;  /* 0x000000b5ffb5723e */ /* 0x000fc400048070ff */
[----:B------:R-:W-:-:S03]  /*119a0*/  F2FP.SATFINITE.E4M3.F32.PACK_AB_MERGE_C R107, RZ, R180, RZ ;  /* 0x000000b4ff6b723e */ /* 0x000fc600048070ff */
[----:B------:R-:W-:Y:S01]  /*119b0*/  @!P0 STG.E.U8 desc[UR40][R124.64+0x18], R103 ;  /* 0x000018677c008986 */ /* 0x000fe2000c101128 */
[----:B0-----:R-:W-:-:S03]  /*119c0*/  @!P4 IADD3 R26, P6, R206, R26, RZ ;  /* 0x0000001ace1ac210 */ /* 0x001fc60007fde0ff */
[----:B------:R-:W-:Y:S02]  /*119d0*/  @!P5 STG.E.U8 desc[UR40][R120.64+0x19], R181 ;  /* 0x000019b57800d986 */ /* 0x000fe4000c101128 */
[----:B------:R-:W-:-:S05]  /*119e0*/  @!P4 IMAD.X R27, R209, 0x1, R27, P6 ;  /* 0x00000001d11bc824 */ /* 0x000fca00030e061b */
[----:B------:R0:W-:Y:S02]  /*119f0*/  @!P4 STG.E.U8 desc[UR40][R26.64+0x18], R107 ;  /* 0x0000186b1a00c986 */ /* 0x0001e4000c101128 */
[----:B0-----:R-:W0:Y:S01]  /*11a00*/  @!P3 LDC.64 R26, c[0x0][0x5c0] ;  /* 0x00017000ff1abb82 */ /* 0x001e220000000a00 */
[----:B------:R-:W-:Y:S02]  /*11a10*/  ISETP.GE.AND P4, PT, R41, 0x1, PT ;  /* 0x000000012900780c */ /* 0x000fe40003f86270 */
[----:B------:R-:W-:Y:S02]  /*11a20*/  F2FP.SATFINITE.E4M3.F32.PACK_AB_MERGE_C R179, RZ, R179, RZ ;  /* 0x000000b3ffb3723e */ /* 0x000fe400048070ff */
[----:B0-----:R-:W-:-:S05]  /*11a30*/  @!P3 IADD3 R26, P6, R205, R26, RZ ;  /* 0x0000001acd1ab210 */ /* 0x001fca0007fde0ff */
[----:B------:R-:W-:Y:S01]  /*11a40*/  @!P3 IMAD.X R27, R210, 0x1, R27, P6 ;  /* 0x00000001d21bb824 */ /* 0x000fe200030e061b */
[----:B------:R-:W-:-:S04]  /*11a50*/  ISETP.LT.OR P6, PT, R40, 0x21, !P4 ;  /* 0x000000212800780c */ /* 0x000fc800067c1670 */
[----:B------:R0:W-:Y:S09]  /*11a60*/  @!P3 STG.E.U8 desc[UR40][R26.64+0x19], R179 ;  /* 0x000019b31a00b986 */ /* 0x0001f2000c101128 */
[----:B0-----:R-:W0:Y:S01]  /*11a70*/  @!P6 LDC.64 R26, c[0x0][0x5c0] ;  /* 0x00017000ff1aeb82 */ /* 0x001e220000000a00 */
[----:B------:R-:W-:-:S02]  /*11a80*/  F2FP.SATFINITE.E4M3.F32.PACK_AB_MERGE_C R103, RZ, R178, RZ ;  /* 0x000000b2ff67723e */ /* 0x000fc400048070ff */
[----:B0-----:R-:W-:-:S05]  /*11a90*/  @!P6 IADD3 R26, P0, R24, R26, RZ ;  /* 0x0000001a181ae210 */ /* 0x001fca0007f1e0ff */
[----:B------:R-:W-:-:S05]  /*11aa0*/  @!P6 IMAD.X R27, R42, 0x1, R27, P0 ;  /* 0x000000012a1be824 */ /* 0x000fca00000e061b */
[----:B------:R0:W-:Y:S01]  /*11ab0*/  @!P6 STG.E.U8 desc[UR40][R26.64+0x20], R103 ;  /* 0x000020671a00e986 */ /* 0x0001e2000c101128 */
[----:B------:R-:W-:-:S13]  /*11ac0*/  ISETP.LT.OR P6, PT, R40, 0x22, !P4 ;  /* 0x000000222800780c */ /* 0x000fda00067c1670 */
[----:B0-----:R-:W0:Y:S01]  /*11ad0*/  @!P6 LDC.64 R26, c[0x0][0x5c0] ;  /* 0x00017000ff1aeb82 */ /* 0x001e220000000a00 */
[----:B------:R-:W-:Y:S02]  /*11ae0*/  F2FP.SATFINITE.E4M3.F32.PACK_AB_MERGE_C R177, RZ, R177, RZ ;  /* 0x000000b1ffb1723e */ /* 0x000fe400048070ff */
[----:B0-----:R-:W-:-:S05]  /*11af0*/  @!P6 IADD3 R26, P0, R24, R26, RZ ;  /* 0x0000001a181ae210 */ /* 0x001fca0007f1e0ff */
[----:B------:R-:W-:-:S05]  /*11b00*/  @!P6 IMAD.X R27, R42, 0x1, R27, P0 ;  /* 0x000000012a1be824 */ /* 0x000fca00000e061b */
[----:B------:R0:W-:Y:S01]  /*11b10*/  @!P6 STG.E.U8 desc[UR40][R26.64+0x21], R177 ;  /* 0x000021b11a00e986 */ /* 0x0001e2000c101128 */
[----:B------:R-:W-:Y:S02]  /*11b20*/  ISETP.LT.OR P6, PT, R40, 0x29, !P4 ;  /* 0x000000292800780c */ /* 0x000fe400067c1670 */
[----:B------:R-:W-:-:S11]  /*11b30*/  LOP3.LUT P1, RZ, R0, 0x8, RZ, 0xc0, !PT ;  /* 0x0000000800ff7812 */ /* 0x000fd6000782c0ff */
[----:B0-----:R-:W0:Y:S01]  /*11b40*/  @!P6 LDC.64 R26, c[0x0][0x5c0] ;  /* 0x00017000ff1aeb82 */ /* 0x001e220000000a00 */
[----:B------:R-:W-:Y:S02]  /*11b50*/  F2FP.SATFINITE.E4M3.F32.PACK_AB_MERGE_C R107, RZ, R176, RZ ;  /* 0x000000b0ff6b723e */ /* 0x000fe400048070ff */
[----:B------:R-:W-:-:S03]  /*11b60*/  LOP3.LUT P5, RZ, R229, 0x80000000, RZ, 0xc0, !PT ;  /* 0x80000000e5ff7812 */ /* 0x000fc600078ac0ff */
[----:B------:R-:W-:Y:S01]  /*11b70*/  @!P1 STG.E.U8 desc[UR40][R134.64+0x20], R107 ;  /* 0x0000206b86009986 */ /* 0x000fe2000c101128 */
[----:B------:R-:W-:Y:S02]  /*11b80*/  F2FP.SATFINITE.E4M3.F32.PACK_AB_MERGE_C R175, RZ, R175, RZ ;  /* 0x000000afffaf723e */ /* 0x000fe400048070ff */
[----:B------:R-:W-:Y:S02]  /*11b90*/  F2FP.SATFINITE.E4M3.F32.PACK_AB_MERGE_C R103, RZ, R174, RZ ;  /* 0x000000aeff67723e */ /* 0x000fe400048070ff */
[----:B0-----:R-:W-:-:S05]  /*11ba0*/  @!P6 IADD3 R26, P1, R24, R26, RZ ;  /* 0x0000001a181ae210 */ /* 0x001fca0007f3e0ff */
[----:B------:R-:W-:Y:S01]  /*11bb0*/  @!P5 STG.E.U8 desc[UR40][R132.64+0x21], R175 ;  /* 0x000021af8400d986 */ /* 0x000fe2000c101128 */
[----:B------:R-:W-:-:S05]  /*11bc0*/  @!P6 IMAD.X R27, R42, 0x1, R27, P1 ;  /* 0x000000012a1be824 */ /* 0x000fca00008e061b */
[----:B------:R0:W-:Y:S01]  /*11bd0*/  @!P6 STG.E.U8 desc[UR40][R26.64+0x28], R103 ;  /* 0x000028671a00e986 */ /* 0x0001e2000c101128 */
[----:B------:R-:W-:-:S13]  /*11be0*/  ISETP.LT.OR P6, PT, R40, 0x2a, !P4 ;  /* 0x0000002a2800780c */ /* 0x000fda00067c1670 */
[----:B0-----:R-:W0:Y:S01]  /*11bf0*/  @!P6 LDC.64 R26, c[0x0][0x5c0] ;  /* 0x00017000ff1aeb82 */ /* 0x001e220000000a00 */
[----:B------:R-:W-:Y:S02]  /*11c00*/  LOP3.LUT P5, RZ, R228, 0x200000, RZ, 0xc0, !PT ;  /* 0x00200000e4ff7812 */ /* 0x000fe400078ac0ff */
[----:B------:R-:W-:Y:S02]  /*11c10*/  F2FP.SATFINITE.E4M3.F32.PACK_AB_MERGE_C R173, RZ, R173, RZ ;  /* 0x000000adffad723e */ /* 0x000fe400048070ff */
[----:B------:R-:W-:Y:S02]  /*11c20*/  LOP3.LUT P0, RZ, R0, 0x4, RZ, 0xc0, !PT ;  /* 0x0000000400ff7812 */ /* 0x000fe4000780c0ff */
[----:B0-----:R-:W-:-:S05]  /*11c30*/  @!P6 IADD3 R26, P1, R24, R26, RZ ;  /* 0x0000001a181ae210 */ /* 0x001fca0007f3e0ff */
[----:B------:R-:W-:-:S05]  /*11c40*/  @!P6 IMAD.X R27, R42, 0x1, R27, P1 ;  /* 0x000000012a1be824 */ /* 0x000fca00008e061b */
[----:B------:R0:W-:Y:S01]  /*11c50*/  @!P6 STG.E.U8 desc[UR40][R26.64+0x29], R173 ;  /* 0x000029ad1a00e986 */ /* 0x0001e2000c101128 */
[C---:B------:R-:W-:Y:S01]  /*11c60*/  LOP3.LUT P3, RZ, R229.reuse, 0x40000000, RZ, 0xc0, !PT ;  /* 0x40000000e5ff7812 */ /* 0x040fe2000786c0ff */
[----:B0-----:R-:W0:Y:S01]  /*11c70*/  @!P5 LDC.64 R26, c[0x0][0x5c0] ;  /* 0x00017000ff1adb82 */ /* 0x001e220000000a00 */
[C---:B------:R-:W-:Y:S02]  /*11c80*/  LOP3.LUT P6, RZ, R229.reuse, 0x10000000, RZ, 0xc0, !PT ;  /* 0x10000000e5ff7812 */ /* 0x040fe400078cc0ff */
[----:B------:R-:W-:Y:S02]  /*11c90*/  F2FP.SATFINITE.E4M3.F32.PACK_AB_MERGE_C R107, RZ, R172, RZ ;  /* 0x000000acff6b723e */ /* 0x000fe400048070ff */
[----:B------:R-:W-:Y:S02]  /*11ca0*/  F2FP.SATFINITE.E4M3.F32.PACK_AB_MERGE_C R171, RZ, R171, RZ ;  /* 0x000000abffab723e */ /* 0x000fe400048070ff */
[----:B------:R-:W-:Y:S02]  /*11cb0*/  F2FP.SATFINITE.E4M3.F32.PACK_AB_MERGE_C R103, RZ, R170, RZ ;  /* 0x000000aaff67723e */ /* 0x000fe400048070ff */
[----:B------:R-:W-:Y:S01]  /*11cc0*/  P2R R102, PR, RZ, 0x10 ;  /* 0x00000010ff667803 */ /* 0x000fe20000000000 */
[----:B------:R1:W-:Y:S01]  /*11cd0*/  @!P0 STG.E.U8 desc[UR40][R136.64+0x28], R107 ;  /* 0x0000286b88008986 */ /* 0x0003e2000c101128 */
[----:B------:R-:W-:-:S02]  /*11ce0*/  LOP3.LUT P4, RZ, R229, 0x8000000, RZ, 0xc0, !PT ;  /* 0x08000000e5ff7812 */ /* 0x000fc4000788c0ff */
[----:B------:R-:W-:Y:S01]  /*11cf0*/  LOP3.LUT P2, RZ, R228, 0x100000, RZ, 0xc0, !PT ;  /* 0x00100000e4ff7812 */ /* 0x000fe2000784c0ff */
[----:B------:R-:W-:Y:S04]  /*11d00*/  @!P3 STG.E.U8 desc[UR40][R130.64+0x29], R171 ;  /* 0x000029ab8200b986 */ /* 0x000fe8000c101128 */
[----:B------:R-:W-:Y:S01]  /*11d10*/  @!P6 STG.E.U8 desc[UR40][R128.64+0x20], R103 ;  /* 0x000020678000e986 */ /* 0x000fe2000c101128 */
[----:B------:R-:W-:Y:S02]  /*11d20*/  F2FP.SATFINITE.E4M3.F32.PACK_AB_MERGE_C R169, RZ, R169, RZ ;  /* 0x000000a9ffa9723e */ /* 0x000fe400048070ff */
[----:B0-----:R-:W-:Y:S02]  /*11d30*/  @!P5 IADD3 R26, P6, R218, R26, RZ ;  /* 0x0000001ada1ad210 */ /* 0x001fe40007fde0ff */
[----:B-1----:R-:W-:-:S03]  /*11d40*/  F2FP.SATFINITE.E4M3.F32.PACK_AB_MERGE_C R107, RZ, R168, RZ ;  /* 0x000000a8ff6b723e */ /* 0x002fc600048070ff */
[----:B------:R-:W-:Y:S01]  /*11d50*/  @!P5 IMAD.X R27, R220, 0x1, R27, P6 ;  /* 0x00000001dc1bd824 */ /* 0x000fe200030e061b */
[----:B------:R-:W-:Y:S04]  /*11d60*/  @!P4 STG.E.U8 desc[UR40][R126.64+0x21], R169 ;  /* 0x000021a97e00c986 */ /* 0x000fe8000c101128 */
[----:B------:R0:W-:Y:S02]  /*11d70*/  @!P5 STG.E.U8 desc[UR40][R26.64+0x20], R107 ;  /* 0x0000206b1a00d986 */ /* 0x0001e4000c101128 */
[----:B0-----:R-:W0:Y:S01]  /*11d80*/  @!P2 LDC.64 R26, c[0x0][0x5c0] ;  /* 0x00017000ff1aab82 */ /* 0x001e220000000a00 */
[----:B------:R-:W-:Y:S02]  /*11d90*/  LOP3.LUT P3, RZ, R228, 0x10000, RZ, 0xc0, !PT ;  /* 0x00010000e4ff7812 */ /* 0x000fe4000786c0ff */
[----:B------:R-:W-:-:S02]  /*11da0*/  F2FP.SATFINITE.E4M3.F32.PACK_AB_MERGE_C R167, RZ, R167, RZ ;  /* 0x000000a7ffa7723e */ /* 0x000fc400048070ff */
[----:B0-----:R-:W-:-:S05]  /*11db0*/  @!P2 IADD3 R26, P6, R215, R26, RZ ;  /* 0x0000001ad71aa210 */ /* 0x001fca0007fde0ff */
[----:B------:R-:W-:-:S05]  /*11dc0*/  @!P2 IMAD.X R27, R219, 0x1, R27, P6 ;  /* 0x00000001db1ba824 */ /* 0x000fca00030e061b */
[----:B------:R0:W-:Y:S02]  /*11dd0*/  @!P2 STG.E.U8 desc[UR40][R26.64+0x21], R167 ;  /* 0x000021a71a00a986 */ /* 0x0001e4000c101128 */
[----:B0-----:R-:W0:Y:S01]  /*11de0*/  @!P3 LDC.64 R26, c[0x0][0x5c0] ;  /* 0x00017000ff1abb82 */ /* 0x001e220000000a00 */
[C---:B------:R-:W-:Y:S02]  /*11df0*/  LOP3.LUT P4, RZ, R229.reuse, 0x1000000, RZ, 0xc0, !PT ;  /* 0x01000000e5ff7812 */ /* 0x040fe4000788c0ff */
[C---:B------:R-:W-:Y:S02]  /*11e00*/  LOP3.LUT P1, RZ, R229.reuse, 0x4000000, RZ, 0xc0, !PT ;  /* 0x04000000e5ff7812 */ /* 0x040fe4000782c0ff */
[----:B------:R-:W-:Y:S02]  /*11e10*/  LOP3.LUT P0, RZ, R229, 0x2000000, RZ, 0xc0, !PT ;  /* 0x02000000e5ff7812 */ /* 0x000fe4000780c0ff */
[----:B------:R-:W-:Y:S02]  /*11e20*/  P2R R106, PR, RZ, 0x10 ;  /* 0x00000010ff6a7803 */ /* 0x000fe40000000000 */
[----:B------:R-:W-:-:S02]  /*11e30*/  LOP3.LUT P4, RZ, R228, 0x8000, RZ, 0xc0, !PT ;  /* 0x00008000e4ff7812 */ /* 0x000fc4000788c0ff */
[----:B------:R-:W-:Y:S02]  /*11e40*/  F2FP.SATFINITE.E4M3.F32.PACK_AB_MERGE_C R103, RZ, R166, RZ ;  /* 0x000000a6ff67723e */ /* 0x000fe400048070ff */
[----:B------:R-:W-:Y:S02]  /*11e50*/  F2FP.SATFINITE.E4M3.F32.PACK_AB_MERGE_C R165, RZ, R165, RZ ;  /* 0x000000a5ffa5723e */ /* 0x000fe400048070ff */
[----:B------:R-:W-:Y:S01]  /*11e60*/  F2FP.SATFINITE.E4M3.F32.PACK_AB_MERGE_C R107, RZ, R164, RZ ;  /* 0x000000a4ff6b723e */ /* 0x000fe200048070ff */
[----:B------:R-:W-:Y:S01]  /*11e70*/  @!P1 STG.E.U8 desc[UR40][R122.64+0x28], R103 ;  /* 0x000028677a009986 */ /* 0x000fe2000c101128 */
[----:B0-----:R-:W-:-:S03]  /*11e80*/  @!P3 IADD3 R26, P6, R213, R26, RZ ;  /* 0x0000001ad51ab210 */ /* 0x001fc60007fde0ff */
[----:B------:R-:W-:Y:S02]  /*11e90*/  @!P0 STG.E.U8 desc[UR40][R114.64+0x29], R165 ;  /* 0x000029a572008986 */ /* 0x000fe4000c101128 */
[----:B------:R-:W-:-:S05]  /*11ea0*/  @!P3 IMAD.X R27, R217, 0x1, R27, P6 ;  /* 0x00000001d91bb824 */ /* 0x000fca00030e061b */
[----:B------:R0:W-:Y:S02]  /*11eb0*/  @!P3 STG.E.U8 desc[UR40][R26.64+0x28], R107 ;  /* 0x0000286b1a00b986 */ /* 0x0001e4000c101128 */
[----:B0-----:R-:W0:Y:S01]  /*11ec0*/  @!P4 LDC.64 R26, c[0x0][0x5c0] ;  /* 0x00017000ff1acb82 */ /* 0x001e220000000a00 */
[----:B------:R-:W-:Y:S02]  /*11ed0*/  LOP3.LUT P5, RZ, R228, 0x4000, RZ, 0xc0, !PT ;  /* 0x00004000e4ff7812 */ /* 0x000fe400078ac0ff */
[----:B------:R-:W-:Y:S02]  /*11ee0*/  F2FP.SATFINITE.E4M3.F32.PACK_AB_MERGE_C R163, RZ, R163, RZ ;  /* 0x000000a3ffa3723e */ /* 0x000fe400048070ff */
[----:B0-----:R-:W-:-:S05]  /*11ef0*/  @!P4 IADD3 R26, P6, R201, R26, RZ ;  /* 0x0000001ac91ac210 */ /* 0x001fca0007fde0ff */
[----:B------:R-:W-:-:S05]  /*11f00*/  @!P4 IMAD.X R27, R202, 0x1, R27, P6 ;  /* 0x00000001ca1bc824 */ /* 0x000fca00030e061b */
[----:B------:R0:W-:Y:S01]  /*11f10*/  @!P4 STG.E.U8 desc[UR40][R26.64+0x29], R163 ;  /* 0x000029a31a00c986 */ /* 0x0001e2000c101128 */
[----:B------:R-:W-:Y:S01]  /*11f20*/  ISETP.NE.AND P4, PT, R106, RZ, PT ;  /* 0x000000ff6a00720c */ /* 0x000fe20003f85270 */
[----:B0-----:R-:W0:Y:S01]  /*11f30*/  @!P5 LDC.64 R26, c[0x0][0x5c0] ;  /* 0x00017000ff1adb82 */ /* 0x001e220000000a00 */
[----:B------:R-:W-:Y:S02]  /*11f40*/  LOP3.LUT P6, RZ, R229, 0x80000, RZ, 0xc0, !PT ;  /* 0x00080000e5ff7812 */ /* 0x000fe400078cc0ff */
[----:B------:R-:W-:Y:S02]  /*11f50*/  F2FP.SATFINITE.E4M3.F32.PACK_AB_MERGE_C R103, RZ, R162, RZ ;  /* 0x000000a2ff67723e */ /* 0x000fe400048070ff */
[----:B------:R-:W-:Y:S02]  /*11f60*/  F2FP.SATFINITE.E4M3.F32.PACK_AB_MERGE_C R161, RZ, R161, RZ ;  /* 0x000000a1ffa1723e */ /* 0x000fe400048070ff */
[----:B------:R-:W-:-:S05]  /*11f70*/  LOP3.LUT P2, RZ, R228, 0x1000, RZ, 0xc0, !PT ;  /* 0x00001000e4ff7812 */ /* 0x000fca000784c0ff */
[----:B------:R-:W-:Y:S04]  /*11f80*/  @!P4 STG.E.U8 desc[UR40][R96.64+0x20], R103 ;  /* 0x000020676000c986 */ /* 0x000fe8000c101128 */
[----:B------:R-:W-:Y:S01]  /*11f90*/  @!P6 STG.E.U8 desc[UR40][R94.64+0x21], R161 ;  /* 0x000021a15e00e986 */ /* 0x000fe2000c101128 */
[----:B------:R-:W-:Y:S02]  /*11fa0*/  F2FP.SATFINITE.E4M3.F32.PACK_AB_MERGE_C R107, RZ, R160, RZ ;  /* 0x000000a0ff6b723e */ /* 0x000fe400048070ff */
        /* <DEDUP_REMOVED lines=10> */
[C---:B------:R-:W-:Y:S02]  /*12050*/  LOP3.LUT P1, RZ, R229.reuse, 0x40000, RZ, 0xc0, !PT ;  /* 0x00040000e5ff7812 */ /* 0x040fe4000782c0ff */
        /* <DEDUP_REMOVED lines=11> */
[----:B------:R-:W-:Y:S02]  /*12110*/  F2FP.SATFINITE.E4M3.F32.PACK_AB_MERGE_C R155, RZ, R155, RZ ;  /* 0x0000009bff9b723e */ /* 0x000fe400048070ff */
[----:B------:R-:W-:Y:S02]  /*12120*/  ISETP.NE.AND P4, PT, R102, RZ, PT ;  /* 0x000000ff6600720c */ /* 0x000fe40003f85270 */
        /* <DEDUP_REMOVED lines=16> */
[----:B------:R-:W1:Y:S01]  /*12230*/  @!P5 LDC.64 R86, c[0x0][0x5c0] ;  /* 0x00017000ff56db82 */ /* 0x000e620000000a00 */
[C---:B------:R-:W-:Y:S02]  /*12240*/  LOP3.LUT P2, RZ, R229.reuse, 0x800000, RZ, 0xc0, !PT ;  /* 0x00800000e5ff7812 */ /* 0x040fe4000784c0ff */
[----:B------:R-:W-:Y:S02]  /*12250*/  LOP3.LUT P0, RZ, R229, 0x20000, RZ, 0xc0, !PT ;  /* 0x00020000e5ff7812 */ /* 0x000fe4000780c0ff */
[----:B------:R-:W-:Y:S02]  /*12260*/  F2FP.SATFINITE.E4M3.F32.PACK_AB_MERGE_C R91, RZ, R152, RZ ;  /* 0x00000098ff5b723e */ /* 0x000fe400048070ff */
[----:B------:R-:W-:Y:S02]  /*12270*/  F2FP.SATFINITE.E4M3.F32.PACK_AB_MERGE_C R151, RZ, R151, RZ ;  /* 0x00000097ff97723e */ /* 0x000fe400048070ff */
[----:B------:R-:W-:-:S05]  /*12280*/  F2FP.SATFINITE.E4M3.F32.PACK_AB_MERGE_C R95, RZ, R150, RZ ;  /* 0x00000096ff5f723e */ /* 0x000fca00048070ff */
[----:B------:R-:W-:Y:S01]  /*12290*/  @!P2 STG.E.U8 desc[UR40][R80.64+0x30], R91 ;  /* 0x0000305b5000a986 */ /* 0x000fe2000c101128 */
[----:B-1----:R-:W-:-:S03]  /*122a0*/  @!P5 IADD3 R86, P6, R24, R86, RZ ;  /* 0x000000561856d210 */ /* 0x002fc60007fde0ff */
[----:B------:R1:W-:Y:S02]  /*122b0*/  @!P0 STG.E.U8 desc[UR40][R74.64+0x31], R151 ;  /* 0x000031974a008986 */ /* 0x0003e4000c101128 */
[----:B------:R-:W-:-:S05]  /*122c0*/  @!P5 IMAD.X R87, R42, 0x1, R87, P6 ;  /* 0x000000012a57d824 */ /* 0x000fca00030e0657 */
[----:B------:R-:W-:Y:S01]  /*122d0*/  @!P5 STG.E.U8 desc[UR40][R86.64+0x38], R95 ;  /* 0x0000385f5600d986 */ /* 0x000fe2000c101128 */
[----:B------:R-:W-:-:S13]  /*122e0*/  ISETP.LT.OR P5, PT, R40, 0x3a, !P4 ;  /* 0x0000003a2800780c */ /* 0x000fda00067a1670 */
[----:B0-----:R-:W0:Y:S01]  /*122f0*/  @!P5 LDC.64 R26, c[0x0][0x5c0] ;  /* 0x00017000ff1adb82 */ /* 0x001e220000000a00 */
[----:B-1----:R-:W-:Y:S02]  /*12300*/  P2R R74, PR, RZ, 0x10 ;  /* 0x00000010ff4a7803 */ /* 0x002fe40000000000 */
[----:B------:R-:W-:Y:S02]  /*12310*/  LOP3.LUT P4, RZ, R228, 0x2000, RZ, 0xc0, !PT ;  /* 0x00002000e4ff7812 */ /* 0x000fe4000788c0ff */
[----:B------:R-:W-:Y:S02]  /*12320*/  F2FP.SATFINITE.E4M3.F32.PACK_AB_MERGE_C R149, RZ, R149, RZ ;  /* 0x00000095ff95723e */ /* 0x000fe400048070ff */
[----:B0-----:R-:W-:-:S05]  /*12330*/  @!P5 IADD3 R26, P6, R24, R26, RZ ;  /* 0x0000001a181ad210 */ /* 0x001fca0007fde0ff */
[----:B------:R-:W-:-:S05]  /*12340*/  @!P5 IMAD.X R27, R42, 0x1, R27, P6 ;  /* 0x000000012a1bd824 */ /* 0x000fca00030e061b */
[----:B------:R0:W-:Y:S01]  /*12350*/  @!P5 STG.E.U8 desc[UR40][R26.64+0x39], R149 ;  /* 0x000039951a00d986 */ /* 0x0001e2000c101128 */
[C---:B------:R-:W-:Y:S02]  /*12360*/  LOP3.LUT P1, RZ, R229.reuse, 0x400000, RZ, 0xc0, !PT ;  /* 0x00400000e5ff7812 */ /* 0x040fe4000782c0ff */
[C---:B------:R-:W-:Y:S01]  /*12370*/  LOP3.LUT P3, RZ, R229.reuse, 0x10000, RZ, 0xc0, !PT ;  /* 0x00010000e5ff7812 */ /* 0x040fe2000786c0ff */
[----:B0-----:R-:W0:Y:S01]  /*12380*/  @!P4 LDC.64 R26, c[0x0][0x5c0] ;  /* 0x00017000ff1acb82 */ /* 0x001e220000000a00 */
[----:B------:R-:W-:Y:S02]  /*12390*/  LOP3.LUT P5, RZ, R229, 0x4000, RZ, 0xc0, !PT ;  /* 0x00004000e5ff7812 */ /* 0x000fe400078ac0ff */
[----:B------:R-:W-:Y:S02]  /*123a0*/  F2FP.SATFINITE.E4M3.F32.PACK_AB_MERGE_C R75, RZ, R148, RZ ;  /* 0x00000094ff4b723e */ /* 0x000fe400048070ff */
[----:B------:R-:W-:Y:S02]  /*123b0*/  LOP3.LUT P6, RZ, R228, 0x800, RZ, 0xc0, !PT ;  /* 0x00000800e4ff7812 */ /* 0x000fe400078cc0ff */
[----:B------:R-:W-:-:S02]  /*123c0*/  F2FP.SATFINITE.E4M3.F32.PACK_AB_MERGE_C R147, RZ, R147, RZ ;  /* 0x00000093ff93723e */ /* 0x000fc400048070ff */
[----:B------:R-:W-:Y:S01]  /*123d0*/  F2FP.SATFINITE.E4M3.F32.PACK_AB_MERGE_C R81, RZ, R146, RZ ;  /* 0x00000092ff51723e */ /* 0x000fe200048070ff */
[----:B------:R-:W-:Y:S04]  /*123e0*/  @!P1 STG.E.U8 desc[UR40][R72.64+0x38], R75 ;  /* 0x0000384b48009986 */ /* 0x000fe8000c101128 */
[----:B------:R1:W-:Y:S04]  /*123f0*/  @!P3 STG.E.U8 desc[UR40][R70.64+0x39], R147 ;  /* 0x000039934600b986 */ /* 0x0003e8000c101128 */
[----:B------:R4:W-:Y:S01]  /*12400*/  @!P5 STG.E.U8 desc[UR40][R68.64+0x30], R81 ;  /* 0x000030514400d986 */ /* 0x0009e2000c101128 */
[----:B0-----:R-:W-:-:S05]  /*12410*/  @!P4 IADD3 R204, P5, R204, R26, RZ ;  /* 0x0000001accccc210 */ /* 0x001fca0007fbe0ff */
[----:B------:R-:W-:Y:S02]  /*12420*/  @!P4 IMAD.X R205, R198, 0x1, R27, P5 ;  /* 0x00000001c6cdc824 */ /* 0x000fe400028e061b */
[----:B------:R-:W0:Y:S01]  /*12430*/  @!P6 LDC.64 R26, c[0x0][0x5c0] ;  /* 0x00017000ff1aeb82 */ /* 0x000e220000000a00 */
[----:B------:R-:W-:Y:S02]  /*12440*/  LOP3.LUT P0, RZ, R229, 0x2000, RZ, 0xc0, !PT ;  /* 0x00002000e5ff7812 */ /* 0x000fe4000780c0ff */
[----:B------:R-:W-:Y:S02]  /*12450*/  LOP3.LUT P3, RZ, R228, 0x200, RZ, 0xc0, !PT ;  /* 0x00000200e4ff7812 */ /* 0x000fe4000786c0ff */
[----:B------:R-:W-:Y:S02]  /*12460*/  F2FP.SATFINITE.E4M3.F32.PACK_AB_MERGE_C R145, RZ, R145, RZ ;  /* 0x00000091ff91723e */ /* 0x000fe400048070ff */
[----:B-1----:R-:W-:-:S07]  /*12470*/  F2FP.SATFINITE.E4M3.F32.PACK_AB_MERGE_C R71, RZ, R144, RZ ;  /* 0x00000090ff47723e */ /* 0x002fce00048070ff */
[----:B------:R1:W-:Y:S01]  /*12480*/  @!P0 STG.E.U8 desc[UR40][R64.64+0x31], R145 ;  /* 0x0000319140008986 */ /* 0x0003e2000c101128 */
[----:B------:R-:W-:Y:S02]  /*12490*/  LOP3.LUT P0, RZ, R228, 0x100, RZ, 0xc0, !PT ;  /* 0x00000100e4ff7812 */ /* 0x000fe4000780c0ff */
[----:B----4-:R-:W-:Y:S02]  /*124a0*/  F2FP.SATFINITE.E4M3.F32.PACK_AB_MERGE_C R69, RZ, R22, RZ ;  /* 0x00000016ff45723e */ /* 0x010fe400048070ff */
[----:B0-----:R-:W-:Y:S02]  /*124b0*/  @!P6 IADD3 R26, P5, R113, R26, RZ ;  /* 0x0000001a711ae210 */ /* 0x001fe40007fbe0ff */
[----:B-1----:R-:W-:Y:S02]  /*124c0*/  F2FP.SATFINITE.E4M3.F32.PACK_AB_MERGE_C R65, RZ, R23, RZ ;  /* 0x00000017ff41723e */ /* 0x002fe400048070ff */
[----:B------:R-:W0:Y:S01]  /*124d0*/  @!P3 LDC.64 R22, c[0x0][0x5c0] ;  /* 0x00017000ff16bb82 */ /* 0x000e220000000a00 */
[----:B------:R-:W-:Y:S01]  /*124e0*/  @!P6 IMAD.X R27, R112, 0x1, R27, P5 ;  /* 0x00000001701be824 */ /* 0x000fe200028e061b */
[----:B------:R1:W-:Y:S04]  /*124f0*/  @!P4 STG.E.U8 desc[UR40][R204.64+0x30], R71 ;  /* 0x00003047cc00c986 */ /* 0x0003e8000c101128 */
[----:B------:R4:W-:Y:S01]  /*12500*/  @!P6 STG.E.U8 desc[UR40][R26.64+0x31], R65 ;  /* 0x000031411a00e986 */ /* 0x0009e2000c101128 */
[----:B-1----:R-:W-:-:S02]  /*12510*/  F2FP.SATFINITE.E4M3.F32.PACK_AB_MERGE_C R71, RZ, R21, RZ ;  /* 0x00000015ff47723e */ /* 0x002fc400048070ff */
[----:B----4-:R-:W-:Y:S02]  /*12520*/  F2FP.SATFINITE.E4M3.F32.PACK_AB_MERGE_C R27, RZ, R20, RZ ;  /* 0x00000014ff1b723e */ /* 0x010fe400048070ff */
[----:B------:R-:W1:Y:S01]  /*12530*/  @!P0 LDC.64 R20, c[0x0][0x5c0] ;  /* 0x00017000ff148b82 */ /* 0x000e620000000a00 */
[C---:B------:R-:W-:Y:S02]  /*12540*/  LOP3.LUT P2, RZ, R229.reuse, 0x1000, RZ, 0xc0, !PT ;  /* 0x00001000e5ff7812 */ /* 0x040fe4000784c0ff */
[----:B------:R-:W-:Y:S02]  /*12550*/  LOP3.LUT P1, RZ, R229, 0x800, RZ, 0xc0, !PT ;  /* 0x00000800e5ff7812 */ /* 0x000fe4000782c0ff */
[----:B------:R-:W-:Y:S02]  /*12560*/  LOP3.LUT P4, RZ, R228, 0x80, RZ, 0xc0, !PT ;  /* 0x00000080e4ff7812 */ /* 0x000fe4000788c0ff */
[----:B0-----:R-:W-:Y:S02]  /*12570*/  @!P3 IADD3 R22, P5, R109, R22, RZ ;  /* 0x000000166d16b210 */ /* 0x001fe40007fbe0ff */
[----:B------:R-:W-:-:S02]  /*12580*/  P2R R64, PR, RZ, 0x10 ;  /* 0x00000010ff407803 */ /* 0x000fc40000000000 */
[----:B------:R-:W-:Y:S01]  /*12590*/  LOP3.LUT P4, RZ, R229, 0x400, RZ, 0xc0, !PT ;  /* 0x00000400e5ff7812 */ /* 0x000fe2000788c0ff */
[----:B------:R-:W-:Y:S02]  /*125a0*/  @!P3 IMAD.X R23, R108, 0x1, R23, P5 ;  /* 0x000000016c17b824 */ /* 0x000fe400028e0617 */
[----:B------:R0:W-:Y:S04]  /*125b0*/  @!P2 STG.E.U8 desc[UR40][R62.64+0x38], R69 ;  /* 0x000038453e00a986 */ /* 0x0001e8000c101128 */
[----:B------:R4:W-:Y:S01]  /*125c0*/  @!P1 STG.E.U8 desc[UR40][R60.64+0x39], R71 ;  /* 0x000039473c009986 */ /* 0x0009e2000c101128 */
[----:B-1----:R-:W-:Y:S02]  /*125d0*/  @!P0 IADD3 R20, P5, R105, R20, RZ ;  /* 0x0000001469148210 */ /* 0x002fe40007fbe0ff */
[----:B0-----:R-:W-:-:S03]  /*125e0*/  F2FP.SATFINITE.E4M3.F32.PACK_AB_MERGE_C R63, RZ, R18, RZ ;  /* 0x00000012ff3f723e */ /* 0x001fc600048070ff */
[----:B------:R-:W-:Y:S01]  /*125f0*/  @!P0 IMAD.X R21, R104, 0x1, R21, P5 ;  /* 0x0000000168158824 */ /* 0x000fe200028e0615 */
[----:B----4-:R-:W-:Y:S01]  /*12600*/  F2FP.SATFINITE.E4M3.F32.PACK_AB_MERGE_C R61, RZ, R19, RZ ;  /* 0x00000013ff3d723e */ /* 0x010fe200048070ff */
[----:B------:R0:W-:Y:S04]  /*12610*/  @!P3 STG.E.U8 desc[UR40][R22.64+0x38], R27 ;  /* 0x0000381b1600b986 */ /* 0x0001e8000c101128 */
[----:B------:R1:W-:Y:S04]  /*12620*/  @!P0 STG.E.U8 desc[UR40][R20.64+0x39], R61 ;  /* 0x0000393d14008986 */ /* 0x0003e8000c101128 */
[----:B------:R-:W-:Y:S01]  /*12630*/  @!P4 STG.E.U8 desc[UR40][R58.64+0x30], R63 ;  /* 0x0000303f3a00c986 */ /* 0x000fe2000c101128 */
[----:B------:R-:W-:-:S02]  /*12640*/  ISETP.NE.AND P4, PT, R64, RZ, PT ;  /* 0x000000ff4000720c */ /* 0x000fc40003f85270 */
[----:B------:R-:W-:-:S11]  /*12650*/  LOP3.LUT P5, RZ, R229, 0x200, RZ, 0xc0, !PT ;  /* 0x00000200e5ff7812 */ /* 0x000fd600078ac0ff */
[----:B------:R-:W4:Y:S01]  /*12660*/  @!P4 LDC.64 R18, c[0x0][0x5c0] ;  /* 0x00017000ff12cb82 */ /* 0x000f220000000a00 */
[----:B0-----:R-:W-:Y:S02]  /*12670*/  F2FP.SATFINITE.E4M3.F32.PACK_AB_MERGE_C R23, RZ, R17, RZ ;  /* 0x00000011ff17723e */ /* 0x001fe400048070ff */
[----:B------:R-:W-:-:S03]  /*12680*/  LOP3.LUT P6, RZ, R228, 0x10, RZ, 0xc0, !PT ;  /* 0x00000010e4ff7812 */ /* 0x000fc600078cc0ff */
[----:B------:R0:W-:Y:S01]  /*12690*/  @!P5 STG.E.U8 desc[UR40][R56.64+0x31], R23 ;  /* 0x000031173800d986 */ /* 0x0001e2000c101128 */
[C---:B------:R-:W-:Y:S02]  /*126a0*/  LOP3.LUT P1, RZ, R228.reuse, 0x4, RZ, 0xc0, !PT ;  /* 0x00000004e4ff7812 */ /* 0x040fe4000782c0ff */
[----:B------:R-:W-:Y:S02]  /*126b0*/  LOP3.LUT P0, RZ, R228, 0x2, RZ, 0xc0, !PT ;  /* 0x00000002e4ff7812 */ /* 0x000fe4000780c0ff */
[----:B-1----:R-:W-:-:S05]  /*126c0*/  F2FP.SATFINITE.E4M3.F32.PACK_AB_MERGE_C R21, RZ, R16, RZ ;  /* 0x00000010ff15723e */ /* 0x002fca00048070ff */
[----:B------:R-:W1:Y:S01]  /*126d0*/  @!P6 LDC.64 R16, c[0x0][0x5c0] ;  /* 0x00017000ff10eb82 */ /* 0x000e620000000a00 */
[----:B----4-:R-:W-:-:S05]  /*126e0*/  @!P4 IADD3 R18, P5, R101, R18, RZ ;  /* 0x000000126512c210 */ /* 0x010fca0007fbe0ff */
[----:B------:R-:W-:Y:S01]  /*126f0*/  @!P4 IMAD.X R19, R100, 0x1, R19, P5 ;  /* 0x000000016413c824 */ /* 0x000fe200028e0613 */
[----:B------:R-:W-:Y:S02]  /*12700*/  LOP3.LUT P5, RZ, R228, 0x80, RZ, 0xc0, !PT ;  /* 0x00000080e4ff7812 */ /* 0x000fe400078ac0ff */
[----:B0-----:R-:W-:Y:S02]  /*12710*/  F2FP.SATFINITE.E4M3.F32.PACK_AB_MERGE_C R23, RZ, R15, RZ ;  /* 0x0000000fff17723e */ /* 0x001fe400048070ff */
[----:B------:R-:W-:Y:S02]  /*12720*/  F2FP.SATFINITE.E4M3.F32.PACK_AB_MERGE_C R27, RZ, R14, RZ ;  /* 0x0000000eff1b723e */ /* 0x000fe400048070ff */
[----:B------:R-:W0:Y:S07]  /*12730*/  @!P1 LDC.64 R14, c[0x0][0x5c0] ;  /* 0x00017000ff0e9b82 */ /* 0x000e2e0000000a00 */
[----:B------:R4:W-:Y:S02]  /*12740*/  @!P5 STG.E.U8 desc[UR40][R18.64+0x30], R21 ;  /* 0x000030151200d986 */ /* 0x0009e4000c101128 */
[----:B----4-:R-:W-:-:S02]  /*12750*/  F2FP.SATFINITE.E4M3.F32.PACK_AB_MERGE_C R19, RZ, R13, RZ ;  /* 0x0000000dff13723e */ /* 0x010fc400048070ff */
[----:B------:R-:W-:Y:S02]  /*12760*/  F2FP.SATFINITE.E4M3.F32.PACK_AB_MERGE_C R21, RZ, R12, RZ ;  /* 0x0000000cff15723e */ /* 0x000fe400048070ff */
[----:B------:R-:W4:Y:S01]  /*12770*/  @!P0 LDC.64 R12, c[0x0][0x5c0] ;  /* 0x00017000ff0c8b82 */ /* 0x000f220000000a00 */
[----:B-1----:R-:W-:-:S05]  /*12780*/  @!P6 IADD3 R16, P5, R99, R16, RZ ;  /* 0x000000106310e210 */ /* 0x002fca0007fbe0ff */
[----:B------:R-:W-:Y:S01]  /*12790*/  @!P6 IMAD.X R17, R98, 0x1, R17, P5 ;  /* 0x000000016211e824 */ /* 0x000fe200028e0611 */
[----:B0-----:R-:W-:Y:S02]  /*127a0*/  @!P1 IADD3 R14, P5, R93, R14, RZ ;  /* 0x0000000e5d0e9210 */ /* 0x001fe40007fbe0ff */
[----:B------:R-:W-:-:S03]  /*127b0*/  ISETP.NE.AND P4, PT, R74, RZ, PT ;  /* 0x000000ff4a00720c */ /* 0x000fc60003f85270 */
[----:B------:R-:W-:Y:S01]  /*127c0*/  @!P1 IMAD.X R15, R92, 0x1, R15, P5 ;  /* 0x000000015c0f9824 */ /* 0x000fe200028e060f */
[----:B----4-:R-:W-:-:S05]  /*127d0*/  @!P0 IADD3 R12, P5, R89, R12, RZ ;  /* 0x0000000c590c8210 */ /* 0x010fca0007fbe0ff */
[----:B------:R-:W-:Y:S01]  /*127e0*/  @!P0 IMAD.X R13, R84, 0x1, R13, P5 ;  /* 0x00000001540d8824 */ /* 0x000fe200028e060d */
[----:B------:R-:W-:Y:S01]  /*127f0*/  ISETP.LT.OR P5, PT, R40, 0x41, !P4 ;  /* 0x000000412800780c */ /* 0x000fe200067a1670 */
[----:B------:R0:W-:-:S12]  /*12800*/  @!P6 STG.E.U8 desc[UR40][R16.64+0x31], R23 ;  /* 0x000031171000e986 */ /* 0x0001d8000c101128 */
[----:B0-----:R-:W0:Y:S01]  /*12810*/  @!P5 LDC.64 R16, c[0x0][0x5c0] ;  /* 0x00017000ff10db82 */ /* 0x001e220000000a00 */
[C---:B------:R-:W-:Y:S02]  /*12820*/  LOP3.LUT P2, RZ, R229.reuse, 0x100, RZ, 0xc0, !PT ;  /* 0x00000100e5ff7812 */ /* 0x040fe4000784c0ff */
[----:B------:R-:W-:-:S11]  /*12830*/  LOP3.LUT P3, RZ, R229, 0x20, RZ, 0xc0, !PT ;  /* 0x00000020e5ff7812 */ /* 0x000fd6000786c0ff */
[----:B------:R-:W-:Y:S04]  /*12840*/  @!P2 STG.E.U8 desc[UR40][R54.64+0x38], R27 ;  /* 0x0000381b3600a986 */ /* 0x000fe8000c101128 */
[----:B------:R1:W-:Y:S01]  /*12850*/  @!P3 STG.E.U8 desc[UR40][R52.64+0x39], R19 ;  /* 0x000039133400b986 */ /* 0x0003e2000c101128 */
[----:B0-----:R-:W-:-:S03]  /*12860*/  @!P5 IADD3 R16, P6, R24, R16, RZ ;  /* 0x000000101810d210 */ /* 0x001fc60007fde0ff */
[----:B------:R0:W-:Y:S02]  /*12870*/  @!P1 STG.E.U8 desc[UR40][R14.64+0x38], R21 ;  /* 0x000038150e009986 */ /* 0x0001e4000c101128 */
[----:B------:R-:W-:Y:S01]  /*12880*/  @!P5 IMAD.X R17, R42, 0x1, R17, P6 ;  /* 0x000000012a11d824 */ /* 0x000fe200030e0611 */
[----:B-1----:R-:W-:Y:S02]  /*12890*/  F2FP.SATFINITE.E4M3.F32.PACK_AB_MERGE_C R19, RZ, R11, RZ ;  /* 0x0000000bff13723e */ /* 0x002fe400048070ff */
[----:B0-----:R-:W-:-:S03]  /*128a0*/  F2FP.SATFINITE.E4M3.F32.PACK_AB_MERGE_C R15, RZ, R10, RZ ;  /* 0x0000000aff0f723e */ /* 0x001fc600048070ff */
[----:B------:R0:W-:Y:S04]  /*128b0*/  @!P0 STG.E.U8 desc[UR40][R12.64+0x39], R19 ;  /* 0x000039130c008986 */ /* 0x0001e8000c101128 */
[----:B------:R1:W-:Y:S01]  /*128c0*/  @!P5 STG.E.U8 desc[UR40][R16.64+0x40], R15 ;  /* 0x0000400f1000d986 */ /* 0x0003e2000c101128 */
[----:B------:R-:W-:-:S13]  /*128d0*/  ISETP.LT.OR P5, PT, R40, 0x42, !P4 ;  /* 0x000000422800780c */ /* 0x000fda00067a1670 */
[----:B------:R-:W4:Y:S01]  /*128e0*/  @!P5 LDC.64 R10, c[0x0][0x5c0] ;  /* 0x00017000ff0adb82 */ /* 0x000f220000000a00 */
[----:B------:R-:W-:Y:S02]  /*128f0*/  LOP3.LUT P3, RZ, R229, 0x4, RZ, 0xc0, !PT ;  /* 0x00000004e5ff7812 */ /* 0x000fe4000786c0ff */
[----:B0-----:R-:W-:Y:S01]  /*12900*/  F2FP.SATFINITE.E4M3.F32.PACK_AB_MERGE_C R19, RZ, R8, RZ ;  /* 0x00000008ff13723e */ /* 0x001fe200048070ff */
[----:B------:R-:W-:Y:S01]  /*12910*/  FMUL R8, R224, UR33 ;  /* 0x00000021e0087c20 */ /* 0x000fe20008400000 */
[----:B------:R-:W-:Y:S01]  /*12920*/  F2FP.SATFINITE.E4M3.F32.PACK_AB_MERGE_C R13, RZ, R9, RZ ;  /* 0x00000009ff0d723e */ /* 0x000fe200048070ff */
[----:B------:R-:W2:Y:S01]  /*12930*/  LDL.LU R224, [R1+0x18] ;  /* 0x0000180001e07983 */ /* 0x000ea20000300800 */
[----:B---3--:R-:W-:Y:S02]  /*12940*/  FMUL R12, R221, UR33 ;  /* 0x00000021dd0c7c20 */ /* 0x008fe40008400000 */
[----:B-1----:R-:W-:Y:S02]  /*12950*/  F2FP.SATFINITE.E4M3.F32.PACK_AB_MERGE_C R15, RZ, R8, RZ ;  /* 0x00000008ff0f723e */ /* 0x002fe400048070ff */
[----:B----4-:R-:W-:-:S05]  /*12960*/  @!P5 IADD3 R10, P6, R24, R10, RZ ;  /* 0x0000000a180ad210 */ /* 0x010fca0007fde0ff */
[----:B------:R-:W-:Y:S01]  /*12970*/  @!P5 IMAD.X R11, R42, 0x1, R11, P6 ;  /* 0x000000012a0bd824 */ /* 0x000fe200030e060b */
[----:B------:R-:W-:-:S04]  /*12980*/  LOP3.LUT P6, RZ, R229, 0x80, RZ, 0xc0, !PT ;  /* 0x00000080e5ff7812 */ /* 0x000fc800078cc0ff */
[----:B------:R0:W-:Y:S09]  /*12990*/  @!P5 STG.E.U8 desc[UR40][R10.64+0x41], R13 ;  /* 0x0000410d0a00d986 */ /* 0x0001f2000c101128 */
[----:B------:R-:W-:Y:S01]  /*129a0*/  @!P6 STG.E.U8 desc[UR40][R50.64+0x40], R19 ;  /* 0x000040133200e986 */ /* 0x000fe2000c101128 */
[----:B0-----:R-:W-:-:S03]  /*129b0*/  FMUL R10, R225, UR33 ;  /* 0x00000021e10a7c20 */ /* 0x001fc60008400000 */
[----:B------:R0:W-:Y:S04]  /*129c0*/  @!P3 STG.E.U8 desc[UR40][R48.64+0x41], R15 ;  /* 0x0000410f3000b986 */ /* 0x0001e8000c101128 */
[----:B------:R-:W3:Y:S01]  /*129d0*/  LDL.LU R225, [R1+0x1c] ;  /* 0x00001c0001e17983 */ /* 0x000ee20000300800 */
[----:B0-----:R-:W-:Y:S01]  /*129e0*/  F2FP.SATFINITE.E4M3.F32.PACK_AB_MERGE_C R15, RZ, R12, RZ ;  /* 0x0000000cff0f723e */ /* 0x001fe200048070ff */
[----:B--2---:R-:W-:Y:S02]  /*129f0*/  FMUL R12, R226, UR33 ;  /* 0x00000021e20c7c20 */ /* 0x004fe40008400000 */
[----:B------:R-:W2:Y:S01]  /*12a00*/  LDL.LU R226, [R1+0x20] ;  /* 0x0000200001e27983 */ /* 0x000ea20000300800 */
[----:B------:R-:W-:-:S03]  /*12a10*/  ISETP.LT.OR P5, PT, R40, 0x49, !P4 ;  /* 0x000000492800780c */ /* 0x000fc600067a1670 */
[----:B------:R-:W4:Y:S10]  /*12a20*/  LDL.LU R221, [R1+0x24] ;  /* 0x0000240001dd7983 */ /* 0x000f340000300800 */
[----:B------:R-:W0:Y:S01]  /*12a30*/  @!P5 LDC.64 R8, c[0x0][0x5c0] ;  /* 0x00017000ff08db82 */ /* 0x000e220000000a00 */
[----:B------:R-:W-:-:S02]  /*12a40*/  F2FP.SATFINITE.E4M3.F32.PACK_AB_MERGE_C R13, RZ, R10, RZ ;  /* 0x0000000aff0d723e */ /* 0x000fc400048070ff */
[----:B0-----:R-:W-:-:S05]  /*12a50*/  @!P5 IADD3 R8, P6, R24, R8, RZ ;  /* 0x000000081808d210 */ /* 0x001fca0007fde0ff */
[----:B------:R-:W-:-:S05]  /*12a60*/  @!P5 IMAD.X R9, R42, 0x1, R9, P6 ;  /* 0x000000012a09d824 */ /* 0x000fca00030e0609 */
[----:B------:R0:W-:Y:S01]  /*12a70*/  @!P5 STG.E.U8 desc[UR40][R8.64+0x48], R13 ;  /* 0x0000480d0800d986 */ /* 0x0001e2000c101128 */
[----:B------:R-:W-:-:S13]  /*12a80*/  ISETP.LT.OR P5, PT, R40, 0x4a, !P4 ;  /* 0x0000004a2800780c */ /* 0x000fda00067a1670 */
[----:B------:R-:W1:Y:S01]  /*12a90*/  @!P5 LDC.64 R10, c[0x0][0x5c0] ;  /* 0x00017000ff0adb82 */ /* 0x000e620000000a00 */
[----:B0-----:R-:W-:Y:S02]  /*12aa0*/  FMUL R8, R222, UR33 ;  /* 0x00000021de087c20 */ /* 0x001fe40008400000 */
[----:B------:R-:W4:Y:S03]  /*12ab0*/  LDL.LU R222, [R1+0x28] ;  /* 0x0000280001de7983 */ /* 0x000f260000300800 */
[----:B------:R-:W-:Y:S01]  /*12ac0*/  F2FP.SATFINITE.E4M3.F32.PACK_AB_MERGE_C R13, RZ, R8, RZ ;  /* 0x00000008ff0d723e */ /* 0x000fe200048070ff */
[----:B------:R-:W-:Y:S02]  /*12ad0*/  FMUL R8, R223, UR33 ;  /* 0x00000021df087c20 */ /* 0x000fe40008400000 */
[----:B------:R-:W4:Y:S03]  /*12ae0*/  LDL.LU R223, [R1+0x2c] ;  /* 0x00002c0001df7983 */ /* 0x000f260000300800 */
[----:B------:R-:W-:-:S02]  /*12af0*/  F2FP.SATFINITE.E4M3.F32.PACK_AB_MERGE_C R19, RZ, R8, RZ ;  /* 0x00000008ff13723e */ /* 0x000fc400048070ff */
[----:B-1----:R-:W-:-:S05]  /*12b00*/  @!P5 IADD3 R10, P6, R24, R10, RZ ;  /* 0x0000000a180ad210 */ /* 0x002fca0007fde0ff */
[----:B------:R-:W-:Y:S01]  /*12b10*/  @!P5 IMAD.X R11, R42, 0x1, R11, P6 ;  /* 0x000000012a0bd824 */ /* 0x000fe200030e060b */
[----:B------:R-:W-:-:S04]  /*12b20*/  F2FP.SATFINITE.E4M3.F32.PACK_AB_MERGE_C R17, RZ, R12, RZ ;  /* 0x0000000cff11723e */ /* 0x000fc800048070ff */
[----:B------:R3:W-:Y:S01]  /*12b30*/  @!P5 STG.E.U8 desc[UR40][R10.64+0x49], R15 ;  /* 0x0000490f0a00d986 */ /* 0x0007e2000c101128 */
[----:B------:R-:W-:-:S03]  /*12b40*/  FMUL R8, R224, UR33 ;  /* 0x00000021e0087c20 */ /* 0x000fc60008400000 */
[----:B------:R-:W4:Y:S01]  /*12b50*/  LDL.LU R224, [R1+0x30] ;  /* 0x0000300001e07983 */ /* 0x000f220000300800 */
[----:B---3--:R-:W-:-:S03]  /*12b60*/  FMUL R10, R225, UR33 ;  /* 0x00000021e10a7c20 */ /* 0x008fc60008400000 */
[----:B------:R-:W3:Y:S01]  /*12b70*/  LDL.LU R225, [R1+0x34] ;  /* 0x0000340001e17983 */ /* 0x000ee20000300800 */
[----:B--2---:R-:W-:-:S03]  /*12b80*/  FMUL R12, R226, UR33 ;  /* 0x00000021e20c7c20 */ /* 0x004fc60008400000 */
[----:B------:R-:W2:Y:S01]  /*12b90*/  LDL.LU R226, [R1+0x38] ;  /* 0x0000380001e27983 */ /* 0x000ea20000300800 */
[C---:B------:R-:W-:Y:S02]  /*12ba0*/  LOP3.LUT P6, RZ, R228.reuse, 0x20, RZ, 0xc0, !PT ;  /* 0x00000020e4ff7812 */ /* 0x040fe400078cc0ff */
[C---:B------:R-:W-:Y:S02]  /*12bb0*/  LOP3.LUT P2, RZ, R229.reuse, 0x8, RZ, 0xc0, !PT ;  /* 0x00000008e5ff7812 */ /* 0x040fe4000784c0ff */
[----:B------:R-:W-:Y:S02]  /*12bc0*/  LOP3.LUT P1, RZ, R229, 0x1, RZ, 0xc0, !PT ;  /* 0x00000001e5ff7812 */ /* 0x000fe4000782c0ff */
[----:B------:R-:W-:Y:S02]  /*12bd0*/  LOP3.LUT P3, RZ, R228, 0x8, RZ, 0xc0, !PT ;  /* 0x00000008e4ff7812 */ /* 0x000fe4000786c0ff */
[----:B------:R-:W-:-:S05]  /*12be0*/  F2FP.SATFINITE.E4M3.F32.PACK_AB_MERGE_C R15, RZ, R8, RZ ;  /* 0x00000008ff0f723e */ /* 0x000fca00048070ff */
[----:B------:R-:W0:Y:S02]  /*12bf0*/  @!P6 LDC.64 R8, c[0x0][0x5c0] ;  /* 0x00017000ff08eb82 */ /* 0x000e240000000a00 */
[----:B------:R-:W-:Y:S04]  /*12c00*/  @!P2 STG.E.U8 desc[UR40][R46.64+0x48], R17 ;  /* 0x000048112e00a986 */ /* 0x000fe8000c101128 */
[----:B------:R1:W-:Y:S01]  /*12c10*/  @!P1 STG.E.U8 desc[UR40][R44.64+0x49], R13 ;  /* 0x0000490d2c009986 */ /* 0x0003e2000c101128 */
[C---:B------:R-:W-:Y:S02]  /*12c20*/  LOP3.LUT P0, RZ, R228.reuse, 0x80000000, RZ, 0xc0, !PT ;  /* 0x80000000e4ff7812 */ /* 0x040fe4000780c0ff */
[----:B------:R-:W-:Y:S02]  /*12c30*/  LOP3.LUT P5, RZ, R228, 0x40000000, RZ, 0xc0, !PT ;  /* 0x40000000e4ff7812 */ /* 0x000fe400078ac0ff */
[----:B-1----:R-:W-:-:S02]  /*12c40*/  F2FP.SATFINITE.E4M3.F32.PACK_AB_MERGE_C R13, RZ, R10, RZ ;  /* 0x0000000aff0d723e */ /* 0x002fc400048070ff */
[----:B------:R-:W1:Y:S07]  /*12c50*/  @!P3 LDC.64 R10, c[0x0][0x5c0] ;  /* 0x00017000ff0abb82 */ /* 0x000e6e0000000a00 */
[----:B------:R-:W-:Y:S04]  /*12c60*/  @!P0 STG.E.U8 desc[UR40][R38.64+0x40], R19 ;  /* 0x0000401326008986 */ /* 0x000fe8000c101128 */
[----:B------:R0:W-:Y:S02]  /*12c70*/  @!P5 STG.E.U8 desc[UR40][R36.64+0x41], R15 ;  /* 0x0000410f2400d986 */ /* 0x0001e4000c101128 */
[----:B0-----:R-:W-:-:S02]  /*12c80*/  @!P6 IADD3 R8, P5, R83, R8, RZ ;  /* 0x000000085308e210 */ /* 0x001fc40007fbe0ff */
[----:B------:R-:W-:-:S03]  /*12c90*/  LOP3.LUT P4, RZ, R228, 0x20000000, RZ, 0xc0, !PT ;  /* 0x20000000e4ff7812 */ /* 0x000fc6000788c0ff */
[----:B------:R-:W-:Y:S01]  /*12ca0*/  @!P6 IMAD.X R9, R66, 0x1, R9, P5 ;  /* 0x000000014209e824 */ /* 0x000fe200028e0609 */
[----:B------:R-:W-:Y:S01]  /*12cb0*/  F2FP.SATFINITE.E4M3.F32.PACK_AB_MERGE_C R15, RZ, R12, RZ ;  /* 0x0000000cff0f723e */ /* 0x000fe200048070ff */
[----:B----4-:R-:W-:Y:S01]  /*12cc0*/  FMUL R12, R221, UR33 ;  /* 0x00000021dd0c7c20 */ /* 0x010fe20008400000 */
[----:B-1----:R-:W-:Y:S02]  /*12cd0*/  @!P3 IADD3 R10, P5, R25, R10, RZ ;  /* 0x0000000a190ab210 */ /* 0x002fe40007fbe0ff */
[----:B------:R0:W-:Y:S02]  /*12ce0*/  @!P6 STG.E.U8 desc[UR40][R8.64+0x40], R13 ;  /* 0x0000400d0800e986 */ /* 0x0001e4000c101128 */
[----:B------:R-:W-:Y:S01]  /*12cf0*/  F2FP.SATFINITE.E4M3.F32.PACK_AB_MERGE_C R17, RZ, R12, RZ ;  /* 0x0000000cff11723e */ /* 0x000fe200048070ff */
[----:B------:R-:W-:Y:S01]  /*12d00*/  @!P3 IMAD.X R11, R43, 0x1, R11, P5 ;  /* 0x000000012b0bb824 */ /* 0x000fe200028e060b */
[----:B------:R-:W4:Y:S04]  /*12d10*/  LDL.LU R221, [R1+0x3c] ;  /* 0x00003c0001dd7983 */ /* 0x000f280000300800 */
[----:B------:R1:W-:Y:S04]  /*12d20*/  @!P3 STG.E.U8 desc[UR40][R10.64+0x41], R15 ;  /* 0x0000410f0a00b986 */ /* 0x0003e8000c101128 */
[----:B------:R-:W-:Y:S01]  /*12d30*/  @!P4 STG.E.U8 desc[UR40][R34.64+0x48], R17 ;  /* 0x000048112200c986 */ /* 0x000fe2000c101128 */
[----:B------:R-:W-:Y:S01]  /*12d40*/  LOP3.LUT P4, RZ, R0, 0x40, RZ, 0xc0, !PT ;  /* 0x0000004000ff7812 */ /* 0x000fe2000788c0ff */
[----:B------:R-:W-:-:S02]  /*12d50*/  FMUL R12, R222, UR33 ;  /* 0x00000021de0c7c20 */ /* 0x000fc40008400000 */
[----:B------:R-:W4:Y:S10]  /*12d60*/  LDL.LU R222, [R1+0x40] ;  /* 0x0000400001de7983 */ /* 0x000f340000300800 */
[----:B0-----:R-:W0:Y:S01]  /*12d70*/  @!P4 LDC.64 R8, c[0x0][0x5c0] ;  /* 0x00017000ff08cb82 */ /* 0x001e220000000a00 */
[----:B------:R-:W-:-:S02]  /*12d80*/  LOP3.LUT P5, RZ, R228, 0x10000000, RZ, 0xc0, !PT ;  /* 0x10000000e4ff7812 */ /* 0x000fc400078ac0ff */
[----:B------:R-:W-:Y:S01]  /*12d90*/  F2FP.SATFINITE.E4M3.F32.PACK_AB_MERGE_C R13, RZ, R12, RZ ;  /* 0x0000000cff0d723e */ /* 0x000fe200048070ff */
[----:B------:R-:W-:Y:S02]  /*12da0*/  FMUL R12, R223, UR33 ;  /* 0x00000021df0c7c20 */ /* 0x000fe40008400000 */
[----:B------:R-:W4:Y:S03]  /*12db0*/  LDL.LU R223, [R1+0x44] ;  /* 0x0000440001df7983 */ /* 0x000f260000300800 */
[----:B-1----:R-:W-:-:S05]  /*12dc0*/  F2FP.SATFINITE.E4M3.F32.PACK_AB_MERGE_C R15, RZ, R12, RZ ;  /* 0x0000000cff0f723e */ /* 0x002fca00048070ff */
[----:B------:R1:W-:Y:S01]  /*12dd0*/  @!P5 STG.E.U8 desc[UR40][R32.64+0x49], R13 ;  /* 0x0000490d2000d986 */ /* 0x0003e2000c101128 */
[----:B0-----:R-:W-:-:S05]  /*12de0*/  @!P4 IADD3 R8, P5, R67, R8, RZ ;  /* 0x000000084308c210 */ /* 0x001fca0007fbe0ff */
[----:B------:R-:W-:-:S05]  /*12df0*/  @!P4 IMAD.X R9, R76, 0x1, R9, P5 ;  /* 0x000000014c09c824 */ /* 0x000fca00028e0609 */
[----:B------:R2:W-:Y:S01]  /*12e00*/  @!P4 STG.E.U8 desc[UR40][R8.64+0x48], R15 ;  /* 0x0000480f0800c986 */ /* 0x0005e2000c101128 */
[----:B------:R-:W-:-:S03]  /*12e10*/  FMUL R12, R224, UR33 ;  /* 0x00000021e00c7c20 */ /* 0x000fc60008400000 */
[----:B------:R-:W4:Y:S02]  /*12e20*/  LDL.LU R224, [R1+0x48] ;  /* 0x0000480001e07983 */ /* 0x000f240000300800 */
[----:B-1----:R-:W-:Y:S01]  /*12e30*/  F2FP.SATFINITE.E4M3.F32.PACK_AB_MERGE_C R13, RZ, R12, RZ ;  /* 0x0000000cff0d723e */ /* 0x002fe200048070ff */
[----:B---3--:R-:W-:Y:S02]  /*12e40*/  FMUL R12, R225, UR33 ;  /* 0x00000021e10c7c20 */ /* 0x008fe40008400000 */
[----:B------:R-:W3:Y:S01]  /*12e50*/  LDL.LU R225, [R1+0x4c] ;  /* 0x00004c0001e17983 */ /* 0x000ee20000300800 */
[----:B--2---:R-:W-:-:S03]  /*12e60*/  FMUL R8, R226, UR33 ;  /* 0x00000021e2087c20 */ /* 0x004fc60008400000 */
[----:B------:R-:W2:Y:S01]  /*12e70*/  LDL.LU R226, [R1+0x50] ;  /* 0x0000500001e27983 */ /* 0x000ea20000300800 */
[----:B------:R-:W-:-:S13]  /*12e80*/  LOP3.LUT P3, RZ, R0, 0x80, RZ, 0xc0, !PT ;  /* 0x0000008000ff7812 */ /* 0x000fda000786c0ff */
[----:B------:R-:W0:Y:S01]  /*12e90*/  @!P3 LDC.64 R10, c[0x0][0x5c0] ;  /* 0x00017000ff0abb82 */ /* 0x000e220000000a00 */
[C---:B------:R-:W-:Y:S02]  /*12ea0*/  LOP3.LUT P0, RZ, R0.reuse, 0x100, RZ, 0xc0, !PT ;  /* 0x0000010000ff7812 */ /* 0x040fe4000780c0ff */
[----:B------:R-:W-:Y:S02]  /*12eb0*/  LOP3.LUT P2, RZ, R0, 0x400, RZ, 0xc0, !PT ;  /* 0x0000040000ff7812 */ /* 0x000fe4000784c0ff */
[----:B------:R-:W-:-:S09]  /*12ec0*/  ISETP.GE.AND P5, PT, R41, 0x101, PT ;  /* 0x000001012900780c */ /* 0x000fd20003fa6270 */
[----:B------:R-:W1:Y:S01]  /*12ed0*/  @!P0 LDC.64 R18, c[0x0][0x5c0] ;  /* 0x00017000ff128b82 */ /* 0x000e620000000a00 */
[----:B------:R-:W-:-:S07]  /*12ee0*/  F2FP.SATFINITE.E4M3.F32.PACK_AB_MERGE_C R17, RZ, R12, RZ ;  /* 0x0000000cff11723e */ /* 0x000fce00048070ff */
[----:B------:R-:W4:Y:S01]  /*12ef0*/  @!P2 LDC.64 R20, c[0x0][0x5c0] ;  /* 0x00017000ff14ab82 */ /* 0x000f220000000a00 */
[----:B0-----:R-:W-:-:S05]  /*12f00*/  @!P3 IADD3 R10, P4, R77, R10, RZ ;  /* 0x0000000a4d0ab210 */ /* 0x001fca0007f9e0ff */
[----:B------:R-:W-:Y:S01]  /*12f10*/  @!P3 IMAD.X R11, R78, 0x1, R11, P4 ;  /* 0x000000014e0bb824 */ /* 0x000fe200020e060b */
[----:B------:R-:W-:-:S04]  /*12f20*/  LOP3.LUT P4, RZ, R228, 0x8000000, RZ, 0xc0, !PT ;  /* 0x08000000e4ff7812 */ /* 0x000fc8000788c0ff */
[----:B------:R0:W-:Y:S01]  /*12f30*/  @!P3 STG.E.U8 desc[UR40][R10.64+0x49], R13 ;  /* 0x0000490d0a00b986 */ /* 0x0001e2000c101128 */
[----:B------:R-:W-:Y:S02]  /*12f40*/  ISETP.LT.OR P3, PT, R40, 0x49, !P5 ;  /* 0x000000492800780c */ /* 0x000fe40006f61670 */
[----:B------:R-:W-:-:S06]  /*12f50*/  LOP3.LUT P6, RZ, R228, 0x4000000, RZ, 0xc0, !PT ;  /* 0x04000000e4ff7812 */ /* 0x000fcc00078cc0ff */
[----:B------:R4:W-:Y:S01]  /*12f60*/  @!P4 STG.E.U8 desc[UR40][R30.64+0x40], R17 ;  /* 0x000040111e00c986 */ /* 0x0009e2000c101128 */
[----:B------:R-:W-:Y:S02]  /*12f70*/  ISETP.LT.OR P4, PT, R40, 0x4a, !P5 ;  /* 0x0000004a2800780c */ /* 0x000fe40006f81670 */
[----:B------:R-:W-:Y:S02]  /*12f80*/  F2FP.SATFINITE.E4M3.F32.PACK_AB_MERGE_C R15, RZ, R8, RZ ;  /* 0x00000008ff0f723e */ /* 0x000fe400048070ff */
[----:B-1----:R-:W-:Y:S01]  /*12f90*/  @!P0 IADD3 R8, P5, R79, R18, RZ ;  /* 0x000000124f088210 */ /* 0x002fe20007fbe0ff */
[----:B0-----:R-:W0:Y:S01]  /*12fa0*/  @!P3 LDC.64 R12, c[0x0][0x5c0] ;  /* 0x00017000ff0cbb82 */ /* 0x001e220000000a00 */
[----:B------:R-:W-:Y:S01]  /*12fb0*/  LOP3.LUT P1, RZ, R0, 0x200, RZ, 0xc0, !PT ;  /* 0x0000020000ff7812 */ /* 0x000fe2000782c0ff */
[----:B----4-:R-:W-:Y:S02]  /*12fc0*/  FMUL R10, R221, UR33 ;  /* 0x00000021dd0a7c20 */ /* 0x010fe40008400000 */
[----:B------:R-:W-:Y:S01]  /*12fd0*/  @!P0 IMAD.X R9, R82, 0x1, R19, P5 ;  /* 0x0000000152098824 */ /* 0x000fe200028e0613 */
[----:B------:R-:W-:-:S02]  /*12fe0*/  ISETP.LT.OR P5, PT, R40, 0x49, !P1 ;  /* 0x000000492800780c */ /* 0x000fc40004fa1670 */
[----:B------:R-:W-:Y:S01]  /*12ff0*/  F2FP.SATFINITE.E4M3.F32.PACK_AB_MERGE_C R17, RZ, R10, RZ ;  /* 0x0000000aff11723e */ /* 0x000fe200048070ff */
[----:B------:R-:W1:Y:S01]  /*13000*/  @!P4 LDC.64 R18, c[0x0][0x5c0] ;  /* 0x00017000ff12cb82 */ /* 0x000e620000000a00 */
[----:B------:R-:W-:Y:S01]  /*13010*/  ISETP.LT.OR P1, PT, R40, 0x4a, !P1 ;  /* 0x0000004a2800780c */ /* 0x000fe20004f21670 */
[----:B------:R4:W-:Y:S01]  /*13020*/  @!P6 STG.E.U8 desc[UR40][R28.64+0x41], R15 ;  /* 0x0000410f1c00e986 */ /* 0x0009e2000c101128 */
[----:B------:R-:W-:-:S03]  /*13030*/  FMUL R10, R222, UR33 ;  /* 0x00000021de0a7c20 */ /* 0x000fc60008400000 */
[----:B------:R0:W-:Y:S01]  /*13040*/  @!P0 STG.E.U8 desc[UR40][R8.64+0x40], R17 ;  /* 0x0000401108008986 */ /* 0x0001e2000c101128 */
[----:B------:R-:W-:-:S05]  /*13050*/  @!P2 IADD3 R88, P0, R88, R20, RZ ;  /* 0x000000145858a210 */ /* 0x000fca0007f1e0ff */
[----:B------:R-:W-:Y:S01]  /*13060*/  @!P2 IMAD.X R89, R85, 0x1, R21, P0 ;  /* 0x000000015559a824 */ /* 0x000fe200000e0615 */
[----:B----4-:R-:W-:Y:S01]  /*13070*/  F2FP.SATFINITE.E4M3.F32.PACK_AB_MERGE_C R15, RZ, R10, RZ ;  /* 0x0000000aff0f723e */ /* 0x010fe200048070ff */
[----:B------:R-:W4:Y:S04]  /*13080*/  @!P5 LDC.64 R20, c[0x0][0x5c0] ;  /* 0x00017000ff14db82 */ /* 0x000f280000000a00 */
[----:B------:R4:W-:Y:S04]  /*13090*/  @!P2 STG.E.U8 desc[UR40][R88.64+0x41], R15 ;  /* 0x0000410f5800a986 */ /* 0x0009e8000c101128 */
[----:B------:R-:W4:Y:S01]  /*130a0*/  @!P1 LDC.64 R22, c[0x0][0x5c0] ;  /* 0x00017000ff169b82 */ /* 0x000f220000000a00 */
[----:B0-----:R-:W-:Y:S01]  /*130b0*/  @!P3 IADD3 R10, P0, P2, R24, R12, R2 ;  /* 0x0000000c180ab210 */ /* 0x001fe20007a1e002 */
[----:B------:R-:W-:-:S03]  /*130c0*/  FMUL R8, R223, UR33 ;  /* 0x00000021df087c20 */ /* 0x000fc60008400000 */
[----:B------:R-:W-:Y:S02]  /*130d0*/  @!P3 IADD3.X R11, R42, R13, R5, P0, P2 ;  /* 0x0000000d2a0bb210 */ /* 0x000fe400007e4405 */
[----:B-1----:R-:W-:-:S04]  /*130e0*/  @!P4 IADD3 R12, P0, P2, R24, R18, R2 ;  /* 0x00000012180cc210 */ /* 0x002fc80007a1e002 */
[--C-:B------:R-:W-:Y:S02]  /*130f0*/  @!P4 IADD3.X R13, R42, R19, R5.reuse, P0, P2 ;  /* 0x000000132a0dc210 */ /* 0x100fe400007e4405 */
[C-C-:B------:R-:W-:Y:S02]  /*13100*/  @!P5 IADD3 R9, P0, P2, R3.reuse, R24, R2.reuse ;  /* 0x000000180309d210 */ /* 0x140fe40007a1e002 */
[----:B------:R-:W-:Y:S02]  /*13110*/  F2FP.SATFINITE.E4M3.F32.PACK_AB_MERGE_C R19, RZ, R8, RZ ;  /* 0x00000008ff13723e */ /* 0x000fe400048070ff */
[----:B------:R-:W-:Y:S02]  /*13120*/  @!P5 IADD3.X R18, R6, R42, R5, P0, P2 ;  /* 0x0000002a0612d210 */ /* 0x000fe400007e4405 */
[----:B------:R-:W-:Y:S01]  /*13130*/  @!P1 IADD3 R25, P0, P2, R3, R24, R2 ;  /* 0x0000001803199210 */ /* 0x000fe20007a1e002 */
[----:B------:R0:W-:Y:S01]  /*13140*/  @!P3 STG.E.U8 desc[UR40][R10.64+0x48], R19 ;  /* 0x000048130a00b986 */ /* 0x0001e2000c101128 */
[----:B----4-:R-:W-:-:S02]  /*13150*/  @!P5 IADD3 R8, P3, R9, R20, RZ ;  /* 0x000000140908d210 */ /* 0x010fc40007f7e0ff */
[----:B------:R-:W-:Y:S02]  /*13160*/  @!P1 IADD3.X R42, R6, R42, R5, P0, P2 ;  /* 0x0000002a062a9210 */ /* 0x000fe400007e4405 */
[----:B------:R-:W-:Y:S01]  /*13170*/  @!P1 IADD3 R14, P0, R25, R22, RZ ;  /* 0x00000016190e9210 */ /* 0x000fe20007f1e0ff */
[----:B------:R-:W-:Y:S02]  /*13180*/  @!P5 IMAD.X R9, R18, 0x1, R21, P3 ;  /* 0x000000011209d824 */ /* 0x000fe400018e0615 */
[----:B------:R-:W-:-:S05]  /*13190*/  FMUL R15, R224, UR33 ;  /* 0x00000021e00f7c20 */ /* 0x000fca0008400000 */
[----:B------:R-:W-:Y:S01]  /*131a0*/  F2FP.SATFINITE.E4M3.F32.PACK_AB_MERGE_C R21, RZ, R15, RZ ;  /* 0x0000000fff15723e */ /* 0x000fe200048070ff */
[----:B------:R-:W-:-:S04]  /*131b0*/  @!P1 IMAD.X R15, R42, 0x1, R23, P0 ;  /* 0x000000012a0f9824 */ /* 0x000fc800000e0617 */
[----:B------:R0:W-:Y:S01]  /*131c0*/  @!P4 STG.E.U8 desc[UR40][R12.64+0x49], R21 ;  /* 0x000049150c00c986 */ /* 0x0001e2000c101128 */
[----:B---3--:R-:W-:-:S05]  /*131d0*/  FMUL R16, R225, UR33 ;  /* 0x00000021e1107c20 */ /* 0x008fca0008400000 */
[----:B------:R-:W-:Y:S01]  /*131e0*/  F2FP.SATFINITE.E4M3.F32.PACK_AB_MERGE_C R23, RZ, R16, RZ ;  /* 0x00000010ff17723e */ /* 0x000fe200048070ff */
[----:B--2---:R-:W-:-:S04]  /*131f0*/  FMUL R17, R226, UR33 ;  /* 0x00000021e2117c20 */ /* 0x004fc80008400000 */
[----:B------:R0:W-:Y:S01]  /*13200*/  @!P5 STG.E.U8 desc[UR40][R8.64+0x48], R23 ;  /* 0x000048170800d986 */ /* 0x0001e2000c101128 */
[----:B------:R-:W-:-:S05]  /*13210*/  F2FP.SATFINITE.E4M3.F32.PACK_AB_MERGE_C R17, RZ, R17, RZ ;  /* 0x00000011ff11723e */ /* 0x000fca00048070ff */
[----:B------:R0:W-:Y:S02]  /*13220*/  @!P1 STG.E.U8 desc[UR40][R14.64+0x49], R17 ;  /* 0x000049110e009986 */ /* 0x0001e4000c101128 */
.L_x_35:
[----:B------:R-:W-:Y:S05]  /*13230*/  BSYNC B0 ;  /* 0x0000000000007941 */ /* 0x000fea0003800000 */
.L_x_31:
[----:B0-2---:R-:W2:Y:S04]  /*13240*/  LDL.LU R9, [R1+0x54] ;  /* 0x0000540001097983 */ /* 0x005ea80000300800 */
[----:B-----5:R-:W2:Y:S01]  /*13250*/  LDL.LU R8, [R1+0x58] ;  /* 0x0000580001087983 */ /* 0x020ea20000300800 */
[----:B------:R-:W-:Y:S01]  /*13260*/  ULDC UR10, c[0x0][0xc] ;  /* 0x00000300000a7ab9 */ /* 0x000fe20000000800 */
[----:B------:R-:W-:Y:S01]  /*13270*/  ULDC UR11, c[0x0][0x10] ;  /* 0x00000400000b7ab9 */ /* 0x000fe20000000800 */
[----:B------:R-:W2:Y:S01]  /*13280*/  LDC R11, c[0x0][0x14] ;  /* 0x00000500ff0b7b82 */ /* 0x000ea20000000800 */
[----:B------:R-:W-:Y:S01]  /*13290*/  UIMAD.WIDE.U32 UR10, UR10, UR11, URZ ;  /* 0x0000000b0a0a72a5 */ /* 0x000fe2000f8e003f */
[----:B------:R-:W-:-:S05]  /*132a0*/  UMOV UR34, 0xffffffff ;  /* 0xffffffff00227882 */ /* 0x000fca0000000000 */
[----:B--2---:R-:W-:-:S04]  /*132b0*/  IMAD.WIDE.U32 R8, R11, UR10, R8 ;  /* 0x0000000a0b087c25 */ /* 0x004fc8000f8e0008 */
[----:B------:R-:W-:Y:S01]  /*132c0*/  IMAD R11, R11, UR11, RZ ;  /* 0x0000000b0b0b7c24 */ /* 0x000fe2000f8e02ff */
[----:B------:R-:W-:Y:S01]  /*132d0*/  ULDC.64 UR10, c[0x0][0x650] ;  /* 0x00019400000a7ab9 */ /* 0x000fe20000000a00 */
[----:B------:R-:W-:Y:S01]  /*132e0*/  IMAD.MOV.U32 R144, RZ, RZ, R8 ;  /* 0x000000ffff907224 */ /* 0x000fe200078e0008 */
[----:B------:R-:W-:Y:S01]  /*132f0*/  ISETP.GE.U32.AND P0, PT, R8, UR10, PT ;  /* 0x0000000a08007c0c */ /* 0x000fe2000bf06070 */
[----:B------:R-:W-:Y:S01]  /*13300*/  IMAD.IADD R145, R9, 0x1, R11 ;  /* 0x0000000109917824 */ /* 0x000fe200078e020b */
[----:B------:R-:W-:Y:S01]  /*13310*/  PRMT R9, RZ, 0x7610, R9 ;  /* 0x00007610ff097816 */ /* 0x000fe20000000009 */
[----:B------:R-:W-:-:S03]  /*13320*/  IMAD.MOV.U32 R8, RZ, RZ, -0x1 ;  /* 0xffffffffff087424 */ /* 0x000fc600078e00ff */
[----:B------:R0:W-:Y:S01]  /*13330*/  STL [R1+0x54], R145 ;  /* 0x0000549101007387 */ /* 0x0001e20000100800 */
[----:B------:R-:W-:-:S03]  /*13340*/  ISETP.GE.U32.AND.EX P0, PT, R145, UR11, PT, P0 ;  /* 0x0000000b91007c0c */ /* 0x000fc6000bf06100 */
[----:B------:R0:W-:Y:S04]  /*13350*/  STL [R1+0x58], R144 ;  /* 0x0000589001007387 */ /* 0x0001e80000100800 */
[----:B------:R0:W-:Y:S06]  /*13360*/  STL [R1+0x5c], R8 ;  /* 0x00005c0801007387 */ /* 0x0001ec0000100800 */
[----:B------:R-:W-:Y:S05]  /*13370*/  @P0 BRA `(.L_x_36) ;  /* 0x0000000400740947 */ /* 0x000fea0003800000 */
[----:B------:R-:W0:Y:S01]  /*13380*/  S2R R20, SR_CTAID.X ;  /* 0x0000000000147919 */ /* 0x000e220000002500 */
[----:B------:R-:W2:Y:S01]  /*13390*/  LDC.64 R14, c[0x0][0x628] ;  /* 0x00018a00ff0e7b82 */ /* 0x000ea20000000a00 */
[----:B------:R-:W-:Y:S01]  /*133a0*/  ULDC UR5, c[0x0][0x150] ;  /* 0x0000540000057ab9 */ /* 0x000fe20000000800 */
[----:B------:R-:W-:Y:S01]  /*133b0*/  IMAD.MOV.U32 R12, RZ, RZ, R144 ;  /* 0x000000ffff0c7224 */ /* 0x000fe200078e0090 */
[----:B------:R-:W3:Y:S01]  /*133c0*/  S2R R22, SR_CTAID.Y ;  /* 0x0000000000167919 */ /* 0x000ee20000002600 */
[----:B------:R-:W-:-:S04]  /*133d0*/  IMAD.MOV.U32 R13, RZ, RZ, R145 ;  /* 0x000000ffff0d7224 */ /* 0x000fc800078e0091 */
[----:B------:R-:W4:Y:S08]  /*133e0*/  LDC R23, c[0x0][0x144] ;  /* 0x00005100ff177b82 */ /* 0x000f300000000800 */
[----:B------:R-:W1:Y:S08]  /*133f0*/  LDC R16, c[0x0][0x630] ;  /* 0x00018c00ff107b82 */ /* 0x000e700000000800 */
[----:B------:R-:W1:Y:S01]  /*13400*/  LDC.64 R18, c[0x0][0x620] ;  /* 0x00018800ff127b82 */ /* 0x000e620000000a00 */
[----:B--2---:R-:W-:-:S04]  /*13410*/  ISETP.NE.U32.AND P0, PT, R14, RZ, PT ;  /* 0x000000ff0e00720c */ /* 0x004fc80003f05070 */
[----:B------:R-:W-:Y:S02]  /*13420*/  ISETP.NE.AND.EX P0, PT, R15, RZ, PT, P0 ;  /* 0x000000ff0f00720c */ /* 0x000fe40003f05300 */
[----:B0-----:R-:W-:-:S05]  /*13430*/  I2FP.F32.U32 R8, R20 ;  /* 0x0000001400087245 */ /* 0x001fca0000201000 */
[----:B------:R-:W-:-:S04]  /*13440*/  FMUL R8, R8, UR5 ;  /* 0x0000000508087c20 */ /* 0x000fc80008400000 */
[----:B------:R0:W2:Y:S02]  /*13450*/  F2I.U32.TRUNC.NTZ R21, R8 ;  /* 0x0000000800157305 */ /* 0x0000a4000020f000 */
[----:B---34-:R-:W-:Y:S05]  /*13460*/  @!P0 BRA `(.L_x_37) ;  /* 0x0000000000288947 */ /* 0x018fea0003800000 */
[----:B0-----:R-:W0:Y:S02]  /*13470*/  LDC R8, c[0x0][0x634] ;  /* 0x00018d00ff087b82 */ /* 0x001e240000000800 */
        /* <DEDUP_REMOVED lines=9> */
.L_x_37:
[-CC-:B-1----:R-:W-:Y:S01]  /*13510*/  SHF.R.U64 R27, R12, R16.reuse, R13.reuse ;  /* 0x000000100c1b7219 */ /* 0x182fe2000000120d */
[----:B------:R-:W1:Y:S01]  /*13520*/  LDC.64 R30, c[0x0][0x640] ;  /* 0x00019000ff1e7b82 */ /* 0x000e620000000a00 */
[----:B0-----:R-:W-:Y:S01]  /*13530*/  SHF.R.U32.HI R8, RZ, R16, R13 ;  /* 0x00000010ff087219 */ /* 0x001fe2000001160d */
[----:B--2---:R-:W-:Y:S01]  /*13540*/  IMAD.MOV R21, RZ, RZ, -R21 ;  /* 0x000000ffff157224 */ /* 0x004fe200078e0a15 */
[----:B------:R-:W-:Y:S01]  /*13550*/  IADD3 R11, P0, RZ, -R27, RZ ;  /* 0x8000001bff0b7210 */ /* 0x000fe20007f1e0ff */
[----:B------:R-:W-:Y:S01]  /*13560*/  ULDC UR5, c[0x0][0x154] ;  /* 0x0000550000057ab9 */ /* 0x000fe20000000800 */
[----:B------:R-:W-:Y:S02]  /*13570*/  IMAD.MOV.U32 R13, RZ, RZ, 0x1 ;  /* 0x00000001ff0d7424 */ /* 0x000fe400078e00ff */
[----:B------:R-:W-:Y:S01]  /*13580*/  IMAD R26, R23, R21, R20 ;  /* 0x00000015171a7224 */ /* 0x000fe200078e0214 */
[----:B------:R-:W0:Y:S01]  /*13590*/  LDC R12, c[0x0][0x618] ;  /* 0x00018600ff0c7b82 */ /* 0x000e220000000800 */
[----:B------:R-:W-:-:S02]  /*135a0*/  IMAD.X R9, RZ, RZ, ~R8, P0 ;  /* 0x000000ffff097224 */ /* 0x000fc400000e0e08 */
[----:B------:R-:W-:Y:S02]  /*135b0*/  IMAD.MOV.U32 R8, RZ, RZ, R144 ;  /* 0x000000ffff087224 */ /* 0x000fe400078e0090 */
[-C--:B------:R-:W-:Y:S02]  /*135c0*/  IMAD R10, R9, R18.reuse, RZ ;  /* 0x00000012090a7224 */ /* 0x080fe400078e02ff */
[----:B------:R-:W-:Y:S01]  /*135d0*/  IMAD.MOV.U32 R9, RZ, RZ, R145 ;  /* 0x000000ffff097224 */ /* 0x000fe200078e0091 */
[----:B------:R-:W2:Y:S01]  /*135e0*/  LDC R24, c[0x0][0x608] ;  /* 0x00018200ff187b82 */ /* 0x000ea20000000800 */
[----:B------:R-:W-:-:S04]  /*135f0*/  IMAD.WIDE.U32 R8, R11, R18, R8 ;  /* 0x000000120b087225 */ /* 0x000fc800078e0008 */
[----:B------:R-:W-:-:S03]  /*13600*/  IMAD R11, R11, R19, R10 ;  /* 0x000000130b0b7224 */ /* 0x000fc600078e020a */
[----:B------:R-:W3:Y:S01]  /*13610*/  LDC R28, c[0x0][0x658] ;  /* 0x00019600ff1c7b82 */ /* 0x000ee20000000800 */
[----:B------:R-:W-:Y:S01]  /*13620*/  I2FP.F32.U32 R10, R22 ;  /* 0x00000016000a7245 */ /* 0x000fe20000201000 */
[----:B------:R-:W-:Y:S01]  /*13630*/  IMAD.IADD R9, R9, 0x1, R11 ;  /* 0x0000000109097824 */ /* 0x000fe200078e020b */
[----:B-1----:R-:W-:Y:S01]  /*13640*/  ISETP.NE.U32.AND P0, PT, R30, RZ, PT ;  /* 0x000000ff1e00720c */ /* 0x002fe20003f05070 */
[----:B------:R-:W-:Y:S02]  /*13650*/  IMAD.MOV.U32 R11, RZ, RZ, -0x1 ;  /* 0xffffffffff0b7424 */ /* 0x000fe400078e00ff */
[----:B------:R-:W-:Y:S02]  /*13660*/  FMUL R10, R10, UR5 ;  /* 0x000000050a0a7c20 */ /* 0x000fe40008400000 */
[----:B------:R-:W1:Y:S01]  /*13670*/  LDC R19, c[0x0][0x148] ;  /* 0x00005200ff137b82 */ /* 0x000e620000000800 */
[----:B0-----:R-:W-:Y:S01]  /*13680*/  SHF.R.U64 R16, R8, R12, R9 ;  /* 0x0000000c08107219 */ /* 0x001fe20000001209 */
[----:B------:R0:W4:Y:S01]  /*13690*/  F2I.U32.TRUNC.NTZ R17, R10 ;  /* 0x0000000a00117305 */ /* 0x000122000020f000 */
[----:B------:R-:W-:-:S02]  /*136a0*/  ISETP.NE.AND.EX P0, PT, R31, RZ, PT, P0 ;  /* 0x000000ff1f00720c */ /* 0x000fc40003f05300 */
[----:B------:R-:W-:-:S03]  /*136b0*/  SHF.R.U32.HI R9, RZ, R12, R9 ;  /* 0x0000000cff097219 */ /* 0x000fc60000011609 */
[----:B------:R-:W0:Y:S01]  /*136c0*/  LDC R20, c[0x0][0x600] ;  /* 0x00018000ff147b82 */ /* 0x000e220000000800 */
[-CC-:B--2---:R-:W-:Y:S02]  /*136d0*/  SHF.R.U64 R14, R16, R24.reuse, R9.reuse ;  /* 0x00000018100e7219 */ /* 0x184fe40000001209 */
[----:B------:R-:W-:-:S05]  /*136e0*/  SHF.R.U32.HI R9, RZ, R24, R9 ;  /* 0x00000018ff097219 */ /* 0x000fca0000011609 */
[----:B------:R-:W2:Y:S01]  /*136f0*/  LDC R21, c[0x0][0x648] ;  /* 0x00019200ff157b82 */ /* 0x000ea20000000800 */
[-CC-:B---3--:R-:W-:Y:S02]  /*13700*/  SHF.R.U64 R18, R14, R28.reuse, R9.reuse ;  /* 0x0000001c0e127219 */ /* 0x188fe40000001209 */
[-C--:B------:R-:W-:Y:S02]  /*13710*/  SHF.L.U32 R11, R11, R28.reuse, RZ ;  /* 0x0000001c0b0b7219 */ /* 0x080fe400000006ff */
[-C--:B------:R-:W-:Y:S01]  /*13720*/  SHF.R.U32.HI R9, RZ, R28.reuse, R9 ;  /* 0x0000001cff097219 */ /* 0x080fe20000011609 */
[----:B------:R-:W-:Y:S01]  /*13730*/  IMAD.MOV.U32 R8, RZ, RZ, R18 ;  /* 0x000000ffff087224 */ /* 0x000fe200078e0012 */
[----:B------:R-:W-:Y:S01]  /*13740*/  SHF.L.U32 R28, R13, R28, RZ ;  /* 0x0000001c0d1c7219 */ /* 0x000fe200000006ff */
[----:B------:R-:W3:Y:S01]  /*13750*/  LDC R23, c[0x0][0x638] ;  /* 0x00018e00ff177b82 */ /* 0x000ee20000000800 */
[----:B------:R-:W-:-:S07]  /*13760*/  LOP3.LUT R227, RZ, R11, RZ, 0x33, !PT ;  /* 0x0000000bffe37212 */ /* 0x000fce00078e33ff */
[----:B------:R-:W0:Y:S01]  /*13770*/  LDC R25, c[0x0][0x610] ;  /* 0x00018400ff197b82 */ /* 0x000e220000000800 */
[----:B----4-:R-:W-:Y:S05]  /*13780*/  @!P0 BRA `(.L_x_38) ;  /* 0x0000000000288947 */ /* 0x010fea0003800000 */
[----:B------:R-:W4:Y:S02]  /*13790*/  LDC R13, c[0x0][0x64c] ;  /* 0x00019300ff0d7b82 */ /* 0x000f240000000800 */
[----:B----4-:R-:W-:-:S05]  /*137a0*/  IADD3 R13, P0, R18, R13, RZ ;  /* 0x0000000d120d7210 */ /* 0x010fca0007f1e0ff */
[----:B------:R-:W-:-:S04]  /*137b0*/  IMAD.X R15, RZ, RZ, R9, P0 ;  /* 0x000000ffff0f7224 */ /* 0x000fc800000e0609 */
[----:B------:R-:W-:-:S04]  /*137c0*/  IMAD.WIDE.U32 R8, R15, R30, RZ ;  /* 0x0000001e0f087225 */ /* 0x000fc800078e00ff */
[----:B0-----:R-:W-:-:S04]  /*137d0*/  IMAD.WIDE.U32 R10, P0, R13, R31, R8 ;  /* 0x0000001f0d0a7225 */ /* 0x001fc80007800008 */
[----:B------:R-:W-:-:S04]  /*137e0*/  IMAD.WIDE.U32 R8, R13, R30, RZ ;  /* 0x0000001e0d087225 */ /* 0x000fc800078e00ff */
[----:B------:R-:W-:Y:S01]  /*137f0*/  IMAD.X R13, RZ, RZ, RZ, P0 ;  /* 0x000000ffff0d7224 */ /* 0x000fe200000e06ff */
[----:B------:R-:W-:Y:S01]  /*13800*/  IADD3 RZ, P0, R9, R10, RZ ;  /* 0x0000000a09ff7210 */ /* 0x000fe20007f1e0ff */
[----:B------:R-:W-:-:S04]  /*13810*/  IMAD.MOV.U32 R12, RZ, RZ, R11 ;  /* 0x000000ffff0c7224 */ /* 0x000fc800078e000b */
[----:B------:R-:W-:-:S08]  /*13820*/  IMAD.WIDE.U32.X R8, R15, R31, R12, P0 ;  /* 0x0000001f0f087225 */ /* 0x000fd000000e040c */
.L_x_38:
[----:B0-----:R-:W0:Y:S01]  /*13830*/  LDC R10, c[0x0][0x65c] ;  /* 0x00019700ff0a7b82 */ /* 0x001e220000000800 */
[----:B--2---:R-:W-:Y:S01]  /*13840*/  SHF.R.U64 R8, R8, R21, R9 ;  /* 0x0000001508087219 */ /* 0x004fe20000001209 */
[----:B------:R-:W-:Y:S01]  /*13850*/  VIADD R11, R20, 0xffffffff ;  /* 0xffffffff140b7836 */ /* 0x000fe20000000000 */
[----:B------:R-:W-:Y:S01]  /*13860*/  LOP3.LUT R227, R14, R227, RZ, 0xc0, !PT ;  /* 0x000000e30ee37212 */ /* 0x000fe200078ec0ff */
[----:B------:R-:W-:Y:S01]  /*13870*/  IMAD.MOV R17, RZ, RZ, -R17 ;  /* 0x000000ffff117224 */ /* 0x000fe200078e0a11 */
[----:B------:R-:W-:Y:S01]  /*13880*/  R2UR UR34, R27 ;  /* 0x000000001b2272ca */ /* 0x000fe200000e0000 */
[----:B------:R-:W-:Y:S01]  /*13890*/  IMAD.MOV R9, RZ, RZ, -R8 ;  /* 0x000000ffff097224 */ /* 0x000fe200078e0a08 */
[----:B------:R-:W-:Y:S01]  /*138a0*/  LOP3.LUT R11, R16, R11, RZ, 0xc0, !PT ;  /* 0x0000000b100b7212 */ /* 0x000fe200078ec0ff */
[----:B------:R-:W-:Y:S02]  /*138b0*/  IMAD R227, R28, R8, R227 ;  /* 0x000000081ce37224 */ /* 0x000fe400078e02e3 */
[----:B---3--:R-:W-:-:S02]  /*138c0*/  IMAD R8, R9, R23, R18 ;  /* 0x0000001709087224 */ /* 0x008fc400078e0212 */
[----:B------:R-:W-:Y:S02]  /*138d0*/  IMAD.MOV.U32 R9, RZ, RZ, 0x1 ;  /* 0x00000001ff097424 */ /* 0x000fe400078e00ff */
[----:B------:R-:W-:Y:S01]  /*138e0*/  IMAD R8, R8, R20, R11 ;  /* 0x0000001408087224 */ /* 0x000fe200078e020b */
[----:B0-----:R-:W-:-:S13]  /*138f0*/  ISETP.NE.AND P0, PT, R10, 0x1, PT ;  /* 0x000000010a00780c */ /* 0x001fda0003f05270 */
[----:B-1----:R-:W-:-:S04]  /*13900*/  @P0 IMAD R26, R19, R17, R22 ;  /* 0x00000011131a0224 */ /* 0x002fc800078e0216 */
[----:B------:R-:W-:-:S05]  /*13910*/  IMAD R227, R227, R25, R26 ;  /* 0x00000019e3e37224 */ /* 0x000fca00078e021a */
[----:B------:R-:W-:Y:S02]  /*13920*/  SEL R10, R8, R227, !P0 ;  /* 0x000000e3080a7207 */ /* 0x000fe40004000000 */
[----:B------:R-:W-:-:S03]  /*13930*/  SEL R227, R227, R8, !P0 ;  /* 0x00000008e3e37207 */ /* 0x000fc60004000000 */
[----:B------:R2:W-:Y:S04]  /*13940*/  STL [R1+0x5c], R10 ;  /* 0x00005c0a01007387 */ /* 0x0005e80000100800 */
.L_x_36:
[----:B------:R3:W-:Y:S01]  /*13950*/  STL [R1+0x60], R227 ;  /* 0x000060e301007387 */ /* 0x0007e20000100800 */
[----:B------:R-:W-:Y:S01]  /*13960*/  LOP3.LUT P0, RZ, R9, 0xff, RZ, 0xc0, !PT ;  /* 0x000000ff09ff7812 */ /* 0x000fe2000780c0ff */
[----:B------:R-:W-:-:S04]  /*13970*/  UIMAD.WIDE.U32 UR10, UR6, -0x55555555, URZ ;  /* 0xaaaaaaab060a78a5 */ /* 0x000fc8000f8e003f */
[----:B------:R-:W-:-:S04]  /*13980*/  USHF.R.U32.HI UR10, URZ, 0x1, UR11 ;  /* 0x000000013f0a7899 */ /* 0x000fc8000801160b */
[----:B------:R-:W-:-:S04]  /*13990*/  UIMAD UR5, UR10, -0x3, UR6 ;  /* 0xfffffffd0a0578a4 */ /* 0x000fc8000f8e0206 */
[----:B---3--:R-:W-:Y:S08]  /*139a0*/  @P0 BRA `(.L_x_39) ;  /* 0xfffffed400bc0947 */ /* 0x008ff0000383ffff */
[----:B------:R-:W-:Y:S05]  /*139b0*/  EXIT ;  /* 0x000000000000794d */ /* 0x000fea0003800000 */
.L_x_3:
[----:B------:R-:W2:Y:S01]  /*139c0*/  LDL R18, [R1+0x58] ;  /* 0x0000580001127983 */ /* 0x000ea20000100800 */
[----:B------:R-:W-:-:S03]  /*139d0*/  ULDC.64 UR4, c[0x0][0x650] ;  /* 0x0001940000047ab9 */ /* 0x000fc60000000a00 */
[----:B------:R-:W3:Y:S01]  /*139e0*/  LDL R19, [R1+0x54] ;  /* 0x0000540001137983 */ /* 0x000ee20000100800 */
[----:B------:R-:W-:Y:S01]  /*139f0*/  PRMT R0, RZ, 0x7610, R0 ;  /* 0x00007610ff007816 */ /* 0x000fe20000000000 */
[----:B------:R-:W-:Y:S02]  /*13a00*/  IMAD.MOV.U32 R5, RZ, RZ, -0x1 ;  /* 0xffffffffff057424 */ /* 0x000fe400078e00ff */
[----:B------:R-:W-:Y:S02]  /*13a10*/  IMAD.MOV.U32 R6, RZ, RZ, -0x1 ;  /* 0xffffffffff067424 */ /* 0x000fe400078e00ff */
[----:B------:R-:W-:Y:S01]  /*13a20*/  IMAD.MOV.U32 R11, RZ, RZ, -0x1 ;  /* 0xffffffffff0b7424 */ /* 0x000fe200078e00ff */
[----:B--2---:R-:W-:-:S04]  /*13a30*/  ISETP.GE.U32.AND P0, PT, R18, UR4, PT ;  /* 0x0000000412007c0c */ /* 0x004fc8000bf06070 */
[----:B---3--:R-:W-:-:S13]  /*13a40*/  ISETP.GE.U32.AND.EX P0, PT, R19, UR5, PT, P0 ;  /* 0x0000000513007c0c */ /* 0x008fda000bf06100 */
[----:B------:R-:W-:Y:S05]  /*13a50*/  @P0 BRA `(.L_x_40) ;  /* 0x00000004006c0947 */ /* 0x000fea0003800000 */
        /* <DEDUP_REMOVED lines=18> */
.L_x_41:
[--C-:B------:R-:W-:Y:S01]  /*13b80*/  SHF.R.U64 R12, R10, R14, R11.reuse ;  /* 0x0000000e0a0c7219 */ /* 0x100fe2000000120b */
[----:B------:R-:W0:Y:S01]  /*13b90*/  LDC.64 R20, c[0x0][0x640] ;  /* 0x00019000ff147b82 */ /* 0x000e220000000a00 */
[----:B------:R-:W-:Y:S01]  /*13ba0*/  I2FP.F32.U32 R9, R2 ;  /* 0x0000000200097245 */ /* 0x000fe20000201000 */
[----:B------:R-:W-:Y:S01]  /*13bb0*/  ULDC UR4, c[0x0][0x150] ;  /* 0x0000540000047ab9 */ /* 0x000fe20000000800 */
[----:B------:R-:W-:Y:S01]  /*13bc0*/  SHF.R.U32.HI R0, RZ, R14, R11 ;  /* 0x0000000eff007219 */ /* 0x000fe2000001160b */
[----:B------:R-:W-:Y:S01]  /*13bd0*/  IMAD.MOV.U32 R6, RZ, RZ, R18 ;  /* 0x000000ffff067224 */ /* 0x000fe200078e0012 */
[----:B------:R-:W-:Y:S01]  /*13be0*/  IADD3 R3, P0, RZ, -R12, RZ ;  /* 0x8000000cff037210 */ /* 0x000fe20007f1e0ff */
[----:B------:R-:W-:Y:S01]  /*13bf0*/  FMUL R9, R9, UR4 ;  /* 0x0000000409097c20 */ /* 0x000fe20008400000 */
[----:B------:R-:W-:Y:S01]  /*13c00*/  IMAD.MOV.U32 R7, RZ, RZ, R19 ;  /* 0x000000ffff077224 */ /* 0x000fe200078e0013 */
[----:B------:R-:W1:Y:S01]  /*13c10*/  LDC R8, c[0x0][0x618] ;  /* 0x00018600ff087b82 */ /* 0x000e620000000800 */
[----:B------:R-:W-:Y:S01]  /*13c20*/  ULDC UR4, c[0x0][0x154] ;  /* 0x0000550000047ab9 */ /* 0x000fe20000000800 */
[----:B------:R-:W-:-:S02]  /*13c30*/  IMAD.X R5, RZ, RZ, ~R0, P0 ;  /* 0x000000ffff057224 */ /* 0x000fc400000e0e00 */
[----:B------:R-:W2:Y:S01]  /*13c40*/  F2I.U32.TRUNC.NTZ R9, R9 ;  /* 0x0000000900097305 */ /* 0x000ea2000020f000 */
[----:B------:R-:W-:-:S03]  /*13c50*/  IMAD.WIDE.U32 R6, R3, R16, R6 ;  /* 0x0000001003067225 */ /* 0x000fc600078e0006 */
[----:B------:R-:W3:Y:S01]  /*13c60*/  LDC R11, c[0x0][0x144] ;  /* 0x00005100ff0b7b82 */ /* 0x000ee20000000800 */
[----:B------:R-:W-:Y:S01]  /*13c70*/  IMAD R0, R5, R16, RZ ;  /* 0x0000001005007224 */ /* 0x000fe200078e02ff */
[----:B------:R-:W-:-:S03]  /*13c80*/  I2FP.F32.U32 R5, R4 ;  /* 0x0000000400057245 */ /* 0x000fc60000201000 */
[----:B------:R-:W-:Y:S02]  /*13c90*/  IMAD R3, R3, R17, R0 ;  /* 0x0000001103037224 */ /* 0x000fe400078e0200 */
[----:B------:R-:W-:Y:S01]  /*13ca0*/  FMUL R5, R5, UR4 ;  /* 0x0000000405057c20 */ /* 0x000fe20008400000 */
[----:B------:R-:W4:Y:S01]  /*13cb0*/  LDC R14, c[0x0][0x608] ;  /* 0x00018200ff0e7b82 */ /* 0x000f220000000800 */
[----:B------:R-:W-:Y:S01]  /*13cc0*/  IMAD.IADD R3, R7, 0x1, R3 ;  /* 0x0000000107037824 */ /* 0x000fe200078e0203 */
[----:B0-----:R-:W-:Y:S01]  /*13cd0*/  ISETP.NE.U32.AND P0, PT, R20, RZ, PT ;  /* 0x000000ff1400720c */ /* 0x001fe20003f05070 */
[----:B--2---:R-:W-:-:S03]  /*13ce0*/  IMAD.MOV R0, RZ, RZ, -R9 ;  /* 0x000000ffff007224 */ /* 0x004fc600078e0a09 */
[----:B------:R-:W-:Y:S02]  /*13cf0*/  ISETP.NE.AND.EX P0, PT, R21, RZ, PT, P0 ;  /* 0x000000ff1500720c */ /* 0x000fe40003f05300 */
[----:B------:R-:W0:Y:S01]  /*13d00*/  LDC R19, c[0x0][0x658] ;  /* 0x00019600ff137b82 */ /* 0x000e220000000800 */
[-CC-:B-1----:R-:W-:Y:S01]  /*13d10*/  SHF.R.U64 R10, R6, R8.reuse, R3.reuse ;  /* 0x00000008060a7219 */ /* 0x182fe20000001203 */
[----:B------:R-:W-:Y:S01]  /*13d20*/  IMAD.MOV.U32 R6, RZ, RZ, -0x1 ;  /* 0xffffffffff067424 */ /* 0x000fe200078e00ff */
[----:B------:R-:W-:-:S05]  /*13d30*/  SHF.R.U32.HI R3, RZ, R8, R3 ;  /* 0x00000008ff037219 */ /* 0x000fca0000011603 */
[----:B------:R-:W1:Y:S01]  /*13d40*/  LDC R17, c[0x0][0x148] ;  /* 0x00005200ff117b82 */ /* 0x000e620000000800 */
[----:B---3--:R-:W-:Y:S02]  /*13d50*/  IMAD R18, R11, R0, R2 ;  /* 0x000000000b127224 */ /* 0x008fe400078e0202 */
[----:B------:R-:W-:-:S05]  /*13d60*/  IMAD.MOV.U32 R2, RZ, RZ, 0x1 ;  /* 0x00000001ff027424 */ /* 0x000fca00078e00ff */
[----:B------:R-:W2:Y:S01]  /*13d70*/  LDC R16, c[0x0][0x600] ;  /* 0x00018000ff107b82 */ /* 0x000ea20000000800 */
[-CC-:B----4-:R-:W-:Y:S02]  /*13d80*/  SHF.R.U64 R13, R10, R14.reuse, R3.reuse ;  /* 0x0000000e0a0d7219 */ /* 0x190fe40000001203 */
[----:B------:R-:W-:Y:S02]  /*13d90*/  SHF.R.U32.HI R0, RZ, R14, R3 ;  /* 0x0000000eff007219 */ /* 0x000fe40000011603 */
[----:B------:R3:W4:Y:S03]  /*13da0*/  F2I.U32.TRUNC.NTZ R14, R5 ;  /* 0x00000005000e7305 */ /* 0x000726000020f000 */
[----:B------:R-:W1:Y:S01]  /*13db0*/  LDC R22, c[0x0][0x648] ;  /* 0x00019200ff167b82 */ /* 0x000e620000000800 */
[-C--:B0-----:R-:W-:Y:S02]  /*13dc0*/  SHF.R.U64 R15, R13, R19.reuse, R0 ;  /* 0x000000130d0f7219 */ /* 0x081fe40000001200 */
[----:B------:R-:W-:-:S02]  /*13dd0*/  SHF.L.U32 R6, R6, R19, RZ ;  /* 0x0000001306067219 */ /* 0x000fc400000006ff */
[-C--:B------:R-:W-:Y:S02]  /*13de0*/  SHF.R.U32.HI R3, RZ, R19.reuse, R0 ;  /* 0x00000013ff037219 */ /* 0x080fe40000011600 */
[----:B------:R-:W-:Y:S01]  /*13df0*/  SHF.L.U32 R19, R2, R19, RZ ;  /* 0x0000001302137219 */ /* 0x000fe200000006ff */
[----:B------:R-:W0:Y:S01]  /*13e00*/  LDC R23, c[0x0][0x638] ;  /* 0x00018e00ff177b82 */ /* 0x000e220000000800 */
[----:B------:R-:W-:Y:S01]  /*13e10*/  LOP3.LUT R24, RZ, R6, RZ, 0x33, !PT ;  /* 0x00000006ff187212 */ /* 0x000fe200078e33ff */
[----:B------:R-:W-:-:S06]  /*13e20*/  IMAD.MOV.U32 R2, RZ, RZ, R15 ;  /* 0x000000ffff027224 */ /* 0x000fcc00078e000f */
[----:B------:R-:W0:Y:S01]  /*13e30*/  LDC R25, c[0x0][0x610] ;  /* 0x00018400ff197b82 */ /* 0x000e220000000800 */
[----:B---34-:R-:W-:Y:S05]  /*13e40*/  @!P0 BRA `(.L_x_42) ;  /* 0x0000000000288947 */ /* 0x018fea0003800000 */
[----:B------:R-:W3:Y:S02]  /*13e50*/  LDC R0, c[0x0][0x64c] ;  /* 0x00019300ff007b82 */ /* 0x000ee40000000800 */
[----:B---3--:R-:W-:-:S05]  /*13e60*/  IADD3 R5, P0, R15, R0, RZ ;  /* 0x000000000f057210 */ /* 0x008fca0007f1e0ff */
        /* <DEDUP_REMOVED lines=8> */
.L_x_42:
[----:B------:R-:W3:Y:S01]  /*13ef0*/  LDC R0, c[0x0][0x65c] ;  /* 0x00019700ff007b82 */ /* 0x000ee20000000800 */
[----:B-1----:R-:W-:Y:S01]  /*13f00*/  SHF.R.U64 R3, R2, R22, R3 ;  /* 0x0000001602037219 */ /* 0x002fe20000001203 */
[----:B--2---:R-:W-:Y:S02]  /*13f10*/  VIADD R7, R16, 0xffffffff ;  /* 0xffffffff10077836 */ /* 0x004fe40000000000 */
[----:B------:R-:W-:Y:S02]  /*13f20*/  IMAD.MOV R14, RZ, RZ, -R14 ;  /* 0x000000ffff0e7224 */ /* 0x000fe400078e0a0e */
[----:B------:R-:W-:Y:S02]  /*13f30*/  IMAD.MOV R2, RZ, RZ, -R3 ;  /* 0x000000ffff027224 */ /* 0x000fe400078e0a03 */
[----:B------:R-:W-:Y:S01]  /*13f40*/  IMAD.MOV.U32 R11, RZ, RZ, R12 ;  /* 0x000000ffff0b7224 */ /* 0x000fe200078e000c */
[----:B---3--:R-:W-:Y:S02]  /*13f50*/  ISETP.NE.AND P0, PT, R0, 0x1, PT ;  /* 0x000000010000780c */ /* 0x008fe40003f05270 */
[----:B------:R-:W-:-:S05]  /*13f60*/  LOP3.LUT R0, R13, R24, RZ, 0xc0, !PT ;  /* 0x000000180d007212 */ /* 0x000fca00078ec0ff */
[----:B------:R-:W-:Y:S01]  /*13f70*/  IMAD R5, R19, R3, R0 ;  /* 0x0000000313057224 */ /* 0x000fe200078e0200 */
[----:B------:R-:W-:Y:S01]  /*13f80*/  LOP3.LUT R3, R10, R7, RZ, 0xc0, !PT ;  /* 0x000000070a037212 */ /* 0x000fe200078ec0ff */
[----:B0-----:R-:W-:-:S04]  /*13f90*/  IMAD R0, R2, R23, R15 ;  /* 0x0000001702007224 */ /* 0x001fc800078e020f */
[----:B------:R-:W-:Y:S02]  /*13fa0*/  @P0 IMAD R18, R17, R14, R4 ;  /* 0x0000000e11120224 */ /* 0x000fe400078e0204 */
[----:B------:R-:W-:Y:S02]  /*13fb0*/  IMAD R2, R0, R16, R3 ;  /* 0x0000001000027224 */ /* 0x000fe400078e0203 */
[----:B------:R-:W-:Y:S02]  /*13fc0*/  IMAD R5, R5, R25, R18 ;  /* 0x0000001905057224 */ /* 0x000fe400078e0212 */
[----:B------:R-:W-:-:S03]  /*13fd0*/  IMAD.MOV.U32 R4, RZ, RZ, 0x1 ;  /* 0x00000001ff047424 */ /* 0x000fc600078e00ff */
[----:B------:R-:W-:Y:S02]  /*13fe0*/  SEL R6, R2, R5, !P0 ;  /* 0x0000000502067207 */ /* 0x000fe40004000000 */
[----:B------:R-:W-:Y:S02]  /*13ff0*/  PRMT R0, R4, 0x7610, R0 ;  /* 0x0000761004007816 */ /* 0x000fe40000000000 */
[----:B------:R-:W-:-:S07]  /*14000*/  SEL R5, R5, R2, !P0 ;  /* 0x0000000205057207 */ /* 0x000fce0004000000 */
.L_x_40:
[----:B------:R-:W-:-:S08]  /*14010*/  NOP ;  /* 0x0000000000007918 */ /* 0x000fd00000000000 */
[----:B------:R-:W0:-:S00]  /*14020*/  USETMAXREG.DEALLOC.CTAPOOL 0x28 ;  /* 0x00000028000079c8 */ /* 0x000e0000080e0500 */
[----:B------:R-:W-:-:S13]  /*14030*/  ISETP.NE.AND P0, PT, RZ, UR6, PT ;  /* 0x00000006ff007c0c */ /* 0x000fda000bf05270 */
[----:B------:R-:W-:Y:S05]  /*14040*/  @P0 EXIT ;  /* 0x000000000000094d */ /* 0x000fea0003800000 */
[----:B0-----:R-:W-:Y:S01]  /*14050*/  LOP3.LUT P0, RZ, R0, 0xff, RZ, 0xc0, !PT ;  /* 0x000000ff00ff7812 */ /* 0x001fe2000780c0ff */
[----:B------:R-:W-:Y:S02]  /*14060*/  IMAD.MOV.U32 R0, RZ, RZ, 0x1 ;  /* 0x00000001ff007424 */ /* 0x000fe400078e00ff */
[----:B------:R-:W-:-:S10]  /*14070*/  IMAD.MOV.U32 R8, RZ, RZ, RZ ;  /* 0x000000ffff087224 */ /* 0x000fd400078e00ff */
[----:B------:R-:W-:Y:S05]  /*14080*/  @!P0 BRA `(.L_x_43) ;  /* 0x0000000c00588947 */ /* 0x000fea0003800000 */
[----:B------:R-:W0:Y:S01]  /*14090*/  S2R R2, SR_TID.X ;  /* 0x0000000000027919 */ /* 0x000e220000002100 */
[----:B------:R-:W-:Y:S01]  /*140a0*/  ULDC UR4, c[0x0][0x28c] ;  /* 0x0000a30000047ab9 */ /* 0x000fe20000000800 */
[----:B------:R-:W-:Y:S01]  /*140b0*/  ULDC UR5, c[0x0][0x600] ;  /* 0x0001800000057ab9 */ /* 0x000fe20000000800 */
[----:B------:R-:W-:Y:S01]  /*140c0*/  UIADD3 UR11, UR4, 0x7f, URZ ;  /* 0x0000007f040b7890 */ /* 0x000fe2000fffe03f */
[----:B------:R-:W-:Y:S01]  /*140d0*/  BSSY B0, `(.L_x_43) ;  /* 0x00000d1000007945 */ /* 0x000fe20003800000 */
[----:B------:R-:W-:Y:S01]  /*140e0*/  ULDC UR6, c[0x0][0x658] ;  /* 0x0001960000067ab9 */ /* 0x000fe20000000800 */
[----:B------:R-:W-:Y:S01]  /*140f0*/  UMOV UR9, 0xffffffff ;  /* 0xffffffff00097882 */ /* 0x000fe20000000000 */
[----:B------:R-:W-:Y:S01]  /*14100*/  UMOV UR12, 0x1 ;  /* 0x00000001000c7882 */ /* 0x000fe20000000000 */
[----:B------:R-:W-:Y:S01]  /*14110*/  UIADD3 UR4, UR5, -0x1, URZ ;  /* 0xffffffff05047890 */ /* 0x000fe2000fffe03f */
[----:B------:R-:W-:Y:S01]  /*14120*/  IMAD.MOV.U32 R9, RZ, RZ, 0x1 ;  /* 0x00000001ff097424 */ /* 0x000fe200078e00ff */
[----:B------:R-:W-:Y:S01]  /*14130*/  USHF.L.U32 UR10, UR9, UR6, URZ ;  /* 0x00000006090a7299 */ /* 0x000fe2000800063f */
[----:B------:R-:W-:Y:S01]  /*14140*/  IMAD.MOV.U32 R0, RZ, RZ, 0x1 ;  /* 0x00000001ff007424 */ /* 0x000fe200078e00ff */
[----:B------:R-:W-:Y:S01]  /*14150*/  USHF.L.U32 UR5, UR12, UR6, URZ ;  /* 0x000000060c057299 */ /* 0x000fe2000800063f */
[----:B------:R-:W-:Y:S01]  /*14160*/  IMAD.MOV.U32 R8, RZ, RZ, RZ ;  /* 0x000000ffff087224 */ /* 0x000fe200078e00ff */
[----:B------:R-:W-:Y:S01]  /*14170*/  USHF.R.S32.HI UR12, URZ, 0x1f, UR11 ;  /* 0x0000001f3f0c7899 */ /* 0x000fe2000801140b */
[----:B------:R-:W-:Y:S01]  /*14180*/  ULDC UR8, c[0x0][0xc] ;  /* 0x0000030000087ab9 */ /* 0x000fe20000000800 */
[----:B------:R-:W-:-:S02]  /*14190*/  ULDC UR9, c[0x0][0x10] ;  /* 0x0000040000097ab9 */ /* 0x000fc40000000800 */
[----:B------:R-:W-:Y:S02]  /*141a0*/  ULEA.HI UR12, UR12, UR11, URZ, 0x7 ;  /* 0x0000000b0c0c7291 */ /* 0x000fe4000f8f383f */
[----:B------:R-:W-:Y:S02]  /*141b0*/  UIMAD.WIDE.U32 UR8, UR8, UR9, URZ ;  /* 0x00000009080872a5 */ /* 0x000fe4000f8e003f */
[----:B------:R-:W-:Y:S02]  /*141c0*/  ULOP3.LUT UR6, URZ, UR10, URZ, 0x33, !UPT ;  /* 0x0000000a3f067292 */ /* 0x000fe4000f8e333f */
[----:B------:R-:W-:Y:S01]  /*141d0*/  USHF.R.S32.HI UR19, URZ, 0x7, UR12 ;  /* 0x000000073f137899 */ /* 0x000fe2000801140c */
[----:B------:R-:W-:Y:S01]  /*141e0*/  ULDC UR10, c[0x0][0x14] ;  /* 0x00000500000a7ab9 */ /* 0x000fe20000000800 */
[----:B------:R-:W-:Y:S02]  /*141f0*/  ULOP3.LUT UR26, UR7, 0x2, URZ, 0xfc, !UPT ;  /* 0x00000002071a7892 */ /* 0x000fe4000f8efc3f */
[----:B------:R-:W-:-:S02]  /*14200*/  UIMAD.WIDE.U32 UR22, UR8, UR10, URZ ;  /* 0x0000000a081672a5 */ /* 0x000fc4000f8e003f */
[----:B------:R-:W-:Y:S01]  /*14210*/  UIMAD UR13, UR9, UR10, URZ ;  /* 0x0000000a090d72a4 */ /* 0x000fe2000f8e023f */
[C---:B0-----:R-:W-:Y:S01]  /*14220*/  LOP3.LUT P2, RZ, R2.reuse, 0x7f, RZ, 0xc0, !PT ;  /* 0x0000007f02ff7812 */ /* 0x041fe2000784c0ff */
[----:B------:R-:W-:Y:S01]  /*14230*/  UIADD3 UR27, UR19, 0x1, URZ ;  /* 0x00000001131b7890 */ /* 0x000fe2000fffe03f */
[----:B------:R-:W-:Y:S01]  /*14240*/  LOP3.LUT P0, RZ, R2, 0x1f, RZ, 0xc0, !PT ;  /* 0x0000001f02ff7812 */ /* 0x000fe2000780c0ff */
[----:B------:R-:W-:Y:S01]  /*14250*/  UIADD3 UR13, UR23, UR13, URZ ;  /* 0x0000000d170d7290 */ /* 0x000fe2000fffe03f */
[----:B------:R-:W-:Y:S02]  /*14260*/  ULDC.64 UR24, c[0x0][0x198] ;  /* 0x0000660000187ab9 */ /* 0x000fe40000000a00 */
[----:B------:R-:W-:-:S13]  /*14270*/  PLOP3.LUT P0, PT, P0, P2, PT, 0x8a, 0x0 ;  /* 0x000000000000781c */ /* 0x000fda0000705172 */
.L_x_55:
[----:B------:R-:W-:-:S03]  /*14280*/  UMOV UR8, 0xffffffff ;  /* 0xffffffff00087882 */ /* 0x000fc60000000000 */
[----:B------:R-:W-:Y:S05]  /*14290*/  BRA.DIV UR8, `(.L_x_44) ;  /* 0x0000000e08ac7947 */ /* 0x000fea000b800000 */
[----:B------:R-:W-:-:S13]  /*142a0*/  ELECT P1, URZ, PT ;  /* 0x00000000003f782f */ /* 0x000fda0003820000 */
.L_x_65:
[----:B------:R-:W0:Y:S01]  /*142b0*/  LDC R2, c[0x0][0x28c] ;  /* 0x0000a300ff027b82 */ /* 0x000e220000000800 */
[----:B------:R-:W-:Y:S01]  /*142c0*/  BSSY B1, `(.L_x_45) ;  /* 0x0000038000017945 */ /* 0x000fe20003800000 */
[----:B0-----:R-:W-:-:S13]  /*142d0*/  ISETP.LT.OR P1, PT, R2, 0x1, !P1 ;  /* 0x000000010200780c */ /* 0x001fda0004f21670 */
[----:B------:R-:W-:Y:S05]  /*142e0*/  @P1 BRA `(.L_x_46) ;  /* 0x0000000000d41947 */ /* 0x000fea0003800000 */
[----:B------:R-:W-:Y:S02]  /*142f0*/  IMAD R6, R6, 0x50, RZ ;  /* 0x0000005006067824 */ /* 0x000fe400078e02ff */
[----:B------:R-:W-:Y:S02]  /*14300*/  IMAD R7, R5, 0x180, RZ ;  /* 0x0000018005077824 */ /* 0x000fe400078e02ff */
[----:B------:R-:W-:Y:S02]  /*14310*/  IMAD.MOV.U32 R12, RZ, RZ, RZ ;  /* 0x000000ffff0c7224 */ /* 0x000fe400078e00ff */
[----:B------:R-:W-:Y:S02]  /*14320*/  IMAD.U32 R14, RZ, RZ, UR27 ;  /* 0x0000001bff0e7e24 */ /* 0x000fe4000f8e00ff */
[----:B------:R-:W-:Y:S02]  /*14330*/  IMAD.MOV.U32 R2, RZ, RZ, R0 ;  /* 0x000000ffff027224 */ /* 0x000fe400078e0000 */
[----:B------:R-:W-:-:S07]  /*14340*/  IMAD.MOV.U32 R3, RZ, RZ, R8 ;  /* 0x000000ffff037224 */ /* 0x000fce00078e0008 */
.L_x_50:
[----:B------:R-:W0:Y:S01]  /*14350*/  S2R R5, SR_CgaCtaId ;  /* 0x0000000000057919 */ /* 0x000e220000008800 */
[----:B------:R-:W-:-:S04]  /*14360*/  MOV R4, 0x400 ;  /* 0x0000040000047802 */ /* 0x000fc80000000f00 */
[----:B0-----:R-:W-:Y:S02]  /*14370*/  LEA R10, R5, R4, 0x18 ;  /* 0x00000004050a7211 */ /* 0x001fe400078ec0ff */
[----:B------:R-:W-:Y:S01]  /*14380*/  SHF.L.U32 R4, R2, 0x1f, RZ ;  /* 0x0000001f02047819 */ /* 0x000fe200000006ff */
[----:B------:R-:W0:Y:S02]  /*14390*/  @!P2 LDC R5, c[0x0][0x500] ;  /* 0x00014000ff05ab82 */ /* 0x000e240000000800 */
[----:B------:R-:W-:-:S04]  /*143a0*/  IMAD R13, R3, 0x8, R10 ;  /* 0x00000008030d7824 */ /* 0x000fc800078e020a */
[----:B------:R-:W1:Y:S02]  /*143b0*/  SYNCS.PHASECHK.TRANS64.TRYWAIT P1, [R13+URZ+0x18], R4 ;  /* 0x000018040d0075a7 */ /* 0x000e64000802017f */
[----:B-1----:R-:W-:Y:S05]  /*143c0*/  @!P1 BRA `(.L_x_47) ;  /* 0x0000000c00809947 */ /* 0x002fea0003800000 */
.L_x_66:
[----:B------:R-:W-:Y:S01]  /*143d0*/  UPRMT UR8, UR26, 0x9910, URZ ;  /* 0x000099101a087896 */ /* 0x000fe2000800003f */
[----:B0-----:R0:W-:Y:S03]  /*143e0*/  @!P2 SYNCS.ARRIVE.TRANS64 RZ, [R13+URZ], R5 ;  /* 0x000000050dffa9a7 */ /* 0x0011e6000800003f */
[----:B------:R-:W-:-:S06]  /*143f0*/  UISETP.NE.AND UP0, UPT, UR8, 0x2, UPT ;  /* 0x000000020800788c */ /* 0x000fcc000bf05270 */
[----:B------:R-:W-:-:S13]  /*14400*/  PLOP3.LUT P1, PT, PT, PT, UP0, 0x80, 0x0 ;  /* 0x000000000000781c */ /* 0x000fda0003f2f008 */
[----:B0-----:R-:W-:Y:S05]  /*14410*/  @P1 BRA `(.L_x_48) ;  /* 0x0000000000041947 */ /* 0x001fea0003800000 */
[----:B------:R-:W-:Y:S01]  /*14420*/  BPT.TRAP 0x1 ;  /* 0x000000040000795c */ /* 0x000fe20000300000 */
.L_x_48:
[----:B------:R-:W-:Y:S05]  /*14430*/  @P0 BRA `(.L_x_49) ;  /* 0x0000000000040947 */ /* 0x000fea0003800000 */
[----:B------:R-:W-:Y:S01]  /*14440*/  BPT.TRAP 0x1 ;  /* 0x000000040000795c */ /* 0x000fe20000300000 */
.L_x_49:
[--C-:B-1----:R-:W-:Y:S01]  /*14450*/  IMAD R4, R3, 0xc000, R10.reuse ;  /* 0x0000c00003047824 */ /* 0x102fe200078e020a */
[----:B------:R-:W-:Y:S01]  /*14460*/  R2UR UR20, R7 ;  /* 0x00000000071472ca */ /* 0x000fe200000e0000 */
[----:B------:R-:W-:Y:S01]  /*14470*/  IMAD R10, R3, 0x2800, R10 ;  /* 0x00002800030a7824 */ /* 0x000fe200078e020a */
[----:B------:R-:W-:Y:S01]  /*14480*/  R2UR UR9, R13 ;  /* 0x000000000d0972ca */ /* 0x000fe200000e0000 */
[----:B------:R-:W-:Y:S01]  /*14490*/  VIADD R14, R14, 0xffffffff ;  /* 0xffffffff0e0e7836 */ /* 0x000fe20000000000 */
[----:B------:R-:W-:Y:S01]  /*144a0*/  R2UR UR8, R4 ;  /* 0x00000000040872ca */ /* 0x000fe200000e0000 */
[----:B------:R-:W-:Y:S01]  /*144b0*/  UIADD3 UR14, UP0, UR24, 0xf0, URZ ;  /* 0x000000f0180e7890 */ /* 0x000fe2000ff1e03f */
[----:B------:R-:W-:Y:S01]  /*144c0*/  R2UR UR11, R10 ;  /* 0x000000000a0b72ca */ /* 0x000fe200000e0000 */
[----:B------:R-:W-:Y:S01]  /*144d0*/  UIADD3 UR28, UP1, UR24, 0x1f0, URZ ;  /* 0x000001f0181c7890 */ /* 0x000fe2000ff3e03f */
[----:B------:R-:W-:Y:S01]  /*144e0*/  R2UR UR10, R12 ;  /* 0x000000000c0a72ca */ /* 0x000fe200000e0000 */
[----:B------:R-:W-:Y:S01]  /*144f0*/  UIADD3.X UR15, URZ, UR25, URZ, UP0, !UPT ;  /* 0x000000193f0f7290 */ /* 0x000fe200087fe43f */
[----:B------:R-:W-:Y:S01]  /*14500*/  R2UR UR12, R11 ;  /* 0x000000000b0c72ca */ /* 0x000fe200000e0000 */
[----:B------:R-:W-:Y:S01]  /*14510*/  VIADD R3, R3, 0x1 ;  /* 0x0000000103037836 */ /* 0x000fe20000000000 */
[----:B------:R-:W-:Y:S01]  /*14520*/  R2UR UR21, R6 ;  /* 0x00000000061572ca */ /* 0x000fe200000e0000 */
[----:B------:R-:W-:Y:S01]  /*14530*/  UIADD3.X UR29, URZ, UR25, URZ, UP1, !UPT ;  /* 0x000000193f1d7290 */ /* 0x000fe20008ffe43f */
[----:B------:R-:W-:Y:S01]  /*14540*/  ISETP.GT.AND P3, PT, R14, 0x1, PT ;  /* 0x000000010e00780c */ /* 0x000fe20003f64270 */
[----:B------:R-:W-:Y:S01]  /*14550*/  UMOV UR16, 0x0 ;  /* 0x0000000000107882 */ /* 0x000fe20000000000 */
[----:B------:R-:W-:Y:S01]  /*14560*/  UMOV UR17, 0x10000000 ;  /* 0x1000000000117882 */ /* 0x000fe20000000000 */
[----:B------:R-:W-:Y:S01]  /*14570*/  UIADD3 UR8, UR8, 0x100, URZ ;  /* 0x0000010008087890 */ /* 0x000fe2000fffe03f */
[----:B------:R-:W-:Y:S01]  /*14580*/  ISETP.NE.AND P1, PT, R3, 0x3, PT ;  /* 0x000000030300780c */ /* 0x000fe20003f25270 */
[----:B------:R-:W-:Y:S01]  /*14590*/  UIADD3 UR18, UR11, 0x24100, URZ ;  /* 0x000241000b127890 */ /* 0x000fe2000fffe03f */
[----:B------:R-:W-:-:S02]  /*145a0*/  VIADD R12, R12, 0x80 ;  /* 0x000000800c0c7836 */ /* 0x000fc40000000000 */
[----:B------:R-:W-:Y:S01]  /*145b0*/  UMOV UR11, UR20 ;  /* 0x00000014000b7c82 */ /* 0x000fe20008000000 */
[----:B------:R-:W-:Y:S02]  /*145c0*/  SEL R5, RZ, 0x1, P1 ;  /* 0x00000001ff057807 */ /* 0x000fe40000800000 */
[----:B------:R-:W-:Y:S01]  /*145d0*/  SEL R3, R3, RZ, P1 ;  /* 0x000000ff03037207 */ /* 0x000fe20000800000 */
[----:B------:R0:W-:Y:S01]  /*145e0*/  UTMALDG.3D [UR8], [UR14], desc[UR16] ;  /* 0x000010080e0075b4 */ /* 0x0001e20008011000 */
[----:B------:R-:W-:Y:S01]  /*145f0*/  LOP3.LUT R2, R2, R5, RZ, 0x3c, !PT ;  /* 0x0000000502027212 */ /* 0x000fe200078e3cff */
[----:B0-----:R-:W-:Y:S01]  /*14600*/  UMOV UR8, UR18 ;  /* 0x0000001200087c82 */ /* 0x001fe20008000000 */
[----:B------:R-:W-:Y:S02]  /*14610*/  UMOV UR11, UR21 ;  /* 0x00000015000b7c82 */ /* 0x000fe40008000000 */
[----:B------:R0:W-:Y:S02]  /*14620*/  UTMALDG.3D [UR8], [UR28], desc[UR16] ;  /* 0x000010081c0075b4 */ /* 0x0001e40008011000 */
[----:B0-----:R-:W-:Y:S05]  /*14630*/  @P3 BRA `(.L_x_50) ;  /* 0xfffffffc00443947 */ /* 0x001fea000383ffff */
.L_x_46:
[----:B------:R-:W-:Y:S05]  /*14640*/  BSYNC B1 ;  /* 0x0000000000017941 */ /* 0x000fea0003800000 */
.L_x_45:
[----:B------:R-:W2:Y:S01]  /*14650*/  LDL.LU R15, [R1+0x54] ;  /* 0x00005400010f7983 */ /* 0x000ea20000300800 */
[----:B------:R-:W-:Y:S01]  /*14660*/  LOP3.LUT P4, RZ, R9, 0xff, RZ, 0xc0, !PT ;  /* 0x000000ff09ff7812 */ /* 0x000fe2000788c0ff */
[----:B------:R-:W-:Y:S01]  /*14670*/  VIADD R8, R8, UR19 ;  /* 0x0000001308087c36 */ /* 0x000fe20008000000 */
[----:B------:R-:W-:Y:S01]  /*14680*/  ULDC.64 UR8, c[0x0][0x650] ;  /* 0x0001940000087ab9 */ /* 0x000fe20000000a00 */
[----:B------:R-:W3:Y:S01]  /*14690*/  LDL.LU R13, [R1+0x58] ;  /* 0x00005800010d7983 */ /* 0x000ee20000300800 */
[----:B------:R-:W-:Y:S01]  /*146a0*/  IMAD.U32 R5, RZ, RZ, UR19 ;  /* 0x00000013ff057e24 */ /* 0x000fe2000f8e00ff */
[----:B------:R-:W-:Y:S01]  /*146b0*/  UISETP.GE.U32.AND UP0, UPT, UR19, 0x3, UPT ;  /* 0x000000031300788c */ /* 0x000fe2000bf06070 */
[----:B------:R-:W-:Y:S01]  /*146c0*/  ISETP.GT.U32.AND P1, PT, R8, 0x2, PT ;  /* 0x000000020800780c */ /* 0x000fe20003f24070 */
[----:B------:R-:W-:Y:S01]  /*146d0*/  BSSY B1, `(.L_x_51) ;  /* 0x000006e000017945 */ /* 0x000fe20003800000 */
[----:B------:R-:W-:Y:S01]  /*146e0*/  IMAD.MOV.U32 R6, RZ, RZ, -0x1 ;  /* 0xffffffffff067424 */ /* 0x000fe200078e00ff */
[----:B------:R-:W-:Y:S01]  /*146f0*/  PRMT R9, RZ, 0x7610, R9 ;  /* 0x00007610ff097816 */ /* 0x000fe20000000009 */
[----:B------:R-:W-:Y:S01]  /*14700*/  IMAD.MOV.U32 R11, RZ, RZ, -0x1 ;  /* 0xffffffffff0b7424 */ /* 0x000fe200078e00ff */
[----:B------:R-:W-:-:S02]  /*14710*/  ISETP.LT.U32.AND P1, PT, R5, 0x3, P1 ;  /* 0x000000030500780c */ /* 0x000fc40000f21070 */
[----:B------:R-:W0:Y:S01]  /*14720*/  @P4 S2R R3, SR_CgaCtaId ;  /* 0x0000000000034919 */ /* 0x000e220000008800 */
[----:B------:R-:W-:Y:S02]  /*14730*/  @P4 MOV R2, 0x400 ;  /* 0x0000040000024802 */ /* 0x000fe40000000f00 */
[----:B------:R-:W-:Y:S02]  /*14740*/  PLOP3.LUT P3, PT, PT, PT, UP0, 0x80, 0x0 ;  /* 0x000000000000781c */ /* 0x000fe40003f6f008 */
[----:B0-----:R-:W-:Y:S01]  /*14750*/  @P4 LEA R4, R3, R2, 0x18 ;  /* 0x0000000203044211 */ /* 0x001fe200078ec0ff */
[----:B------:R-:W-:-:S03]  /*14760*/  IMAD.WIDE.U32 R2, R8, -0x55555555, RZ ;  /* 0xaaaaaaab08027825 */ /* 0x000fc600078e00ff */
[----:B------:R0:W-:Y:S02]  /*14770*/  @P4 SYNCS.ARRIVE.TRANS64.A1T0 RZ, [R4+URZ+0x48], RZ ;  /* 0x000048ff04ff49a7 */ /* 0x0001e4000810003f */
[----:B------:R-:W-:Y:S02]  /*14780*/  SHF.R.U32.HI R5, RZ, 0x1, R3 ;  /* 0x00000001ff057819 */ /* 0x000fe40000011603 */
[----:B------:R-:W-:Y:S02]  /*14790*/  SEL R3, RZ, 0x1, !P1 ;  /* 0x00000001ff037807 */ /* 0x000fe40004800000 */
[----:B------:R-:W-:Y:S01]  /*147a0*/  PRMT R2, RZ, 0x7610, R2 ;  /* 0x00007610ff027816 */ /* 0x000fe20000000002 */
[----:B------:R-:W-:Y:S01]  /*147b0*/  IMAD R8, R5, -0x3, R8 ;  /* 0xfffffffd05087824 */ /* 0x000fe200078e0208 */
[----:B------:R-:W-:-:S04]  /*147c0*/  LOP3.LUT R0, R0, R3, RZ, 0x3c, !PT ;  /* 0x0000000300007212 */ /* 0x000fc800078e3cff */
[----:B------:R-:W-:Y:S01]  /*147d0*/  @P3 LOP3.LUT R0, R0, 0x1, R5, 0x78, !PT ;  /* 0x0000000100003812 */ /* 0x000fe200078e7805 */
[----:B------:R-:W-:Y:S01]  /*147e0*/  IMAD.MOV.U32 R5, RZ, RZ, -0x1 ;  /* 0xffffffffff057424 */ /* 0x000fe200078e00ff */
[----:B---3--:R-:W-:-:S04]  /*147f0*/  IADD3 R13, P4, R13, UR22, RZ ;  /* 0x000000160d0d7c10 */ /* 0x008fc8000ff9e0ff */
[----:B--2---:R-:W-:Y:S01]  /*14800*/  IADD3.X R15, R15, UR13, RZ, P4, !PT ;  /* 0x0000000d0f0f7c10 */ /* 0x004fe2000a7fe4ff */
[----:B------:R0:W-:Y:S01]  /*14810*/  STL [R1+0x58], R13 ;  /* 0x0000580d01007387 */ /* 0x0001e20000100800 */
[----:B------:R-:W-:-:S03]  /*14820*/  ISETP.GE.U32.AND P1, PT, R13, UR8, PT ;  /* 0x000000080d007c0c */ /* 0x000fc6000bf26070 */
[----:B------:R0:W-:Y:S01]  /*14830*/  STL [R1+0x54], R15 ;  /* 0x0000540f01007387 */ /* 0x0001e20000100800 */
[----:B------:R-:W-:-:S13]  /*14840*/  ISETP.GE.U32.AND.EX P1, PT, R15, UR9, PT, P1 ;  /* 0x000000090f007c0c */ /* 0x000fda000bf26110 */
[----:B0-----:R-:W-:Y:S05]  /*14850*/  @P1 BRA `(.L_x_52) ;  /* 0x0000000400541947 */ /* 0x001fea0003800000 */
[----:B------:R-:W-:Y:S01]  /*14860*/  ULDC.64 UR8, c[0x0][0x628] ;  /* 0x00018a0000087ab9 */ /* 0x000fe20000000a00 */
[----:B------:R-:W0:Y:S01]  /*14870*/  S2R R12, SR_CTAID.X ;  /* 0x00000000000c7919 */ /* 0x000e220000002500 */
[----:B------:R-:W-:Y:S01]  /*14880*/  ISETP.NE.U32.AND P1, PT, RZ, UR8, PT ;  /* 0x00000008ff007c0c */ /* 0x000fe2000bf25070 */
[----:B------:R-:W-:Y:S01]  /*14890*/  ULDC UR11, c[0x0][0x630] ;  /* 0x00018c00000b7ab9 */ /* 0x000fe20000000800 */
[----:B------:R-:W-:Y:S01]  /*148a0*/  IMAD.MOV.U32 R2, RZ, RZ, R13 ;  /* 0x000000ffff027224 */ /* 0x000fe200078e000d */
[----:B------:R-:W1:Y:S01]  /*148b0*/  S2R R10, SR_CTAID.Y ;  /* 0x00000000000a7919 */ /* 0x000e620000002600 */
[----:B------:R-:W-:Y:S01]  /*148c0*/  ISETP.NE.AND.EX P1, PT, RZ, UR9, PT, P1 ;  /* 0x00000009ff007c0c */ /* 0x000fe2000bf25310 */
[----:B------:R-:W-:-:S12]  /*148d0*/  IMAD.MOV.U32 R3, RZ, RZ, R15 ;  /* 0x000000ffff037224 */ /* 0x000fd800078e000f */
[----:B------:R-:W-:Y:S05]  /*148e0*/  @!P1 BRA `(.L_x_53) ;  /* 0x0000000000289947 */ /* 0x000fea0003800000 */
[----:B------:R-:W-:Y:S02]  /*148f0*/  ULDC UR10, c[0x0][0x634] ;  /* 0x00018d00000a7ab9 */ /* 0x000fe40000000800 */
[----:B------:R-:W-:-:S05]  /*14900*/  IADD3 R7, P1, R13, UR10, RZ ;  /* 0x0000000a0d077c10 */ /* 0x000fca000ff3e0ff */
[----:B------:R-:W-:-:S04]  /*14910*/  IMAD.X R11, RZ, RZ, R15, P1 ;  /* 0x000000ffff0b7224 */ /* 0x000fc800008e060f */
[----:B------:R-:W-:-:S04]  /*14920*/  IMAD.WIDE.U32 R4, R11, UR8, RZ ;  /* 0x000000080b047c25 */ /* 0x000fc8000f8e00ff */
[----:B------:R-:W-:-:S04]  /*14930*/  IMAD.WIDE.U32 R4, P1, R7, UR9, R4 ;  /* 0x0000000907047c25 */ /* 0x000fc8000f820004 */
[----:B------:R-:W-:-:S04]  /*14940*/  IMAD.WIDE.U32 R6, R7, UR8, RZ ;  /* 0x0000000807067c25 */ /* 0x000fc8000f8e00ff */
[----:B------:R-:W-:Y:S01]  /*14950*/  IMAD.X R3, RZ, RZ, RZ, P1 ;  /* 0x000000ffff037224 */ /* 0x000fe200008e06ff */
[----:B------:R-:W-:Y:S01]  /*14960*/  IADD3 RZ, P1, R7, R4, RZ ;  /* 0x0000000407ff7210 */ /* 0x000fe20007f3e0ff */
[----:B------:R-:W-:-:S04]  /*14970*/  IMAD.MOV.U32 R2, RZ, RZ, R5 ;  /* 0x000000ffff027224 */ /* 0x000fc800078e0005 */
[----:B------:R-:W-:-:S08]  /*14980*/  IMAD.WIDE.U32.X R2, R11, UR9, R2, P1 ;  /* 0x000000090b027c25 */ /* 0x000fd000088e0402 */
.L_x_53:
[--C-:B------:R-:W-:Y:S01]  /*14990*/  SHF.R.U64 R11, R2, UR11, R3.reuse ;  /* 0x0000000b020b7c19 */ /* 0x100fe20008001203 */
[----:B------:R-:W-:Y:S01]  /*149a0*/  ULDC.64 UR8, c[0x0][0x620] ;  /* 0x0001880000087ab9 */ /* 0x000fe20000000a00 */
[----:B------:R-:W-:Y:S01]  /*149b0*/  SHF.R.U32.HI R2, RZ, UR11, R3 ;  /* 0x0000000bff027c19 */ /* 0x000fe20008011603 */
[----:B------:R-:W-:Y:S01]  /*149c0*/  IMAD.MOV.U32 R3, RZ, RZ, R15 ;  /* 0x000000ffff037224 */ /* 0x000fe200078e000f */
[----:B------:R-:W-:Y:S01]  /*149d0*/  IADD3 R5, P1, RZ, -R11, RZ ;  /* 0x8000000bff057210 */ /* 0x000fe20007f3e0ff */
[----:B------:R-:W2:Y:S01]  /*149e0*/  LDC R7, c[0x0][0x144] ;  /* 0x00005100ff077b82 */ /* 0x000ea20000000800 */
[----:B0-----:R-:W-:Y:S01]  /*149f0*/  I2FP.F32.U32 R6, R12 ;  /* 0x0000000c00067245 */ /* 0x001fe20000201000 */
[----:B------:R-:W-:Y:S01]  /*14a00*/  ULDC.64 UR14, c[0x0][0x640] ;  /* 0x00019000000e7ab9 */ /* 0x000fe20000000a00 */
[----:B------:R-:W-:Y:S01]  /*14a10*/  ULDC UR10, c[0x0][0x608] ;  /* 0x00018200000a7ab9 */ /* 0x000fe20000000800 */
[----:B------:R-:W-:Y:S01]  /*14a20*/  IMAD.X R2, RZ, RZ, ~R2, P1 ;  /* 0x000000ffff027224 */ /* 0x000fe200008e0e02 */
[----:B------:R-:W-:-:S03]  /*14a30*/  ISETP.NE.U32.AND P1, PT, RZ, UR14, PT ;  /* 0x0000000eff007c0c */ /* 0x000fc6000bf25070 */
[----:B------:R-:W-:Y:S01]  /*14a40*/  IMAD R4, R2, UR8, RZ ;  /* 0x0000000802047c24 */ /* 0x000fe2000f8e02ff */
[----:B------:R-:W0:Y:S01]  /*14a50*/  LDC R15, c[0x0][0x148] ;  /* 0x00005200ff0f7b82 */ /* 0x000e220000000800 */
[----:B------:R-:W-:Y:S01]  /*14a60*/  IMAD.MOV.U32 R2, RZ, RZ, R13 ;  /* 0x000000ffff027224 */ /* 0x000fe200078e000d */
[----:B------:R-:W-:-:S03]  /*14a70*/  ISETP.NE.AND.EX P1, PT, RZ, UR15, PT, P1 ;  /* 0x0000000fff007c0c */ /* 0x000fc6000bf25310 */
[----:B------:R-:W-:Y:S01]  /*14a80*/  IMAD.WIDE.U32 R2, R5, UR8, R2 ;  /* 0x0000000805027c25 */ /* 0x000fe2000f8e0002 */
[----:B------:R-:W-:-:S03]  /*14a90*/  ULDC UR8, c[0x0][0x150] ;  /* 0x0000540000087ab9 */ /* 0x000fc60000000800 */
[----:B------:R-:W-:Y:S01]  /*14aa0*/  FMUL R6, R6, UR8 ;  /* 0x0000000806067c20 */ /* 0x000fe20008400000 */
[----:B------:R-:W-:Y:S01]  /*14ab0*/  IMAD R5, R5, UR9, R4 ;  /* 0x0000000905057c24 */ /* 0x000fe2000f8e0204 */
[----:B------:R-:W-:Y:S01]  /*14ac0*/  ULDC UR8, c[0x0][0x618] ;  /* 0x0001860000087ab9 */ /* 0x000fe20000000800 */
[----:B------:R-:W-:Y:S02]  /*14ad0*/  ULDC UR9, c[0x0][0x154] ;  /* 0x0000550000097ab9 */ /* 0x000fe40000000800 */
[----:B------:R-:W-:Y:S01]  /*14ae0*/  IMAD.IADD R3, R3, 0x1, R5 ;  /* 0x0000000103037824 */ /* 0x000fe200078e0205 */
[----:B------:R-:W3:Y:S04]  /*14af0*/  F2I.U32.TRUNC.NTZ R6, R6 ;  /* 0x0000000600067305 */ /* 0x000ee8000020f000 */
[----:B------:R-:W-:-:S02]  /*14b00*/  SHF.R.U64 R13, R2, UR8, R3 ;  /* 0x00000008020d7c19 */ /* 0x000fc40008001203 */
[----:B-1----:R-:W-:-:S05]  /*14b10*/  I2FP.F32.U32 R2, R10 ;  /* 0x0000000a00027245 */ /* 0x002fca0000201000 */
[----:B------:R-:W-:Y:S01]  /*14b20*/  FMUL R4, R2, UR9 ;  /* 0x0000000902047c20 */ /* 0x000fe20008400000 */
[----:B------:R-:W-:Y:S01]  /*14b30*/  SHF.R.U32.HI R2, RZ, UR8, R3 ;  /* 0x00000008ff027c19 */ /* 0x000fe20008011603 */
[----:B------:R-:W-:Y:S02]  /*14b40*/  ULDC UR8, c[0x0][0x658] ;  /* 0x0001960000087ab9 */ /* 0x000fe40000000800 */
[----:B------:R1:W4:Y:S01]  /*14b50*/  F2I.U32.TRUNC.NTZ R18, R4 ;  /* 0x0000000400127305 */ /* 0x000322000020f000 */
[----:B------:R-:W-:Y:S01]  /*14b60*/  SHF.R.U64 R16, R13, UR10, R2 ;  /* 0x0000000a0d107c19 */ /* 0x000fe20008001202 */
[----:B---3--:R-:W-:Y:S01]  /*14b70*/  IMAD.MOV R6, RZ, RZ, -R6 ;  /* 0x000000ffff067224 */ /* 0x008fe200078e0a06 */
[----:B------:R-:W-:-:S03]  /*14b80*/  SHF.R.U32.HI R3, RZ, UR10, R2 ;  /* 0x0000000aff037c19 */ /* 0x000fc60008011602 */
[----:B--2---:R-:W-:Y:S01]  /*14b90*/  IMAD R19, R7, R6, R12 ;  /* 0x0000000607137224 */ /* 0x004fe200078e020c */
[--C-:B------:R-:W-:Y:S02]  /*14ba0*/  SHF.R.U64 R14, R16, UR8, R3.reuse ;  /* 0x00000008100e7c19 */ /* 0x100fe40008001203 */
[----:B------:R-:W-:-:S03]  /*14bb0*/  SHF.R.U32.HI R3, RZ, UR8, R3 ;  /* 0x00000008ff037c19 */ /* 0x000fc60008011603 */
[----:B------:R-:W-:Y:S01]  /*14bc0*/  IMAD.MOV.U32 R2, RZ, RZ, R14 ;  /* 0x000000ffff027224 */ /* 0x000fe200078e000e */
[----:B-1--4-:R-:W-:Y:S06]  /*14bd0*/  @!P1 BRA `(.L_x_54) ;  /* 0x0000000000289947 */ /* 0x012fec0003800000 */
        /* <DEDUP_REMOVED lines=10> */
.L_x_54:
[----:B------:R-:W1:Y:S01]  /*14c80*/  LDC R4, c[0x0][0x65c] ;  /* 0x00019700ff047b82 */ /* 0x000e620000000800 */
[----:B------:R-:W-:Y:S01]  /*14c90*/  ULDC UR8, c[0x0][0x648] ;  /* 0x0001920000087ab9 */ /* 0x000fe20000000800 */
[----:B------:R-:W-:Y:S01]  /*14ca0*/  IMAD.MOV R18, RZ, RZ, -R18 ;  /* 0x000000ffff127224 */ /* 0x000fe200078e0a12 */
[----:B------:R-:W-:Y:S01]  /*14cb0*/  SHF.R.U64 R3, R2, UR8, R3 ;  /* 0x0000000802037c19 */ /* 0x000fe20008001203 */
[----:B------:R-:W-:Y:S01]  /*14cc0*/  ULDC UR8, c[0x0][0x638] ;  /* 0x00018e0000087ab9 */ /* 0x000fe20000000800 */
[----:B------:R-:W-:Y:S01]  /*14cd0*/  LOP3.LUT R2, R16, UR6, RZ, 0xc0, !PT ;  /* 0x0000000610027c12 */ /* 0x000fe2000f8ec0ff */
[----:B------:R-:W-:Y:S01]  /*14ce0*/  ULDC UR9, c[0x0][0x610] ;  /* 0x0001840000097ab9 */ /* 0x000fe20000000800 */
[----:B------:R-:W-:Y:S01]  /*14cf0*/  LOP3.LUT R13, R13, UR4, RZ, 0xc0, !PT ;  /* 0x000000040d0d7c12 */ /* 0x000fe2000f8ec0ff */
[----:B------:R-:W-:Y:S02]  /*14d00*/  IMAD.MOV R5, RZ, RZ, -R3 ;  /* 0x000000ffff057224 */ /* 0x000fe400078e0a03 */
[----:B------:R-:W-:-:S02]  /*14d10*/  IMAD R2, R3, UR5, R2 ;  /* 0x0000000503027c24 */ /* 0x000fc4000f8e0202 */
[----:B------:R-:W-:Y:S01]  /*14d20*/  IMAD R14, R5, UR8, R14 ;  /* 0x00000008050e7c24 */ /* 0x000fe2000f8e020e */
[----:B------:R-:W-:-:S03]  /*14d30*/  ULDC UR8, c[0x0][0x600] ;  /* 0x0001800000087ab9 */ /* 0x000fc60000000800 */
[----:B------:R-:W-:Y:S01]  /*14d40*/  IMAD R14, R14, UR8, R13 ;  /* 0x000000080e0e7c24 */ /* 0x000fe2000f8e020d */
[----:B-1----:R-:W-:-:S13]  /*14d50*/  ISETP.NE.AND P1, PT, R4, 0x1, PT ;  /* 0x000000010400780c */ /* 0x002fda0003f25270 */
[----:B0-----:R-:W-:-:S04]  /*14d60*/  @P1 IMAD R19, R15, R18, R10 ;  /* 0x000000120f131224 */ /* 0x001fc800078e020a */
[----:B------:R-:W-:Y:S02]  /*14d70*/  IMAD R5, R2, UR9, R19 ;  /* 0x0000000902057c24 */ /* 0x000fe4000f8e0213 */
[----:B------:R-:W-:-:S03]  /*14d80*/  IMAD.MOV.U32 R2, RZ, RZ, 0x1 ;  /* 0x00000001ff027424 */ /* 0x000fc600078e00ff */
[----:B------:R-:W-:Y:S02]  /*14d90*/  SEL R6, R14, R5, !P1 ;  /* 0x000000050e067207 */ /* 0x000fe40004800000 */
[----:B------:R-:W-:-:S07]  /*14da0*/  SEL R5, R5, R14, !P1 ;  /* 0x0000000e05057207 */ /* 0x000fce0004800000 */
.L_x_52:
[----:B------:R-:W-:Y:S05]  /*14db0*/  BSYNC B1 ;  /* 0x0000000000017941 */ /* 0x000fea0003800000 */
.L_x_51:
[----:B------:R-:W-:-:S13]  /*14dc0*/  LOP3.LUT P1, RZ, R2, 0xff, RZ, 0xc0, !PT ;  /* 0x000000ff02ff7812 */ /* 0x000fda000782c0ff */
[----:B------:R-:W-:Y:S05]  /*14dd0*/  @P1 BRA `(.L_x_55) ;  /* 0xfffffff400281947 */ /* 0x000fea000383ffff */
[----:B------:R-:W-:Y:S05]  /*14de0*/  BSYNC B0 ;  /* 0x0000000000007941 */ /* 0x000fea0003800000 */
.L_x_43:
[----:B------:R-:W-:-:S03]  /*14df0*/  UMOV UR8, 0xffffffff ;  /* 0xffffffff00087882 */ /* 0x000fc60000000000 */
[----:B------:R-:W-:Y:S05]  /*14e00*/  BRA.DIV UR8, `(.L_x_56) ;  /* 0x0000000608047947 */ /* 0x000fea000b800000 */
[----:B------:R-:W-:-:S13]  /*14e10*/  ELECT P0, URZ, PT ;  /* 0x00000000003f782f */ /* 0x000fda0003800000 */
.L_x_69:
[----:B------:R-:W-:Y:S04]  /*14e20*/  BSSY B0, `(.L_x_57) ;  /* 0x0000023000007945 */ /* 0x000fe80003800000 */
[----:B------:R-:W-:Y:S05]  /*14e30*/  @!P0 BRA `(.L_x_58) ;  /* 0x0000000000848947 */ /* 0x000fea0003800000 */
[----:B------:R-:W-:-:S04]  /*14e40*/  ULOP3.LUT UR8, UR7, 0x2, URZ, 0xfc, !UPT ;  /* 0x0000000207087892 */ /* 0x000fc8000f8efc3f */
[----:B------:R-:W-:-:S06]  /*14e50*/  UISETP.NE.AND UP0, UPT, UR8, 0x3, UPT ;  /* 0x000000030800788c */ /* 0x000fcc000bf05270 */
[----:B------:R-:W-:-:S13]  /*14e60*/  PLOP3.LUT P0, PT, PT, PT, UP0, 0x80, 0x0 ;  /* 0x000000000000781c */ /* 0x000fda0003f0f008 */
[----:B------:R-:W-:Y:S05]  /*14e70*/  @!P0 BRA `(.L_x_59) ;  /* 0x0000000000048947 */ /* 0x000fea0003800000 */
[----:B------:R-:W-:Y:S01]  /*14e80*/  BPT.TRAP 0x1 ;  /* 0x000000040000795c */ /* 0x000fe20000300000 */
.L_x_59:
[----:B------:R-:W0:Y:S01]  /*14e90*/  S2R R3, SR_CgaCtaId ;  /* 0x0000000000037919 */ /* 0x000e220000008800 */
[----:B------:R-:W-:-:S04]  /*14ea0*/  MOV R2, 0x400 ;  /* 0x0000040000027802 */ /* 0x000fc80000000f00 */
[----:B0-----:R-:W-:Y:S02]  /*14eb0*/  LEA R3, R3, R2, 0x18 ;  /* 0x0000000203037211 */ /* 0x001fe400078ec0ff */
[----:B------:R-:W-:-:S03]  /*14ec0*/  SHF.L.U32 R2, R0, 0x1f, RZ ;  /* 0x0000001f00027819 */ /* 0x000fc600000006ff */
[----:B------:R-:W-:-:S04]  /*14ed0*/  VIADD R3, R3, 0x18 ;  /* 0x0000001803037836 */ /* 0x000fc80000000000 */
[C---:B------:R-:W-:Y:S02]  /*14ee0*/  IMAD R7, R8.reuse, 0x8, R3 ;  /* 0x0000000808077824 */ /* 0x040fe400078e0203 */
[----:B------:R-:W-:Y:S02]  /*14ef0*/  VIADD R8, R8, 0x1 ;  /* 0x0000000108087836 */ /* 0x000fe40000000000 */
[----:B------:R-:W0:Y:S03]  /*14f00*/  SYNCS.PHASECHK.TRANS64.TRYWAIT P0, [R7+URZ], R2 ;  /* 0x00000002070075a7 */ /* 0x000e26000800017f */
[----:B------:R-:W-:-:S04]  /*14f10*/  ISETP.NE.AND P1, PT, R8, 0x3, PT ;  /* 0x000000030800780c */ /* 0x000fc80003f25270 */
[----:B------:R-:W-:Y:S02]  /*14f20*/  SEL R5, RZ, 0x1, P1 ;  /* 0x00000001ff057807 */ /* 0x000fe40000800000 */
[----:B------:R-:W-:Y:S02]  /*14f30*/  SEL R8, R8, RZ, P1 ;  /* 0x000000ff08087207 */ /* 0x000fe40000800000 */
[----:B------:R-:W-:-:S03]  /*14f40*/  LOP3.LUT R5, R0, R5, RZ, 0x3c, !PT ;  /* 0x0000000500057212 */ /* 0x000fc600078e3cff */
[----:B------:R-:W-:Y:S01]  /*14f50*/  IMAD R9, R8, 0x8, R3 ;  /* 0x0000000808097824 */ /* 0x000fe200078e0203 */
[----:B------:R-:W-:Y:S01]  /*14f60*/  SHF.L.U32 R4, R5, 0x1f, RZ ;  /* 0x0000001f05047819 */ /* 0x000fe200000006ff */
[----:B0-----:R-:W-:Y:S06]  /*14f70*/  @!P0 BRA `(.L_x_60) ;  /* 0x0000000000cc8947 */ /* 0x001fec0003800000 */
.L_x_70:
[----:B------:R-:W1:Y:S01]  /*14f80*/  SYNCS.PHASECHK.TRANS64.TRYWAIT P0, [R9+URZ], R4 ;  /* 0x00000004090075a7 */ /* 0x000e62000800017f */
[----:B------:R-:W-:-:S05]  /*14f90*/  VIADD R0, R8, 0x1 ;  /* 0x0000000108007836 */ /* 0x000fca0000000000 */
[----:B------:R-:W-:-:S04]  /*14fa0*/  ISETP.NE.AND P1, PT, R0, 0x3, PT ;  /* 0x000000030000780c */ /* 0x000fc80003f25270 */
[----:B0-----:R-:W-:Y:S02]  /*14fb0*/  SEL R2, RZ, 0x1, P1 ;  /* 0x00000001ff027807 */ /* 0x001fe40000800000 */
[----:B------:R-:W-:Y:S02]  /*14fc0*/  SEL R0, R0, RZ, P1 ;  /* 0x000000ff00007207 */ /* 0x000fe40000800000 */
[----:B------:R-:W-:Y:S01]  /*14fd0*/  LOP3.LUT R2, R5, R2, RZ, 0x3c, !PT ;  /* 0x0000000205027212 */ /* 0x000fe200078e3cff */
[----:B-1----:R-:W-:Y:S06]  /*14fe0*/  @!P0 BRA `(.L_x_61) ;  /* 0x0000000000c48947 */ /* 0x002fec0003800000 */
.L_x_71:
[----:B------:R-:W-:Y:S01]  /*14ff0*/  IMAD R3, R0, 0x8, R3 ;  /* 0x0000000800037824 */ /* 0x000fe200078e0203 */
[----:B------:R-:W-:-:S07]  /*15000*/  SHF.L.U32 R0, R2, 0x1f, RZ ;  /* 0x0000001f02007819 */ /* 0x000fce00000006ff */
.L_x_62:
[----:B-1----:R1:W2:Y:S02]  /*15010*/  SYNCS.PHASECHK.TRANS64.TRYWAIT P0, [R3+URZ], R0 ;  /* 0x00000000030075a7 */ /* 0x0022a4000800017f */
[----:B--2---:R-:W-:Y:S05]  /*15020*/  @!P0 NANOSLEEP.SYNCS 0x989680 ;  /* 0x009896800000895d */ /* 0x004fea0003900000 */
[----:B------:R-:W2:Y:S02]  /*15030*/  @!P0 SYNCS.PHASECHK.TRANS64 P0, [R3+URZ], R0 ;  /* 0x00000000030085a7 */ /* 0x000ea4000800007f */
[----:B--2---:R-:W-:Y:S05]  /*15040*/  @!P0 BRA `(.L_x_62) ;  /* 0xfffffffc00f08947 */ /* 0x004fea000383ffff */
.L_x_58:
[----:B------:R-:W-:Y:S05]  /*15050*/  BSYNC B0 ;  /* 0x0000000000007941 */ /* 0x000fea0003800000 */
.L_x_57:
[----:B------:R-:W-:Y:S05]  /*15060*/  EXIT ;  /* 0x000000000000794d */ /* 0x000fea0003800000 */
.L_x_17:
[----:B-1----:R-:W-:-:S04]  /*15070*/  IMAD.U32 R9, RZ, RZ, UR12 ;  /* 0x0000000cff097e24 */ /* 0x002fc8000f8e00ff */
[----:B------:R1:W3:Y:S03]  /*15080*/  SYNCS.PHASECHK.TRANS64.TRYWAIT P0, [R9+URZ], R8 ;  /* 0x00000008090075a7 */ /* 0x0002e6000800017f */
[----:B---3--:R-:W-:Y:S05]  /*15090*/  @!P0 NANOSLEEP.SYNCS 0x989680 ;  /* 0x009896800000895d */ /* 0x008fea0003900000 */
[----:B------:R-:W3:Y:S02]  /*150a0*/  @!P0 SYNCS.PHASECHK.TRANS64 P0, [R9+URZ], R8 ;  /* 0x00000008090085a7 */ /* 0x000ee4000800007f */
[----:B---3--:R-:W-:Y:S05]  /*150b0*/  @!P0 BRA `(.L_x_17) ;  /* 0xfffffffc00ec8947 */ /* 0x008fea000383ffff */
[----:B------:R-:W-:Y:S05]  /*150c0*/  BRA `(.L_x_16) ;  /* 0xfffffec800987947 */ /* 0x000fea000383ffff */
.L_x_23:
[----:B-----5:R1:W-:Y:S02]  /*150d0*/  STL [R1+0x64], R0 ;  /* 0x0000640001007387 */ /* 0x0203e40000100800 */
[----:B-1----:R-:W-:-:S04]  /*150e0*/  IMAD.U32 R0, RZ, RZ, UR14 ;  /* 0x0000000eff007e24 */ /* 0x002fc8000f8e00ff */
[----:B------:R1:W3:Y:S03]  /*150f0*/  SYNCS.PHASECHK.TRANS64.TRYWAIT P0, [R0+URZ], R227 ;  /* 0x000000e3000075a7 */ /* 0x0002e6000800017f */
[----:B---3--:R-:W-:Y:S05]  /*15100*/  @!P0 NANOSLEEP.SYNCS 0x989680 ;  /* 0x009896800000895d */ /* 0x008fea0003900000 */
[----:B------:R1:W3:Y:S02]  /*15110*/  @!P0 SYNCS.PHASECHK.TRANS64 P0, [R0+URZ], R227 ;  /* 0x000000e3000085a7 */ /* 0x0002e4000800007f */
[----:B-1----:R1:W5:Y:S02]  /*15120*/  LDL.LU R0, [R1+0x64] ;  /* 0x0000640001007983 */ /* 0x0023640000300800 */
[----:B-1-3--:R-:W-:Y:S05]  /*15130*/  @!P0 BRA `(.L_x_23) ;  /* 0xfffffffc00e48947 */ /* 0x00afea000383ffff */
[----:B------:R-:W-:Y:S05]  /*15140*/  BRA `(.L_x_22) ;  /* 0xfffffee8001c7947 */ /* 0x000fea000383ffff */
.L_x_44:
[----:B------:R-:W-:Y:S01]  /*15150*/  BSSY B1, `(.L_x_63) ;  /* 0x0000006000017945 */ /* 0x000fe20003800000 */
[----:B------:R-:W-:-:S07]  /*15160*/  IMAD.MOV.U32 R2, RZ, RZ, -0x1 ;  /* 0xffffffffff027424 */ /* 0x000fce00078e00ff */
[----:B------:R-:W-:Y:S05]  /*15170*/  WARPSYNC.COLLECTIVE R2, `(.L_x_64) ;  /* 0x00000000020c7348 */ /* 0x000fea0003c00000 */
[----:B------:R-:W-:Y:S02]  /*15180*/  ELECT P1, UR62, PT ;  /* 0x00000000003e782f */ /* 0x000fe40003820000 */
[----:B------:R-:W-:Y:S01]  /*15190*/  MOV R2, UR62 ;  /* 0x0000003e00027c02 */ /* 0x000fe20008000f00 */
[----:B------:R-:W-:Y:S10]  /*151a0*/  ENDCOLLECTIVE ;  /* 0x000000000000791b */ /* 0x000ff40003800000 */
.L_x_64:
[----:B------:R-:W-:Y:S05]  /*151b0*/  BSYNC B1 ;  /* 0x0000000000017941 */ /* 0x000fea0003800000 */
.L_x_63:
[----:B------:R-:W-:Y:S05]  /*151c0*/  BRA `(.L_x_65) ;  /* 0xfffffff000387947 */ /* 0x000fea000383ffff */
.L_x_47:
[----:B-1----:R1:W2:Y:S02]  /*151d0*/  SYNCS.PHASECHK.TRANS64.TRYWAIT P1, [R13+URZ+0x18], R4 ;  /* 0x000018040d0075a7 */ /* 0x0022a4000802017f */
[----:B--2---:R-:W-:Y:S05]  /*151e0*/  @!P1 NANOSLEEP.SYNCS 0x989680 ;  /* 0x009896800000995d */ /* 0x004fea0003900000 */
[----:B------:R-:W2:Y:S02]  /*151f0*/  @!P1 SYNCS.PHASECHK.TRANS64 P1, [R13+URZ+0x18], R4 ;  /* 0x000018040d0095a7 */ /* 0x000ea4000802007f */
[----:B--2---:R-:W-:Y:S05]  /*15200*/  @!P1 BRA `(.L_x_47) ;  /* 0xfffffffc00f09947 */ /* 0x004fea000383ffff */
[----:B------:R-:W-:Y:S05]  /*15210*/  BRA `(.L_x_66) ;  /* 0xfffffff0006c7947 */ /* 0x000fea000383ffff */
.L_x_56:
[----:B------:R-:W-:Y:S01]  /*15220*/  BSSY B0, `(.L_x_67) ;  /* 0x0000006000007945 */ /* 0x000fe20003800000 */
[----:B------:R-:W-:-:S07]  /*15230*/  IMAD.MOV.U32 R2, RZ, RZ, -0x1 ;  /* 0xffffffffff027424 */ /* 0x000fce00078e00ff */
[----:B------:R-:W-:Y:S05]  /*15240*/  WARPSYNC.COLLECTIVE R2, `(.L_x_68) ;  /* 0x00000000020c7348 */ /* 0x000fea0003c00000 */
[----:B------:R-:W-:Y:S02]  /*15250*/  ELECT P1, UR62, PT ;  /* 0x00000000003e782f */ /* 0x000fe40003820000 */
[----:B------:R-:W-:Y:S01]  /*15260*/  MOV R2, UR62 ;  /* 0x0000003e00027c02 */ /* 0x000fe20008000f00 */
[----:B------:R-:W-:Y:S10]  /*15270*/  ENDCOLLECTIVE ;  /* 0x000000000000791b */ /* 0x000ff40003800000 */
.L_x_68:
[----:B------:R-:W-:Y:S05]  /*15280*/  BSYNC B0 ;  /* 0x0000000000007941 */ /* 0x000fea0003800000 */
.L_x_67:
[----:B------:R-:W-:Y:S01]  /*15290*/  PLOP3.LUT P0, PT, P1, PT, PT, 0x80, 0x0 ;  /* 0x000000000000781c */ /* 0x000fe20000f0f070 */
[----:B------:R-:W-:-:S12]  /*152a0*/  BRA `(.L_x_69) ;  /* 0xfffffff800dc7947 */ /* 0x000fd8000383ffff */
.L_x_60:
[----:B0-----:R0:W1:Y:S02]  /*152b0*/  SYNCS.PHASECHK.TRANS64.TRYWAIT P0, [R7+URZ], R2 ;  /* 0x00000002070075a7 */ /* 0x001064000800017f */
[----:B-1----:R-:W-:Y:S05]  /*152c0*/  @!P0 NANOSLEEP.SYNCS 0x989680 ;  /* 0x009896800000895d */ /* 0x002fea0003900000 */
[----:B------:R-:W1:Y:S02]  /*152d0*/  @!P0 SYNCS.PHASECHK.TRANS64 P0, [R7+URZ], R2 ;  /* 0x00000002070085a7 */ /* 0x000e64000800007f */
[----:B-1----:R-:W-:Y:S05]  /*152e0*/  @!P0 BRA `(.L_x_60) ;  /* 0xfffffffc00f08947 */ /* 0x002fea000383ffff */
[----:B------:R-:W-:Y:S05]  /*152f0*/  BRA `(.L_x_70) ;  /* 0xfffffffc00207947 */ /* 0x000fea000383ffff */
.L_x_61:
[----:B0-----:R0:W1:Y:S02]  /*15300*/  SYNCS.PHASECHK.TRANS64.TRYWAIT P0, [R9+URZ], R4 ;  /* 0x00000004090075a7 */ /* 0x001064000800017f */
[----:B-1----:R-:W-:Y:S05]  /*15310*/  @!P0 NANOSLEEP.SYNCS 0x989680 ;  /* 0x009896800000895d */ /* 0x002fea0003900000 */
[----:B------:R-:W1:Y:S02]  /*15320*/  @!P0 SYNCS.PHASECHK.TRANS64 P0, [R9+URZ], R4 ;  /* 0x00000004090085a7 */ /* 0x000e64000800007f */
[----:B-1----:R-:W-:Y:S05]  /*15330*/  @!P0 BRA `(.L_x_61) ;  /* 0xfffffffc00f08947 */ /* 0x002fea000383ffff */
[----:B------:R-:W-:Y:S05]  /*15340*/  BRA `(.L_x_71) ;  /* 0xfffffffc00287947 */ /* 0x000fea000383ffff */
.L_x_72:
[----:B------:R-:W-:-:S00]  /*15350*/  BRA `(.L_x_72) ;  /* 0xfffffffc00fc7947 */ /* 0x000fc0000383ffff */
[----:B------:R-:W-:-:S00]  /*15360*/  NOP ;  /* 0x0000000000007918 */ /* 0x000fc00000000000 */
        /* <DEDUP_REMOVED lines=9> */
.L_x_73:


//--------------------- .nv.shared._ZN7cutlass13device_kernelINS_4gemm6kernel13GemmUniversalIN4cute5tupleIJiiiiEEENS1_10collective13CollectiveMmaINS1_37MainloopSm90TmaGmmaWarpSpecializedFP8ILi3ENS5_IJNS4_1CILi1EEESB_SB_EEENS1_35KernelTmaWarpSpecializedCooperativeEEENS5_IJNSA_ILi384EEENSA_ILi80EEENSA_ILi128EEEEEENS_12float_e4m3_tENS5_IJlSB_lEEESJ_SK_NS4_8TiledMMAINS4_8MMA_AtomIJNS4_4SM904GMMA30MMA_64x16x32_F32E4M3E4M3_SS_TNILNSO_7ScaleInE1ELSQ_1EEEEEENS4_6LayoutINS5_IJNSA_ILi2EEESB_SB_EEENS5_IJSB_NSA_ILi0EEESW_EEEEENS5_IJNS4_10UnderscoreESZ_SZ_EEEEENS4_13SM90_TMA_LOADENS4_14ComposedLayoutINS4_7SwizzleILi3ELi4ELi3EEENS4_18smem_ptr_flag_bitsILi8EEENST_INS5_IJNSA_ILi8EEESH_EEENS5_IJSH_SB_EEEEEEEvNS4_8identityES12_S1C_vS1D_EENS_8epilogue10collective6detail29Sm90TmaWarpSpecializedAdapterINS1G_15DefaultEpilogueISJ_SK_SK_NS1F_6thread17LinearCombinationISJ_Li1EffLNS1K_9ScaleType4KindE0ELNS_15FloatRoundStyleE2ESJ_EENS1_15EpilogueDefaultEEEEEvvEEEEvNT_6ParamsE --------------------------
	.section	.nv.shared._ZN7cutlass13device_kernelINS_4gemm6kernel13GemmUniversalIN4cute5tupleIJiiiiEEENS1_10collective13CollectiveMmaINS1_37MainloopSm90TmaGmmaWarpSpecializedFP8ILi3ENS5_IJNS4_1CILi1EEESB_SB_EEENS1_35KernelTmaWarpSpecializedCooperativeEEENS5_IJNSA_ILi384EEENSA_ILi80EEENSA_ILi128EEEEEENS_12float_e4m3_tENS5_IJlSB_lEEESJ_SK_NS4_8TiledMMAINS4_8MMA_AtomIJNS4_4SM904GMMA30MMA_64x16x32_F32E4M3E4M3_SS_TNILNSO_7ScaleInE1ELSQ_1EEEEEENS4_6LayoutINS5_IJNSA_ILi2EEESB_SB_EEENS5_IJSB_NSA_ILi0EEESW_EEEEENS5_IJNS4_10UnderscoreESZ_SZ_EEEEENS4_13SM90_TMA_LOADENS4_14ComposedLayoutINS4_7SwizzleILi3ELi4ELi3EEENS4_18smem_ptr_flag_bitsILi8EEENST_INS5_IJNSA_ILi8EEESH_EEENS5_IJSH_SB_EEEEEEEvNS4_8identityES12_S1C_vS1D_EENS_8epilogue10collective6detail29Sm90TmaWarpSpecializedAdapterINS1G_15DefaultEpilogueISJ_SK_SK_NS1F_6thread17LinearCombinationISJ_Li1EffLNS1K_9ScaleType4KindE0ELNS_15FloatRoundStyleE2ESJ_EENS1_15EpilogueDefaultEEEEEvvEEEEvNT_6ParamsE,"aw",@nobits
	.sectionflags	@""
	.align	16
	.zero		1024


//--------------------- .nv.shared.reserved.0     --------------------------
	.section	.nv.shared.reserved.0,"aw",@nobits
	.weak		__nv_reservedSMEM_offset_0_alias
	.size		__nv_reservedSMEM_offset_0_alias, 0, 0
	.other		__nv_reservedSMEM_offset_0_alias,@"STO_CUDA_RESERVED_SHARED STV_DEFAULT"
__nv_reservedSMEM_offset_0_alias:
	.zero		0


//--------------------- .nv.global                --------------------------
	.section	.nv.global,"aw",@nobits
.nv.global:
	.type		_ZN40_INTERNAL_37c1c406_4_k_cu_33143fd5_106324cute1_E,@object
	.size		_ZN40_INTERNAL_37c1c406_4_k_cu_33143fd5_106324cute1_E,(_ZN40_INTERNAL_37c1c406_4_k_cu_33143fd5_106324cuda3std3__45__cpo6cbeginE - _ZN40_INTERNAL_37c1c406_4_k_cu_33143fd5_106324cute1_E)
_ZN40_INTERNAL_37c1c406_4_k_cu_33143fd5_106324cute1_E:
	.zero		1
	.type		_ZN40_INTERNAL_37c1c406_4_k_cu_33143fd5_106324cuda3std3__45__cpo6cbeginE,@object
	.size		_ZN40_INTERNAL_37c1c406_4_k_cu_33143fd5_106324cuda3std3__45__cpo6cbeginE,(_ZN40_INTERNAL_37c1c406_4_k_cu_33143fd5_106324cuda3std3__48in_placeE - _ZN40_INTERNAL_37c1c406_4_k_cu_33143fd5_106324cuda3std3__45__cpo6cbeginE)
_ZN40_INTERNAL_37c1c406_4_k_cu_33143fd5_106324cuda3std3__45__cpo6cbeginE:
	.zero		1
	.type		_ZN40_INTERNAL_37c1c406_4_k_cu_33143fd5_106324cuda3std3__48in_placeE,@object
	.size		_ZN40_INTERNAL_37c1c406_4_k_cu_33143fd5_106324cuda3std3__48in_placeE,(_ZN40_INTERNAL_37c1c406_4_k_cu_33143fd5_106324cuda3std6ranges3__45__cpo9iter_moveE - _ZN40_INTERNAL_37c1c406_4_k_cu_33143fd5_106324cuda3std3__48in_placeE)
_ZN40_INTERNAL_37c1c406_4_k_cu_33143fd5_106324cuda3std3__48in_placeE:
	.zero		1
	.type		_ZN40_INTERNAL_37c1c406_4_k_cu_33143fd5_106324cuda3std6ranges3__45__cpo9iter_moveE,@object
	.size		_ZN40_INTERNAL_37c1c406_4_k_cu_33143fd5_106324cuda3std6ranges3__45__cpo9iter_moveE,(_ZN40_INTERNAL_37c1c406_4_k_cu_33143fd5_106324cuda3std3__45__cpo5beginE - _ZN40_INTERNAL_37c1c406_4_k_cu_33143fd5_106324cuda3std6ranges3__45__cpo9iter_moveE)
_ZN40_INTERNAL_37c1c406_4_k_cu_33143fd5_106324cuda3std6ranges3__45__cpo9iter_moveE:
	.zero		1
	.type		_ZN40_INTERNAL_37c1c406_4_k_cu_33143fd5_106324cuda3std3__45__cpo5beginE,@object
	.size		_ZN40_INTERNAL_37c1c406_4_k_cu_33143fd5_106324cuda3std3__45__cpo5beginE,(_ZN40_INTERNAL_37c1c406_4_k_cu_33143fd5_106324cuda3std3__442_GLOBAL__N__37c1c406_4_k_cu_33143fd5_106326ignoreE - _ZN40_INTERNAL_37c1c406_4_k_cu_33143fd5_106324cuda3std3__45__cpo5beginE)
_ZN40_INTERNAL_37c1c406_4_k_cu_33143fd5_106324cuda3std3__45__cpo5beginE:
	.zero		1
	.type		_ZN40_INTERNAL_37c1c406_4_k_cu_33143fd5_106324cuda3std3__442_GLOBAL__N__37c1c406_4_k_cu_33143fd5_106326ignoreE,@object
	.size		_ZN40_INTERNAL_37c1c406_4_k_cu_33143fd5_106324cuda3std3__442_GLOBAL__N__37c1c406_4_k_cu_33143fd5_106326ignoreE,(_ZN40_INTERNAL_37c1c406_4_k_cu_33143fd5_106324cute7productE - _ZN40_INTERNAL_37c1c406_4_k_cu_33143fd5_106324cuda3std3__442_GLOBAL__N__37c1c406_4_k_cu_33143fd5_106326ignoreE)
_ZN40_INTERNAL_37c1c406_4_k_cu_33143fd5_106324cuda3std3__442_GLOBAL__N__37c1c406_4_k_cu_33143fd5_106326ignoreE:
	.zero		1
	.type		_ZN40_INTERNAL_37c1c406_4_k_cu_33143fd5_106324cute7productE,@object
	.size		_ZN40_INTERNAL_37c1c406_4_k_cu_33143fd5_106324cute7productE,(_ZN40_INTERNAL_37c1c406_4_k_cu_33143fd5_106324cuda3std3__45__cpo3endE - _ZN40_INTERNAL_37c1c406_4_k_cu_33143fd5_106324cute7productE)
_ZN40_INTERNAL_37c1c406_4_k_cu_33143fd5_106324cute7productE:
	.zero		1
	.type		_ZN40_INTERNAL_37c1c406_4_k_cu_33143fd5_106324cuda3std3__45__cpo3endE,@object
	.size		_ZN40_INTERNAL_37c1c406_4_k_cu_33143fd5_106324cuda3std3__45__cpo3endE,(_ZN40_INTERNAL_37c1c406_4_k_cu_33143fd5_106324cuda3std3__419piecewise_constructE - _ZN40_INTERNAL_37c1c406_4_k_cu_33143fd5_106324cuda3std3__45__cpo3endE)
_ZN40_INTERNAL_37c1c406_4_k_cu_33143fd5_106324cuda3std3__45__cpo3endE:
	.zero		1
	.type		_ZN40_INTERNAL_37c1c406_4_k_cu_33143fd5_106324cuda3std3__419piecewise_constructE,@object
	.size		_ZN40_INTERNAL_37c1c406_4_k_cu_33143fd5_106324cuda3std3__419piecewise_constructE,(_ZN40_INTERNAL_37c1c406_4_k_cu_33143fd5_106324cuda3std3__45__cpo4cendE - _ZN40_INTERNAL_37c1c406_4_k_cu_33143fd5_106324cuda3std3__419piecewise_constructE)
_ZN40_INTERNAL_37c1c406_4_k_cu_33143fd5_106324cuda3std3__419piecewise_constructE:
	.zero		1
	.type		_ZN40_INTERNAL_37c1c406_4_k_cu_33143fd5_106324cuda3std3__45__cpo4cendE,@object
	.size		_ZN40_INTERNAL_37c1c406_4_k_cu_33143fd5_106324cuda3std3__45__cpo4cendE,(_ZN40_INTERNAL_37c1c406_4_k_cu_33143fd5_106324cuda3std6ranges3__45__cpo4swapE - _ZN40_INTERNAL_37c1c406_4_k_cu_33143fd5_106324cuda3std3__45__cpo4cendE)
_ZN40_INTERNAL_37c1c406_4_k_cu_33143fd5_106324cuda3std3__45__cpo4cendE:
	.zero		1
	.type		_ZN40_INTERNAL_37c1c406_4_k_cu_33143fd5_106324cuda3std6ranges3__45__cpo4swapE,@object
	.size		_ZN40_INTERNAL_37c1c406_4_k_cu_33143fd5_106324cuda3std6ranges3__45__cpo4swapE,(.L_7 - _ZN40_INTERNAL_37c1c406_4_k_cu_33143fd5_106324cuda3std6ranges3__45__cpo4swapE)
_ZN40_INTERNAL_37c1c406_4_k_cu_33143fd5_106324cuda3std6ranges3__45__cpo4swapE:
	.zero		1
.L_7:


//--------------------- .nv.constant0._ZN7cutlass13device_kernelINS_4gemm6kernel13GemmUniversalIN4cute5tupleIJiiiiEEENS1_10collective13CollectiveMmaINS1_37MainloopSm90TmaGmmaWarpSpecializedFP8ILi3ENS5_IJNS4_1CILi1EEESB_SB_EEENS1_35KernelTmaWarpSpecializedCooperativeEEENS5_IJNSA_ILi384EEENSA_ILi80EEENSA_ILi128EEEEEENS_12float_e4m3_tENS5_IJlSB_lEEESJ_SK_NS4_8TiledMMAINS4_8MMA_AtomIJNS4_4SM904GMMA30MMA_64x16x32_F32E4M3E4M3_SS_TNILNSO_7ScaleInE1ELSQ_1EEEEEENS4_6LayoutINS5_IJNSA_ILi2EEESB_SB_EEENS5_IJSB_NSA_ILi0EEESW_EEEEENS5_IJNS4_10UnderscoreESZ_SZ_EEEEENS4_13SM90_TMA_LOADENS4_14ComposedLayoutINS4_7SwizzleILi3ELi4ELi3EEENS4_18smem_ptr_flag_bitsILi8EEENST_INS5_IJNSA_ILi8EEESH_EEENS5_IJSH_SB_EEEEEEEvNS4_8identityES12_S1C_vS1D_EENS_8epilogue10collective6detail29Sm90TmaWarpSpecializedAdapterINS1G_15DefaultEpilogueISJ_SK_SK_NS1F_6thread17LinearCombinationISJ_Li1EffLNS1K_9ScaleType4KindE0ELNS_15FloatRoundStyleE2ESJ_EENS1_15EpilogueDefaultEEEEEvvEEEEvNT_6ParamsE --------------------------
	.section	.nv.constant0._ZN7cutlass13device_kernelINS_4gemm6kernel13GemmUniversalIN4cute5tupleIJiiiiEEENS1_10collective13CollectiveMmaINS1_37MainloopSm90TmaGmmaWarpSpecializedFP8ILi3ENS5_IJNS4_1CILi1EEESB_SB_EEENS1_35KernelTmaWarpSpecializedCooperativeEEENS5_IJNSA_ILi384EEENSA_ILi80EEENSA_ILi128EEEEEENS_12float_e4m3_tENS5_IJlSB_lEEESJ_SK_NS4_8TiledMMAINS4_8MMA_AtomIJNS4_4SM904GMMA30MMA_64x16x32_F32E4M3E4M3_SS_TNILNSO_7ScaleInE1ELSQ_1EEEEEENS4_6LayoutINS5_IJNSA_ILi2EEESB_SB_EEENS5_IJSB_NSA_ILi0EEESW_EEEEENS5_IJNS4_10UnderscoreESZ_SZ_EEEEENS4_13SM90_TMA_LOADENS4_14ComposedLayoutINS4_7SwizzleILi3ELi4ELi3EEENS4_18smem_ptr_flag_bitsILi8EEENST_INS5_IJNSA_ILi8EEESH_EEENS5_IJSH_SB_EEEEEEEvNS4_8identityES12_S1C_vS1D_EENS_8epilogue10collective6detail29Sm90TmaWarpSpecializedAdapterINS1G_15DefaultEpilogueISJ_SK_SK_NS1F_6thread17LinearCombinationISJ_Li1EffLNS1K_9ScaleType4KindE0ELNS_15FloatRoundStyleE2ESJ_EENS1_15EpilogueDefaultEEEEEvvEEEEvNT_6ParamsE,"a",@progbits
	.sectionflags	@""
	.align	4
.nv.constant0._ZN7cutlass13device_kernelINS_4gemm6kernel13GemmUniversalIN4cute5tupleIJiiiiEEENS1_10collective13CollectiveMmaINS1_37MainloopSm90TmaGmmaWarpSpecializedFP8ILi3ENS5_IJNS4_1CILi1EEESB_SB_EEENS1_35KernelTmaWarpSpecializedCooperativeEEENS5_IJNSA_ILi384EEENSA_ILi80EEENSA_ILi128EEEEEENS_12float_e4m3_tENS5_IJlSB_lEEESJ_SK_NS4_8TiledMMAINS4_8MMA_AtomIJNS4_4SM904GMMA30MMA_64x16x32_F32E4M3E4M3_SS_TNILNSO_7ScaleInE1ELSQ_1EEEEEENS4_6LayoutINS5_IJNSA_ILi2EEESB_SB_EEENS5_IJSB_NSA_ILi0EEESW_EEEEENS5_IJNS4_10UnderscoreESZ_SZ_EEEEENS4_13SM90_TMA_LOADENS4_14ComposedLayoutINS4_7SwizzleILi3ELi4ELi3EEENS4_18smem_ptr_flag_bitsILi8EEENST_INS5_IJNSA_ILi8EEESH_EEENS5_IJSH_SB_EEEEEEEvNS4_8identityES12_S1C_vS1D_EENS_8epilogue10collective6detail29Sm90TmaWarpSpecializedAdapterINS1G_15DefaultEpilogueISJ_SK_SK_NS1F_6thread17LinearCombinationISJ_Li1EffLNS1K_9ScaleType4KindE0ELNS_15FloatRoundStyleE2ESJ_EENS1_15EpilogueDefaultEEEEEvvEEEEvNT_6ParamsE:
	.zero		1664


//--------------------- SYMBOLS --------------------------

	.type		.nv.reservedSmem.offset0,@object
	.size		.nv.reservedSmem.offset0,0x4
